def attn_fwd(
    Q,
    K,
    V,
    Out,
    Lse,
    sm_scale,
    stride_qz,
    stride_qh,
    stride_qm,
    stride_qk,
    stride_kz,
    stride_kh,
    stride_kn,
    stride_kk,
    stride_vz,
    stride_vh,
    stride_vn,
    stride_vk,
    stride_oz,
    stride_oh,
    stride_om,
    stride_ok,
    seqlen_q,
    seqlen_k,
    BLOCK_M: tl.constexpr,
    BLOCK_N: tl.constexpr,
    HEAD_DIM: tl.constexpr,
    CAUSAL: tl.constexpr,
):
    start_m = tl.program_id(0)
    off_hz = tl.program_id(1)
    q_off = off_hz * stride_qh
    k_off = off_hz * stride_kh
    v_off = off_hz * stride_vh
    offs_m = start_m * BLOCK_M + tl.arange(0, BLOCK_M)
    offs_d = tl.arange(0, HEAD_DIM)
    offs_n = tl.arange(0, BLOCK_N)
    q_ptrs = Q + q_off + offs_m[:, None] * stride_qm + offs_d[None, :] * stride_qk
    k_ptrs = K + k_off + offs_d[:, None] * stride_kk + offs_n[None, :] * stride_kn
    v_ptrs = V + v_off + offs_n[:, None] * stride_vn + offs_d[None, :] * stride_vk
    m_i = tl.full([BLOCK_M], float("-inf"), dtype=tl.float32)
    l_i = tl.zeros([BLOCK_M], dtype=tl.float32) + 1.0
    acc = tl.zeros([BLOCK_M, HEAD_DIM], dtype=tl.float32)
    q = tl.load(q_ptrs)
    acc, l_i, m_i = _attn_fwd_inner(
        acc,
        l_i,
        m_i,
        q,
        k_ptrs,
        v_ptrs,
        sm_scale,
        stride_kn,
        stride_vn,
        start_m,
        seqlen_k,
        BLOCK_M,
        BLOCK_N,
        HEAD_DIM,
        CAUSAL,
    )
    acc = acc / l_i[:, None]
    lse = m_i + tl.math.log2(l_i) / 1.4426950408889634
    o_ptrs = (
        Out
        + off_hz * stride_oh
        + offs_m[:, None] * stride_om
        + offs_d[None, :] * stride_ok
    )
    tl.store(o_ptrs, acc.to(Out.dtype.element_ty))
    tl.store(Lse + off_hz * seqlen_q + offs_m, lse)

# config = {"BLOCK_M": 64, "BLOCK_N": 32, "HEAD_DIM": 512, "arch": "sm_100", "causal": false, "dtype": "bf16", "num_stages": 2, "num_warps": 4}
# arch = sm_100


// ===== COMPILED SASS (sm_100a) =====

	.target	sm_100a

	.elftype	@"ET_EXEC"


//--------------------- .note.nv.tkinfo           --------------------------
	.section	.note.nv.tkinfo,"",@"SHT_NOTE"
	.sectionflags	@"SHF_NOTE_NV_TKINFO"
	.tkinfo
        /*0018*/ 	.word	0x00000081
        /*0030*/ 	.string	""
        /*0030*/ 	.string	"ptxas-blackwell"
        /*0030*/ 	.string	"Cuda compilation tools, release 12.9, V12.9.86"
        /*0030*/ 	.string	"Build cuda_12.9.r12.9/compiler.36037853_0"
        /*0030*/ 	.string	"-v  -suppress-debug-info  -lineinfo  -arch sm_100a "



//--------------------- .note.nv.cuver            --------------------------
	.section	.note.nv.cuver,"",@"SHT_NOTE"
	.sectionflags	@"SHF_NOTE_NV_CUVER"
        /*0018*/ 	.short	0x0001
        /*001a*/ 	.short	0x0064
        /*001c*/ 	.short	0x0001
        /*001e*/ 	.short	0x0000
        /*0020*/ 	.short	0x0001
        /*0022*/ 	.short	0x0000


//--------------------- .nv.info                  --------------------------
	.section	.nv.info,"",@"SHT_CUDA_INFO"
	.align	4


	//----- nvinfo : EIATTR_REGCOUNT
	.align		4
        /*0000*/ 	.byte	0x04, 0x2f
        /*0002*/ 	.short	(.L_5 - .L_4)
	.align		4
.L_4:
        /*0004*/ 	.word	index@(attn_fwd)
        /*0008*/ 	.word	0x000000ff


	//----- nvinfo : EIATTR_FRAME_SIZE
	.align		4
.L_5:
        /*000c*/ 	.byte	0x04, 0x11
        /*000e*/ 	.short	(.L_7 - .L_6)
	.align		4
.L_6:
        /*0010*/ 	.word	index@($__internal_2_$__cuda_sm10x_tcgen05_guardrail_trap_unallocated_columns_being_dealloced)
        /*0014*/ 	.word	0x00000b20


	//----- nvinfo : EIATTR_FRAME_SIZE
	.align		4
.L_7:
        /*0018*/ 	.byte	0x04, 0x11
        /*001a*/ 	.short	(.L_9 - .L_8)
	.align		4
.L_8:
        /*001c*/ 	.word	index@($__internal_1_$__cuda_sm10x_tcgen05_guardrail_trap_phase_invalid_during_alloc)
        /*0020*/ 	.word	0x00000b20


	//----- nvinfo : EIATTR_FRAME_SIZE
	.align		4
.L_9:
        /*0024*/ 	.byte	0x04, 0x11
        /*0026*/ 	.short	(.L_11 - .L_10)
	.align		4
.L_10:
        /*0028*/ 	.word	index@($__internal_0_$__cuda_sm10x_tcgen05_guardrail_trap_col_being_dealloced_not_returned_by_alloc)
        /*002c*/ 	.word	0x00000b20


	//----- nvinfo : EIATTR_FRAME_SIZE
	.align		4
.L_11:
        /*0030*/ 	.byte	0x04, 0x11
        /*0032*/ 	.short	(.L_13 - .L_12)
	.align		4
.L_12:
        /*0034*/ 	.word	index@(attn_fwd)
        /*0038*/ 	.word	0x00000b20


	//----- nvinfo : EIATTR_MIN_STACK_SIZE
	.align		4
.L_13:
        /*003c*/ 	.byte	0x04, 0x12
        /*003e*/ 	.short	(.L_15 - .L_14)
	.align		4
.L_14:
        /*0040*/ 	.word	index@(attn_fwd)
        /*0044*/ 	.word	0x00000b20
.L_15:


//--------------------- .nv.info.attn_fwd         --------------------------
	.section	.nv.info.attn_fwd,"",@"SHT_CUDA_INFO"
	.sectionflags	@""
	.align	4


	//----- nvinfo : EIATTR_CUDA_API_VERSION
	.align		4
        /*0000*/ 	.byte	0x04, 0x37
        /*0002*/ 	.short	(.L_17 - .L_16)
.L_16:
        /*0004*/ 	.word	0x00000081


	//----- nvinfo : EIATTR_KPARAM_INFO
	.align		4
.L_17:
        /*0008*/ 	.byte	0x04, 0x17
        /*000a*/ 	.short	(.L_19 - .L_18)
.L_18:
        /*000c*/ 	.word	0x00000000
        /*0010*/ 	.short	0x0019
        /*0012*/ 	.short	0x0080
        /*0014*/ 	.byte	0x00, 0xf4, 0x21, 0x00


	//----- nvinfo : EIATTR_KPARAM_INFO
	.align		4
.L_19:
        /*0018*/ 	.byte	0x04, 0x17
        /*001a*/ 	.short	(.L_21 - .L_20)
.L_20:
        /*001c*/ 	.word	0x00000000
        /*0020*/ 	.short	0x0018
        /*0022*/ 	.short	0x0078
        /*0024*/ 	.byte	0x00, 0xf4, 0x21, 0x00


	//----- nvinfo : EIATTR_KPARAM_INFO
	.align		4
.L_21:
        /*0028*/ 	.byte	0x04, 0x17
        /*002a*/ 	.short	(.L_23 - .L_22)
.L_22:
        /*002c*/ 	.word	0x00000000
        /*0030*/ 	.short	0x0017
        /*0032*/ 	.short	0x0070
        /*0034*/ 	.byte	0x00, 0xf0, 0x11, 0x00


	//----- nvinfo : EIATTR_KPARAM_INFO
	.align		4
.L_23:
        /*0038*/ 	.byte	0x04, 0x17
        /*003a*/ 	.short	(.L_25 - .L_24)
.L_24:
        /*003c*/ 	.word	0x00000000
        /*0040*/ 	.short	0x0016
        /*0042*/ 	.short	0x006c
        /*0044*/ 	.byte	0x00, 0xf0, 0x11, 0x00


	//----- nvinfo : EIATTR_KPARAM_INFO
	.align		4
.L_25:
        /*0048*/ 	.byte	0x04, 0x17
        /*004a*/ 	.short	(.L_27 - .L_26)
.L_26:
        /*004c*/ 	.word	0x00000000
        /*0050*/ 	.short	0x0015
        /*0052*/ 	.short	0x0068
        /*0054*/ 	.byte	0x00, 0xf0, 0x11, 0x00


	//----- nvinfo : EIATTR_KPARAM_INFO
	.align		4
.L_27:
        /*0058*/ 	.byte	0x04, 0x17
        /*005a*/ 	.short	(.L_29 - .L_28)
.L_28:
        /*005c*/ 	.word	0x00000000
        /*0060*/ 	.short	0x0014
        /*0062*/ 	.short	0x0064
        /*0064*/ 	.byte	0x00, 0xf0, 0x11, 0x00


	//----- nvinfo : EIATTR_KPARAM_INFO
	.align		4
.L_29:
        /*0068*/ 	.byte	0x04, 0x17
        /*006a*/ 	.short	(.L_31 - .L_30)
.L_30:
        /*006c*/ 	.word	0x00000000
        /*0070*/ 	.short	0x0013
        /*0072*/ 	.short	0x0060
        /*0074*/ 	.byte	0x00, 0xf0, 0x11, 0x00


	//----- nvinfo : EIATTR_KPARAM_INFO
	.align		4
.L_31:
        /*0078*/ 	.byte	0x04, 0x17
        /*007a*/ 	.short	(.L_33 - .L_32)
.L_32:
        /*007c*/ 	.word	0x00000000
        /*0080*/ 	.short	0x0012
        /*0082*/ 	.short	0x005c
        /*0084*/ 	.byte	0x00, 0xf0, 0x11, 0x00


	//----- nvinfo : EIATTR_KPARAM_INFO
	.align		4
.L_33:
        /*0088*/ 	.byte	0x04, 0x17
        /*008a*/ 	.short	(.L_35 - .L_34)
.L_34:
        /*008c*/ 	.word	0x00000000
        /*0090*/ 	.short	0x0011
        /*0092*/ 	.short	0x0058
        /*0094*/ 	.byte	0x00, 0xf0, 0x11, 0x00


	//----- nvinfo : EIATTR_KPARAM_INFO
	.align		4
.L_35:
        /*0098*/ 	.byte	0x04, 0x17
        /*009a*/ 	.short	(.L_37 - .L_36)
.L_36:
        /*009c*/ 	.word	0x00000000
        /*00a0*/ 	.short	0x0010
        /*00a2*/ 	.short	0x0054
        /*00a4*/ 	.byte	0x00, 0xf0, 0x11, 0x00


	//----- nvinfo : EIATTR_KPARAM_INFO
	.align		4
.L_37:
        /*00a8*/ 	.byte	0x04, 0x17
        /*00aa*/ 	.short	(.L_39 - .L_38)
.L_38:
        /*00ac*/ 	.word	0x00000000
        /*00b0*/ 	.short	0x000f
        /*00b2*/ 	.short	0x0050
        /*00b4*/ 	.byte	0x00, 0xf0, 0x11, 0x00


	//----- nvinfo : EIATTR_KPARAM_INFO
	.align		4
.L_39:
        /*00b8*/ 	.byte	0x04, 0x17
        /*00ba*/ 	.short	(.L_41 - .L_40)
.L_40:
        /*00bc*/ 	.word	0x00000000
        /*00c0*/ 	.short	0x000e
        /*00c2*/ 	.short	0x004c
        /*00c4*/ 	.byte	0x00, 0xf0, 0x11, 0x00


	//----- nvinfo : EIATTR_KPARAM_INFO
	.align		4
.L_41:
        /*00c8*/ 	.byte	0x04, 0x17
        /*00ca*/ 	.short	(.L_43 - .L_42)
.L_42:
        /*00cc*/ 	.word	0x00000000
        /*00d0*/ 	.short	0x000d
        /*00d2*/ 	.short	0x0048
        /*00d4*/ 	.byte	0x00, 0xf0, 0x11, 0x00


	//----- nvinfo : EIATTR_KPARAM_INFO
	.align		4
.L_43:
        /*00d8*/ 	.byte	0x04, 0x17
        /*00da*/ 	.short	(.L_45 - .L_44)
.L_44:
        /*00dc*/ 	.word	0x00000000
        /*00e0*/ 	.short	0x000c
        /*00e2*/ 	.short	0x0044
        /*00e4*/ 	.byte	0x00, 0xf0, 0x11, 0x00


	//----- nvinfo : EIATTR_KPARAM_INFO
	.align		4
.L_45:
        /*00e8*/ 	.byte	0x04, 0x17
        /*00ea*/ 	.short	(.L_47 - .L_46)
.L_46:
        /*00ec*/ 	.word	0x00000000
        /*00f0*/ 	.short	0x000b
        /*00f2*/ 	.short	0x0040
        /*00f4*/ 	.byte	0x00, 0xf0, 0x11, 0x00


	//----- nvinfo : EIATTR_KPARAM_INFO
	.align		4
.L_47:
        /*00f8*/ 	.byte	0x04, 0x17
        /*00fa*/ 	.short	(.L_49 - .L_48)
.L_48:
        /*00fc*/ 	.word	0x00000000
        /*0100*/ 	.short	0x000a
        /*0102*/ 	.short	0x003c
        /*0104*/ 	.byte	0x00, 0xf0, 0x11, 0x00


	//----- nvinfo : EIATTR_KPARAM_INFO
	.align		4
.L_49:
        /*0108*/ 	.byte	0x04, 0x17
        /*010a*/ 	.short	(.L_51 - .L_50)
.L_50:
        /*010c*/ 	.word	0x00000000
        /*0110*/ 	.short	0x0009
        /*0112*/ 	.short	0x0038
        /*0114*/ 	.byte	0x00, 0xf0, 0x11, 0x00


	//----- nvinfo : EIATTR_KPARAM_INFO
	.align		4
.L_51:
        /*0118*/ 	.byte	0x04, 0x17
        /*011a*/ 	.short	(.L_53 - .L_52)
.L_52:
        /*011c*/ 	.word	0x00000000
        /*0120*/ 	.short	0x0008
        /*0122*/ 	.short	0x0034
        /*0124*/ 	.byte	0x00, 0xf0, 0x11, 0x00


	//----- nvinfo : EIATTR_KPARAM_INFO
	.align		4
.L_53:
        /*0128*/ 	.byte	0x04, 0x17
        /*012a*/ 	.short	(.L_55 - .L_54)
.L_54:
        /*012c*/ 	.word	0x00000000
        /*0130*/ 	.short	0x0007
        /*0132*/ 	.short	0x0030
        /*0134*/ 	.byte	0x00, 0xf0, 0x11, 0x00


	//----- nvinfo : EIATTR_KPARAM_INFO
	.align		4
.L_55:
        /*0138*/ 	.byte	0x04, 0x17
        /*013a*/ 	.short	(.L_57 - .L_56)
.L_56:
        /*013c*/ 	.word	0x00000000
        /*0140*/ 	.short	0x0006
        /*0142*/ 	.short	0x002c
        /*0144*/ 	.byte	0x00, 0xf0, 0x11, 0x00


	//----- nvinfo : EIATTR_KPARAM_INFO
	.align		4
.L_57:
        /*0148*/ 	.byte	0x04, 0x17
        /*014a*/ 	.short	(.L_59 - .L_58)
.L_58:
        /*014c*/ 	.word	0x00000000
        /*0150*/ 	.short	0x0005
        /*0152*/ 	.short	0x0028
        /*0154*/ 	.byte	0x00, 0xf0, 0x11, 0x00


	//----- nvinfo : EIATTR_KPARAM_INFO
	.align		4
.L_59:
        /*0158*/ 	.byte	0x04, 0x17
        /*015a*/ 	.short	(.L_61 - .L_60)
.L_60:
        /*015c*/ 	.word	0x00000000
        /*0160*/ 	.short	0x0004
        /*0162*/ 	.short	0x0020
        /*0164*/ 	.byte	0x00, 0xf4, 0x21, 0x00


	//----- nvinfo : EIATTR_KPARAM_INFO
	.align		4
.L_61:
        /*0168*/ 	.byte	0x04, 0x17
        /*016a*/ 	.short	(.L_63 - .L_62)
.L_62:
        /*016c*/ 	.word	0x00000000
        /*0170*/ 	.short	0x0003
        /*0172*/ 	.short	0x0018
        /*0174*/ 	.byte	0x00, 0xf4, 0x21, 0x00


	//----- nvinfo : EIATTR_KPARAM_INFO
	.align		4
.L_63:
        /*0178*/ 	.byte	0x04, 0x17
        /*017a*/ 	.short	(.L_65 - .L_64)
.L_64:
        /*017c*/ 	.word	0x00000000
        /*0180*/ 	.short	0x0002
        /*0182*/ 	.short	0x0010
        /*0184*/ 	.byte	0x00, 0xf4, 0x21, 0x00


	//----- nvinfo : EIATTR_KPARAM_INFO
	.align		4
.L_65:
        /*0188*/ 	.byte	0x04, 0x17
        /*018a*/ 	.short	(.L_67 - .L_66)
.L_66:
        /*018c*/ 	.word	0x00000000
        /*0190*/ 	.short	0x0001
        /*0192*/ 	.short	0x0008
        /*0194*/ 	.byte	0x00, 0xf4, 0x21, 0x00


	//----- nvinfo : EIATTR_KPARAM_INFO
	.align		4
.L_67:
        /*0198*/ 	.byte	0x04, 0x17
        /*019a*/ 	.short	(.L_69 - .L_68)
.L_68:
        /*019c*/ 	.word	0x00000000
        /*01a0*/ 	.short	0x0000
        /*01a2*/ 	.short	0x0000
        /*01a4*/ 	.byte	0x00, 0xf4, 0x21, 0x00


	//----- nvinfo : EIATTR_AT_ENTRY_FRAGMENTS
	.align		4
.L_69:
        /*01a8*/ 	.byte	0x04, 0x4f
        /*01aa*/ 	.short	(.L_71 - .L_70)


	//   ....[0]....
.L_70:
        /*01ac*/ 	.word	0x00000004


	//----- nvinfo : EIATTR_RESERVED_SMEM_USED
	.align		4
.L_71:
        /*01b0*/ 	.byte	0x01, 0x41
	.zero		2


	//----- nvinfo : EIATTR_SPARSE_MMA_MASK
	.align		4
        /*01b4*/ 	.byte	0x03, 0x50
        /*01b6*/ 	.short	0x0000


	//----- nvinfo : EIATTR_TCGEN05_1CTA_USED
	.align		4
        /*01b8*/ 	.byte	0x01, 0x51
	.zero		2


	//----- nvinfo : EIATTR_MAXREG_COUNT
	.align		4
        /*01bc*/ 	.byte	0x03, 0x1b
        /*01be*/ 	.short	0x00ff


	//----- nvinfo : EIATTR_NUM_BARRIERS
	.align		4
        /*01c0*/ 	.byte	0x02, 0x4c
        /*01c2*/ 	.byte	0x01
	.zero		1


	//----- nvinfo : EIATTR_ANNOTATIONS
	.align		4
        /*01c4*/ 	.byte	0x04, 0x55
        /*01c6*/ 	.short	(.L_73 - .L_72)


	//   ....[0]....
.L_72:
        /*01c8*/ 	.word	0x00000001
        /*01cc*/ 	.byte	0x30, 0x08, 0x00, 0x00, 0x01, 0x00, 0x00, 0x00, 0x80, 0x08, 0x00, 0x00, 0x01, 0x00, 0x00, 0x00
        /* <DEDUP_REMOVED lines=553> */
        /*246c*/ 	.byte	0x80, 0x1e, 0x02, 0x00


	//----- nvinfo : EIATTR_INT_WARP_WIDE_INSTR_OFFSETS
	.align		4
.L_73:
        /*2470*/ 	.byte	0x04, 0x31
        /*2472*/ 	.short	(.L_75 - .L_74)


	//   ....[0]....
.L_74:
        /*2474*/ 	.word	0x000060f0


	//   ....[1]....
        /*2478*/ 	.word	0x00006100


	//   ....[2]....
        /*247c*/ 	.word	0x00007890


	//   ....[3]....
        /*2480*/ 	.word	0x000098f0


	//   ....[4]....
        /*2484*/ 	.word	0x00013d20


	//   ....[5]....
        /*2488*/ 	.word	0x00022990


	//   ....[6]....
        /*248c*/ 	.word	0x000229d0


	//----- nvinfo : EIATTR_COOP_GROUP_MASK_REGIDS
	.align		4
.L_75:
        /*2490*/ 	.byte	0x04, 0x29
        /*2492*/ 	.short	(.L_77 - .L_76)


	//   ....[0]....
.L_76:
        /*2494*/ 	.word	0xffffffff


	//   ....[1]....
        /*2498*/ 	.word	0xffffffff


	//   ....[2]....
        /*249c*/ 	.word	0xffffffff


	//   ....[3]....
        /*24a0*/ 	.word	0xffffffff


	//   ....[4]....
        /*24a4*/ 	.word	0xffffffff


	//   ....[5]....
        /*24a8*/ 	.word	0xffffffff


	//   ....[6]....
        /*24ac*/ 	.word	0xffffffff


	//   ....[7]....
        /*24b0*/ 	.word	0xffffffff


	//----- nvinfo : EIATTR_COOP_GROUP_INSTR_OFFSETS
	.align		4
.L_77:
        /*24b4*/ 	.byte	0x04, 0x28
        /*24b6*/ 	.short	(.L_79 - .L_78)


	//   ....[0]....
.L_78:
        /*24b8*/ 	.word	0x00000080


	//   ....[1]....
        /*24bc*/ 	.word	0x00000340


	//   ....[2]....
        /*24c0*/ 	.word	0x0000e0a0


	//   ....[3]....
        /*24c4*/ 	.word	0x0000e6a0


	//   ....[4]....
        /*24c8*/ 	.word	0x00014e30


	//   ....[5]....
        /*24cc*/ 	.word	0x00015240


	//   ....[6]....
        /*24d0*/ 	.word	0x00022810


	//   ....[7]....
        /*24d4*/ 	.word	0x00022a80


	//----- nvinfo : EIATTR_VRC_CTA_INIT_COUNT
	.align		4
.L_79:
        /*24d8*/ 	.byte	0x02, 0x4a
        /*24da*/ 	.byte	0x80
	.zero		1


	//----- nvinfo : EIATTR_MBARRIER_INSTR_OFFSETS
	.align		4
        /*24dc*/ 	.byte	0x04, 0x39
        /*24de*/ 	.short	(.L_81 - .L_80)


	//   ....[0]....
.L_80:
        /*24e0*/ 	.word	0x000061e0
        /*24e4*/ 	.word	0x000000ff
        /*24e8*/ 	.word	0x00000000
        /*24ec*/ 	.short	0x0100
        /*24ee*/ 	.byte	0x06
	.zero		1


	//   ....[1]....
        /*24f0*/ 	.word	0x000078a0
        /*24f4*/ 	.word	0x000000ff
        /*24f8*/ 	.word	0x00028008
        /*24fc*/ 	.short	0x0100
        /*24fe*/ 	.byte	0x09
	.zero		1


	//   ....[2]....
        /*2500*/ 	.word	0x0000a5c0
        /*2504*/ 	.word	0x000000ff
        /*2508*/ 	.word	0x00018000
        /*250c*/ 	.short	0x0100
        /*250e*/ 	.byte	0x09
	.zero		1


	//   ....[3]....
        /*2510*/ 	.word	0x0000cc70
        /*2514*/ 	.word	0x000000ff
        /*2518*/ 	.word	0x00018000
        /*251c*/ 	.short	0x010a
        /*251e*/ 	.byte	0x09
	.zero		1


	//   ....[4]....
        /*2520*/ 	.word	0x0000cd90
        /*2524*/ 	.word	0x000000ff
        /*2528*/ 	.word	0x00018000
        /*252c*/ 	.short	0x0108
        /*252e*/ 	.byte	0x09
	.zero		1


	//   ....[5]....
        /*2530*/ 	.word	0x00014080
        /*2534*/ 	.word	0x000000ff
        /*2538*/ 	.word	0x00028010
        /*253c*/ 	.short	0x0100
        /*253e*/ 	.byte	0x09
	.zero		1


	//   ....[6]....
        /*2540*/ 	.word	0x00014c10
        /*2544*/ 	.word	0x000000ff
        /*2548*/ 	.word	0x00028010
        /*254c*/ 	.short	0x010a
        /*254e*/ 	.byte	0x09
	.zero		1


	//   ....[7]....
        /*2550*/ 	.word	0x00014c80
        /*2554*/ 	.word	0x000000ff
        /*2558*/ 	.word	0x00028010
        /*255c*/ 	.short	0x0108
        /*255e*/ 	.byte	0x09
	.zero		1


	//   ....[8]....
        /*2560*/ 	.word	0x00014cf0
        /*2564*/ 	.word	0x000000ff
        /*2568*/ 	.word	0x00000000
        /*256c*/ 	.short	0x010a
        /*256e*/ 	.byte	0x06
	.zero		1


	//   ....[9]....
        /*2570*/ 	.word	0x000197b0
        /*2574*/ 	.word	0x000000ff
        /*2578*/ 	.word	0x00000000
        /*257c*/ 	.short	0x010a
        /*257e*/ 	.byte	0x06
	.zero		1


	//   ....[10]....
        /*2580*/ 	.word	0x00019850
        /*2584*/ 	.word	0x000000ff
        /*2588*/ 	.word	0x00028000
        /*258c*/ 	.short	0x0108
        /*258e*/ 	.byte	0x09
	.zero		1


	//   ....[11]....
        /*2590*/ 	.word	0x000198d0
        /*2594*/ 	.word	0x000000ff
        /*2598*/ 	.word	0x00028008
        /*259c*/ 	.short	0x0108
        /*259e*/ 	.byte	0x09
	.zero		1


	//   ....[12]....
        /*25a0*/ 	.word	0x00022aa0
        /*25a4*/ 	.word	0x000000ff
        /*25a8*/ 	.word	0x00018000
        /*25ac*/ 	.short	0x010a
        /*25ae*/ 	.byte	0x09
	.zero		1


	//   ....[13]....
        /*25b0*/ 	.word	0x00022ad0
        /*25b4*/ 	.word	0x000000ff
        /*25b8*/ 	.word	0x00028010
        /*25bc*/ 	.short	0x010a
        /*25be*/ 	.byte	0x09
	.zero		1


	//   ....[14]....
        /*25c0*/ 	.word	0x00022b00
        /*25c4*/ 	.word	0x000000ff
        /*25c8*/ 	.word	0x00000000
        /*25cc*/ 	.short	0x010a
        /*25ce*/ 	.byte	0x06
	.zero		1


	//   ....[15]....
        /*25d0*/ 	.word	0x00022b30
        /*25d4*/ 	.word	0x000000ff
        /*25d8*/ 	.word	0x00000000
        /*25dc*/ 	.short	0x010a
        /*25de*/ 	.byte	0x06
	.zero		1


	//----- nvinfo : EIATTR_NUM_MBARRIERS
	.align		4
.L_81:
        /*25e0*/ 	.byte	0x03, 0x38
        /*25e2*/ 	.short	0xffff


	//----- nvinfo : EIATTR_EXIT_INSTR_OFFSETS
	.align		4
        /*25e4*/ 	.byte	0x04, 0x1c
        /*25e6*/ 	.short	(.L_83 - .L_82)


	//   ....[0]....
.L_82:
        /*25e8*/ 	.word	0x00022a90


	//----- nvinfo : EIATTR_REQNTID
	.align		4
.L_83:
        /*25ec*/ 	.byte	0x04, 0x10
        /*25ee*/ 	.short	(.L_85 - .L_84)
.L_84:
        /*25f0*/ 	.word	0x00000080
        /*25f4*/ 	.word	0x00000001
        /*25f8*/ 	.word	0x00000001


	//----- nvinfo : EIATTR_CRS_STACK_SIZE
	.align		4
.L_85:
        /*25fc*/ 	.byte	0x04, 0x1e
        /*25fe*/ 	.short	(.L_87 - .L_86)
.L_86:
        /*2600*/ 	.word	0x00000000


	//----- nvinfo : EIATTR_CBANK_PARAM_SIZE
	.align		4
.L_87:
        /*2604*/ 	.byte	0x03, 0x19
        /*2606*/ 	.short	0x0088


	//----- nvinfo : EIATTR_PARAM_CBANK
	.align		4
        /*2608*/ 	.byte	0x04, 0x0a
        /*260a*/ 	.short	(.L_89 - .L_88)
	.align		4
.L_88:
        /*260c*/ 	.word	index@(.nv.constant0.attn_fwd)
        /*2610*/ 	.short	0x0380
        /*2612*/ 	.short	0x0088


	//----- nvinfo : EIATTR_SW_WAR
	.align		4
.L_89:
        /*2614*/ 	.byte	0x04, 0x36
        /*2616*/ 	.short	(.L_91 - .L_90)
.L_90:
        /*2618*/ 	.word	0x00000008
.L_91:


//--------------------- .nv.compat                --------------------------
	.section	.nv.compat,"",@"SHT_CUDA_COMPAT_INFO"
	.align	4
        /*0000*/ 	.byte	0x02, 0x02, 0x02, 0x00, 0x02, 0x05, 0x05, 0x00, 0x02, 0x03, 0x00, 0x00, 0x02, 0x06, 0x01, 0x00


//--------------------- .nv.callgraph             --------------------------
	.section	.nv.callgraph,"",@"SHT_CUDA_CALLGRAPH"
	.align	4
	.sectionentsize	8
	.align		4
        /*0000*/ 	.word	0x00000000
	.align		4
        /*0004*/ 	.word	0xffffffff
	.align		4
        /*0008*/ 	.word	0x00000000
	.align		4
        /*000c*/ 	.word	0xfffffffe
	.align		4
        /*0010*/ 	.word	0x00000000
	.align		4
        /*0014*/ 	.word	0xfffffffd
	.align		4
        /*0018*/ 	.word	0x00000000
	.align		4
        /*001c*/ 	.word	0xfffffffc


//--------------------- .nv.constant4             --------------------------
	.section	.nv.constant4,"a",@progbits
	.align	8
	.align		8
.nv.constant4:
        /*0000*/ 	.dword	_$_str


//--------------------- .text.attn_fwd            --------------------------
	.section	.text.attn_fwd,"ax",@progbits
	.align	128
        .global         attn_fwd
        .type           attn_fwd,@function
        .size           attn_fwd,(.L_x_29 - attn_fwd)
        .other          attn_fwd,@"STO_CUDA_ENTRY STV_DEFAULT"
attn_fwd:
.text.attn_fwd:
[----:B------:R-:W0:Y:S01]  /*0000*/  LDC R1, c[0x0][0x37c] ;  /* 0x0000df00ff017b82 */ /* 0x000e220000000800 */
[----:B------:R-:W1:Y:S01]  /*0010*/  S2R R0, SR_TID.X ;  /* 0x0000000000007919 */ /* 0x000e620000002100 */
[----:B------:R-:W-:Y:S01]  /*0020*/  LOP3.LUT R2, R2, 0xff7fffff, RZ, 0xc0, !PT ;  /* 0xff7fffff02027812 */ /* 0x000fe200078ec0ff */
[----:B0-----:R-:W-:Y:S01]  /*0030*/  VIADD R1, R1, 0xfffff4e0 ;  /* 0xfffff4e001017836 */ /* 0x001fe20000000000 */
[----:B-1----:R-:W-:-:S13]  /*0040*/  ISETP.GE.U32.AND P0, PT, R0, 0x20, PT ;  /* 0x000000200000780c */ /* 0x002fda0003f06070 */
[----:B------:R-:W-:Y:S01]  /*0050*/  @P0 LOP3.LUT R2, R2, 0x800000, RZ, 0xfc, !PT ;  /* 0x0080000002020812 */ /* 0x000fe200078efcff */
[----:B------:R-:W-:Y:S06]  /*0060*/  @P0 BRA `(.L_x_0) ;  /* 0x0000000000b80947 */ /* 0x000fec0003800000 */
[----:B------:R-:W0:Y:S01]  /*0070*/  S2R R7, SR_CgaCtaId ;  /* 0x0000000000077919 */ /* 0x000e220000008800 */
[----:B------:R-:W-:Y:S01]  /*0080*/  NOP ;  /* 0x0000000000007918 */ /* 0x000fe20000000000 */
[----:B------:R-:W-:-:S04]  /*0090*/  MOV R0, 0x40 ;  /* 0x0000004000007802 */ /* 0x000fc80000000f00 */
[----:B0-----:R-:W-:Y:S02]  /*00a0*/  LEA R3, R7, R0, 0x18 ;  /* 0x0000000007037211 */ /* 0x001fe400078ec0ff */
[----:B------:R-:W-:-:S04]  /*00b0*/  MOV R0, 0x400 ;  /* 0x0000040000007802 */ /* 0x000fc80000000f00 */
[----:B------:R-:W0:Y:S01]  /*00c0*/  LDS.U8 R3, [R3] ;  /* 0x0000000003037984 */ /* 0x000e220000000000 */
[----:B------:R-:W-:Y:S02]  /*00d0*/  LEA R0, R7, R0, 0x18 ;  /* 0x0000000007007211 */ /* 0x000fe400078ec0ff */
[----:B0-----:R-:W-:-:S13]  /*00e0*/  ISETP.NE.AND P0, PT, R3, RZ, PT ;  /* 0x000000ff0300720c */ /* 0x001fda0003f05270 */
[----:B------:R-:W-:Y:S05]  /*00f0*/  @P0 BRA `(.L_x_1) ;  /* 0x00000000007c0947 */ /* 0x000fea0003800000 */
[----:B------:R-:W-:-:S13]  /*0100*/  ELECT P0, URZ, PT ;  /* 0x0000000000ff782f */ /* 0x000fda0003800000 */
[----:B------:R-:W-:Y:S05]  /*0110*/  @!P0 BRA `(.L_x_2) ;  /* 0x0000000000848947 */ /* 0x000fea0003800000 */
[----:B------:R-:W-:Y:S01]  /*0120*/  UMOV UR4, 0x10 ;  /* 0x0000001000047882 */ /* 0x000fe20000000000 */
[----:B------:R-:W-:Y:S02]  /*0130*/  IMAD.MOV.U32 R8, RZ, RZ, 0x1 ;  /* 0x00000001ff087424 */ /* 0x000fe400078e00ff */
[----:B------:R-:W-:Y:S02]  /*0140*/  IMAD.MOV.U32 R4, RZ, RZ, 0xffff ;  /* 0x0000ffffff047424 */ /* 0x000fe400078e00ff */
[----:B------:R-:W-:Y:S04]  /*0150*/  DEPBAR.LE SB0, 0x36 ;  /* 0x00008d800000791a */ /* 0x000fe80000000000 */
[----:B------:R-:W0:Y:S02]  /*0160*/  UTCATOMSWS.FIND_AND_SET.ALIGN UP0, UR4, UR4 ;  /* 0x00000004000475e3 */ /* 0x000e240008000800 */
[----:B0-----:R-:W-:-:S04]  /*0170*/  PLOP3.LUT P0, PT, PT, PT, UP0, 0x80, 0x8 ;  /* 0x000000000008781c */ /* 0x001fc80003f0f008 */
[----:B------:R-:W-:-:S04]  /*0180*/  SEL R3, RZ, 0xffffffff, !P0 ;  /* 0xffffffffff037807 */ /* 0x000fc80004000000 */
[----:B------:R-:W-:Y:S02]  /*0190*/  ISETP.NE.AND P0, PT, R3, RZ, PT ;  /* 0x000000ff0300720c */ /* 0x000fe40003f05270 */
[----:B------:R-:W-:-:S11]  /*01a0*/  MOV R3, UR4 ;  /* 0x0000000400037c02 */ /* 0x000fd60008000f00 */
[----:B------:R-:W-:Y:S05]  /*01b0*/  @P0 BRA `(.L_x_3) ;  /* 0x0000000000240947 */ /* 0x000fea0003800000 */
.L_x_4:
[----:B------:R-:W-:Y:S05]  /*01c0*/  NANOSLEEP 0x64 ;  /* 0x000000640000795d */ /* 0x000fea0003800000 */
[----:B------:R-:W-:-:S05]  /*01d0*/  UMOV UR4, 0x10 ;  /* 0x0000001000047882 */ /* 0x000fca0000000000 */
[----:B------:R-:W-:Y:S04]  /*01e0*/  DEPBAR.LE SB0, 0x36 ;  /* 0x00008d800000791a */ /* 0x000fe80000000000 */
[----:B------:R-:W0:Y:S02]  /*01f0*/  UTCATOMSWS.FIND_AND_SET.ALIGN UP0, UR4, UR4 ;  /* 0x00000004000475e3 */ /* 0x000e240008000800 */
[----:B0-----:R-:W-:-:S04]  /*0200*/  PLOP3.LUT P0, PT, PT, PT, UP0, 0x80, 0x8 ;  /* 0x000000000008781c */ /* 0x001fc80003f0f008 */
[----:B------:R-:W-:-:S04]  /*0210*/  SEL R3, RZ, 0xffffffff, !P0 ;  /* 0xffffffffff037807 */ /* 0x000fc80004000000 */
[----:B------:R-:W-:Y:S01]  /*0220*/  ISETP.NE.AND P0, PT, R3, RZ, PT ;  /* 0x000000ff0300720c */ /* 0x000fe20003f05270 */
[----:B------:R-:W-:-:S12]  /*0230*/  IMAD.U32 R3, RZ, RZ, UR4 ;  /* 0x00000004ff037e24 */ /* 0x000fd8000f8e00ff */
[----:B------:R-:W-:Y:S05]  /*0240*/  @!P0 BRA `(.L_x_4) ;  /* 0xfffffffc00dc8947 */ /* 0x000fea000383ffff */
.L_x_3:
[C---:B------:R-:W-:Y:S01]  /*0250*/  VIADD R5, R3.reuse, 0x10 ;  /* 0x0000001003057836 */ /* 0x040fe20000000000 */
[----:B------:R-:W-:Y:S01]  /*0260*/  SHF.L.U32 R4, R4, R3, RZ ;  /* 0x0000000304047219 */ /* 0x000fe200000006ff */
[----:B------:R-:W-:Y:S01]  /*0270*/  IMAD.SHL.U32 R3, R3, 0x20, RZ ;  /* 0x0000002003037824 */ /* 0x000fe200078e00ff */
[----:B------:R-:W-:Y:S02]  /*0280*/  MOV R6, 0x50 ;  /* 0x0000005000067802 */ /* 0x000fe40000000f00 */
[----:B------:R-:W-:Y:S02]  /*0290*/  SHF.L.U32 R5, R8, R5, RZ ;  /* 0x0000000508057219 */ /* 0x000fe400000006ff */
[----:B------:R-:W-:Y:S02]  /*02a0*/  LEA R7, R7, R6, 0x18 ;  /* 0x0000000607077211 */ /* 0x000fe400078ec0ff */
[----:B------:R-:W-:-:S05]  /*02b0*/  LOP3.LUT R4, R5, R4, RZ, 0xfc, !PT ;  /* 0x0000000405047212 */ /* 0x000fca00078efcff */
[----:B------:R0:W-:Y:S04]  /*02c0*/  ATOMS.OR RZ, [R7], R4 ;  /* 0x0000000407ff738c */ /* 0x0001e80003000000 */
[----:B------:R0:W-:Y:S01]  /*02d0*/  STS [R0], R3 ;  /* 0x0000000300007388 */ /* 0x0001e20000000800 */
[----:B------:R-:W-:Y:S05]  /*02e0*/  BRA `(.L_x_2) ;  /* 0x0000000000107947 */ /* 0x000fea0003800000 */
.L_x_1:
[----:B------:R-:W-:Y:S02]  /*02f0*/  MOV R3, 0xffffffff ;  /* 0xffffffff00037802 */ /* 0x000fe40000000f00 */
[----:B------:R-:W-:-:S03]  /*0300*/  MOV R4, 0x330 ;  /* 0x0000033000047802 */ /* 0x000fc60000000f00 */
[----:B------:R0:W-:Y:S04]  /*0310*/  STS [R0], R3 ;  /* 0x0000000300007388 */ /* 0x0001e80000000800 */
[----:B0-----:R-:W-:Y:S05]  /*0320*/  CALL.REL.NOINC `($__internal_1_$__cuda_sm10x_tcgen05_guardrail_trap_phase_invalid_during_alloc) ;  /* 0x0000022800187944 */ /* 0x001fea0003c00000 */
.L_x_2:
[----:B------:R-:W-:Y:S05]  /*0330*/  WARPSYNC.ALL ;  /* 0x0000000000007948 */ /* 0x000fea0003800000 */
[----:B------:R-:W-:Y:S01]  /*0340*/  NOP ;  /* 0x0000000000007918 */ /* 0x000fe20000000000 */
.L_x_0:
[----:B------:R-:W1:Y:S01]  /*0350*/  S2R R10, SR_TID.X ;  /* 0x00000000000a7919 */ /* 0x000e620000002100 */
[----:B------:R-:W2:Y:S01]  /*0360*/  LDC R77, c[0x0][0x3b8] ;  /* 0x0000ee00ff4d7b82 */ /* 0x000ea20000000800 */
[----:B------:R-:W3:Y:S01]  /*0370*/  LDCU.64 UR10, c[0x0][0x358] ;  /* 0x00006b00ff0a77ac */ /* 0x000ee20008000a00 */
[----:B0-----:R-:W0:Y:S01]  /*0380*/  S2R R3, SR_CTAID.X ;  /* 0x0000000000037919 */ /* 0x001e220000002500 */
[----:B------:R-:W4:Y:S05]  /*0390*/  S2R R11, SR_CTAID.Y ;  /* 0x00000000000b7919 */ /* 0x000f2a0000002600 */
[----:B------:R-:W4:Y:S08]  /*03a0*/  LDC.64 R4, c[0x0][0x3b0] ;  /* 0x0000ec00ff047b82 */ /* 0x000f300000000a00 */
[----:B------:R-:W5:Y:S08]  /*03b0*/  S2UR UR4, SR_CgaCtaId ;  /* 0x00000000000479c3 */ /* 0x000f700000008800 */
[----:B------:R-:W3:Y:S01]  /*03c0*/  LDC.64 R8, c[0x0][0x380] ;  /* 0x0000e000ff087b82 */ /* 0x000ee20000000a00 */
[----:B-1----:R-:W-:-:S07]  /*03d0*/  SHF.R.U32.HI R0, RZ, 0x6, R10 ;  /* 0x00000006ff007819 */ /* 0x002fce000001160a */
[----:B------:R-:W-:Y:S01]  /*03e0*/  BAR.SYNC.DEFER_BLOCKING 0x0 ;  /* 0x0000000000007b1d */ /* 0x000fe20000010000 */
[----:B------:R-:W-:Y:S02]  /*03f0*/  ISETP.GE.U32.AND P2, PT, R10, 0x20, PT ;  /* 0x000000200a00780c */ /* 0x000fe40003f46070 */
[----:B------:R-:W-:-:S05]  /*0400*/  SGXT.U32 R0, R0, 0x1 ;  /* 0x000000010000781a */ /* 0x000fca0000000000 */
[----:B--2---:R-:W-:Y:S01]  /*0410*/  IMAD R6, R0, R77, RZ ;  /* 0x0000004d00067224 */ /* 0x004fe200078e02ff */
[----:B------:R-:W-:-:S03]  /*0420*/  LOP3.LUT R0, R10, 0x3f, RZ, 0xc0, !PT ;  /* 0x0000003f0a007812 */ /* 0x000fc600078ec0ff */
[----:B------:R-:W-:Y:S02]  /*0430*/  IMAD R12, R77, 0x2, R6 ;  /* 0x000000024d0c7824 */ /* 0x000fe400078e0206 */
[----:B0-----:R-:W-:Y:S01]  /*0440*/  IMAD R7, R3, 0x40, R0 ;  /* 0x0000004003077824 */ /* 0x001fe200078e0200 */
[----:B------:R-:W-:Y:S01]  /*0450*/  MOV R3, 0x400 ;  /* 0x0000040000037802 */ /* 0x000fe20000000f00 */
[----:B------:R-:W-:Y:S02]  /*0460*/  IMAD R16, R77, 0x2, R12 ;  /* 0x000000024d107824 */ /* 0x000fe400078e020c */
[----:B----4-:R-:W-:Y:S01]  /*0470*/  IMAD R0, R11, R4, RZ ;  /* 0x000000040b007224 */ /* 0x010fe200078e02ff */
[----:B------:R-:W-:Y:S01]  /*0480*/  R2UR UR9, R3 ;  /* 0x00000000030972ca */ /* 0x000fe200000e0000 */
[----:B------:R-:W-:Y:S02]  /*0490*/  IMAD R18, R77, 0x2, R16 ;  /* 0x000000024d127824 */ /* 0x000fe400078e0210 */
[----:B------:R-:W-:-:S02]  /*04a0*/  IMAD R4, R7, R5, RZ ;  /* 0x0000000507047224 */ /* 0x000fc400078e02ff */
[----:B------:R-:W0:Y:S01]  /*04b0*/  S2R R7, SR_CgaCtaId ;  /* 0x0000000000077919 */ /* 0x000e220000008800 */
[C---:B------:R-:W-:Y:S01]  /*04c0*/  LEA R20, R77.reuse, R18, 0x1 ;  /* 0x000000124d147211 */ /* 0x040fe200078e08ff */
[----:B------:R-:W-:Y:S02]  /*04d0*/  IMAD.SHL.U32 R3, R0, 0x2, RZ ;  /* 0x0000000200037824 */ /* 0x000fe400078e00ff */
[----:B------:R-:W-:Y:S02]  /*04e0*/  IMAD.SHL.U32 R14, R4, 0x2, RZ ;  /* 0x00000002040e7824 */ /* 0x000fe400078e00ff */
[----:B------:R-:W-:Y:S02]  /*04f0*/  IMAD R22, R77, 0x2, R20 ;  /* 0x000000024d167824 */ /* 0x000fe400078e0214 */
[----:B-----5:R-:W-:Y:S01]  /*0500*/  ULEA UR9, UR4, UR9, 0x18 ;  /* 0x0000000904097291 */ /* 0x020fe2000f8ec0ff */
[----:B------:R-:W-:Y:S01]  /*0510*/  IMAD.HI R0, R0, 0x2, RZ ;  /* 0x0000000200007827 */ /* 0x000fe200078e02ff */
[----:B---3--:R-:W-:-:S03]  /*0520*/  IADD3 R14, P0, P1, R14, R8, R3 ;  /* 0x000000080e0e7210 */ /* 0x008fc6000791e003 */
[----:B------:R-:W-:Y:S02]  /*0530*/  IMAD R24, R77, 0x2, R22 ;  /* 0x000000024d187824 */ /* 0x000fe400078e0216 */
[----:B------:R-:W-:-:S04]  /*0540*/  IMAD.HI R13, R4, 0x2, RZ ;  /* 0x00000002040d7827 */ /* 0x000fc800078e02ff */
[----:B------:R-:W-:Y:S01]  /*0550*/  IMAD R26, R77, 0x2, R24 ;  /* 0x000000024d1a7824 */ /* 0x000fe200078e0218 */
[----:B------:R-:W-:Y:S02]  /*0560*/  IADD3.X R13, PT, PT, R13, R9, R0, P0, P1 ;  /* 0x000000090d0d7210 */ /* 0x000fe400007e2400 */
[----:B------:R-:W-:Y:S01]  /*0570*/  LEA R4, P0, R6, R14, 0x1 ;  /* 0x0000000e06047211 */ /* 0x000fe200078008ff */
[----:B------:R-:W1:Y:S01]  /*0580*/  LDS R0, [UR9] ;  /* 0x00000009ff007984 */ /* 0x000e620008000800 */
[----:B------:R-:W-:Y:S01]  /*0590*/  LEA R28, R77, R26, 0x1 ;  /* 0x0000001a4d1c7211 */ /* 0x000fe200078e08ff */
[----:B------:R-:W-:Y:S01]  /*05a0*/  BAR.SYNC.DEFER_BLOCKING 0x0 ;  /* 0x0000000000007b1d */ /* 0x000fe20000010000 */
[----:B------:R-:W-:-:S03]  /*05b0*/  LEA R8, P1, R12, R14, 0x1 ;  /* 0x0000000e0c087211 */ /* 0x000fc600078208ff */
[----:B------:R-:W-:Y:S01]  /*05c0*/  IMAD R30, R77, 0x2, R28 ;  /* 0x000000024d1e7824 */ /* 0x000fe200078e021c */
[----:B------:R-:W-:-:S03]  /*05d0*/  LEA.HI.X.SX32 R5, R6, R13, 0x1, P0 ;  /* 0x0000000d06057211 */ /* 0x000fc600000f0eff */
[----:B------:R-:W-:-:S04]  /*05e0*/  IMAD R32, R77, 0x2, R30 ;  /* 0x000000024d207824 */ /* 0x000fc800078e021e */
[----:B------:R-:W-:-:S05]  /*05f0*/  IMAD R34, R77, 0x2, R32 ;  /* 0x000000024d227824 */ /* 0x000fca00078e0220 */
[----:B------:R-:W-:-:S05]  /*0600*/  LEA R36, R77, R34, 0x1 ;  /* 0x000000224d247211 */ /* 0x000fca00078e08ff */
[----:B------:R-:W-:-:S04]  /*0610*/  IMAD R38, R77, 0x2, R36 ;  /* 0x000000024d267824 */ /* 0x000fc800078e0224 */
        /* <DEDUP_REMOVED lines=16> */
[----:B------:R-:W-:-:S05]  /*0720*/  IMAD R72, R77, 0x2, R70 ;  /* 0x000000024d487824 */ /* 0x000fca00078e0246 */
[----:B------:R-:W-:-:S05]  /*0730*/  LEA R131, R77, R72, 0x1 ;  /* 0x000000484d837211 */ /* 0x000fca00078e08ff */
[----:B------:R-:W-:-:S05]  /*0740*/  IMAD R74, R77, 0x2, R131 ;  /* 0x000000024d4a7824 */ /* 0x000fca00078e0283 */
[----:B------:R-:W-:-:S05]  /*0750*/  LEA R76, R77, R74, 0x1 ;  /* 0x0000004a4d4c7211 */ /* 0x000fca00078e08ff */
[----:B------:R-:W-:-:S04]  /*0760*/  IMAD R80, R77, 0x2, R76 ;  /* 0x000000024d507824 */ /* 0x000fc800078e024c */
[----:B------:R-:W-:-:S04]  /*0770*/  IMAD R53, R77, 0x2, R80 ;  /* 0x000000024d357824 */ /* 0x000fc800078e0250 */
[----:B------:R-:W-:-:S05]  /*0780*/  IMAD R82, R77, 0x2, R53 ;  /* 0x000000024d527824 */ /* 0x000fca00078e0235 */
[----:B------:R-:W-:Y:S01]  /*0790*/  LEA R84, R77, R82, 0x1 ;  /* 0x000000524d547211 */ /* 0x000fe200078e08ff */
[----:B01----:R-:W-:Y:S06]  /*07a0*/  @P2 BRA `(.L_x_5) ;  /* 0x0000000000182947 */ /* 0x003fec0003800000 */
[----:B------:R-:W-:Y:S01]  /*07b0*/  ELECT P0, URZ, PT ;  /* 0x0000000000ff782f */ /* 0x000fe20003800000 */
[----:B------:R-:W-:Y:S01]  /*07c0*/  IMAD.MOV.U32 R3, RZ, RZ, 0x1 ;  /* 0x00000001ff037424 */ /* 0x000fe200078e00ff */
[----:B------:R-:W-:Y:S11]  /*07d0*/  UVIRTCOUNT.DEALLOC.SMPOOL 0x80 ;  /* 0x000000800000784c */ /* 0x000ff60000000000 */
[----:B------:R-:W-:-:S04]  /*07e0*/  @P0 MOV R6, 0x40 ;  /* 0x0000004000060802 */ /* 0x000fc80000000f00 */
[----:B------:R-:W-:-:S05]  /*07f0*/  @P0 LEA R6, R7, R6, 0x18 ;  /* 0x0000000607060211 */ /* 0x000fca00078ec0ff */
[----:B------:R0:W-:Y:S02]  /*0800*/  @P0 STS.U8 [R6], R3 ;  /* 0x0000000306000388 */ /* 0x0001e40000000000 */
.L_x_5:
[-C--:B------:R-:W-:Y:S01]  /*0810*/  LEA R10, P0, R16, R14.reuse, 0x1 ;  /* 0x0000000e100a7211 */ /* 0x080fe200078008ff */
[C---:B------:R-:W-:Y:S01]  /*0820*/  IMAD R88, R77.reuse, 0x2, R84 ;  /* 0x000000024d587824 */ /* 0x040fe200078e0254 */
[----:B------:R-:W-:Y:S01]  /*0830*/  STL [R1+0xb14], R2 ;  /* 0x000b140201007387 */ /* 0x000fe20000100800 */
[-C--:B------:R-:W-:Y:S02]  /*0840*/  LEA.HI.X.SX32 R9, R12, R13.reuse, 0x1, P1 ;  /* 0x0000000d0c097211 */ /* 0x080fe400008f0eff */
[-C--:B------:R-:W-:Y:S01]  /*0850*/  LEA.HI.X.SX32 R11, R16, R13.reuse, 0x1, P0 ;  /* 0x0000000d100b7211 */ /* 0x080fe200000f0eff */
[C---:B------:R-:W-:Y:S01]  /*0860*/  IMAD R52, R77.reuse, 0x2, R88 ;  /* 0x000000024d347824 */ /* 0x040fe200078e0258 */
[C---:B------:R-:W-:Y:S01]  /*0870*/  LEA R16, P0, R18.reuse, R14, 0x1 ;  /* 0x0000000e12107211 */ /* 0x040fe200078008ff */
[----:B------:R-:W-:Y:S03]  /*0880*/  STL [R1+0xb08], R53 ;  /* 0x000b083501007387 */ /* 0x000fe60000100800 */
[----:B------:R-:W-:Y:S01]  /*0890*/  LEA.HI.X.SX32 R17, R18, R13, 0x1, P0 ;  /* 0x0000000d12117211 */ /* 0x000fe200000f0eff */
[----:B------:R-:W-:Y:S01]  /*08a0*/  STL [R1+0xaf8], R0 ;  /* 0x000af80001007387 */ /* 0x000fe20000100800 */
[----:B------:R-:W-:-:S03]  /*08b0*/  LEA R12, R77, R52, 0x1 ;  /* 0x000000344d0c7211 */ /* 0x000fc600078e08ff */
[----:B------:R1:W-:Y:S04]  /*08c0*/  STL [R1+0xb04], R52 ;  /* 0x000b043401007387 */ /* 0x0003e80000100800 */
[----:B------:R2:W3:Y:S04]  /*08d0*/  LDG.E.U16 R85, desc[UR10][R4.64] ;  /* 0x0000000a04557981 */ /* 0x0004e8000c1e1500 */
[----:B------:R4:W3:Y:S01]  /*08e0*/  LDG.E.U16 R7, desc[UR10][R8.64] ;  /* 0x0000000a08077981 */ /* 0x0008e2000c1e1500 */
[----:B------:R-:W-:Y:S01]  /*08f0*/  IMAD R92, R77, 0x2, R12 ;  /* 0x000000024d5c7824 */ /* 0x000fe200078e020c */
[----:B------:R-:W-:-:S02]  /*0900*/  LEA R86, P1, R20, R14, 0x1 ;  /* 0x0000000e14567211 */ /* 0x000fc400078208ff */
[----:B-1----:R-:W3:Y:S01]  /*0910*/  LDG.E.U16 R52, desc[UR10][R16.64] ;  /* 0x0000000a10347981 */ /* 0x002ee2000c1e1500 */
[----:B--2---:R-:W-:-:S03]  /*0920*/  LEA R4, P0, R22, R14, 0x1 ;  /* 0x0000000e16047211 */ /* 0x004fc600078008ff */
[----:B0-----:R0:W2:Y:S01]  /*0930*/  LDG.E.U16 R3, desc[UR10][R10.64] ;  /* 0x0000000a0a037981 */ /* 0x0010a2000c1e1500 */
[C---:B------:R-:W-:Y:S01]  /*0940*/  IMAD R94, R77.reuse, 0x2, R92 ;  /* 0x000000024d5e7824 */ /* 0x040fe200078e025c */
[-C--:B------:R-:W-:Y:S02]  /*0950*/  LEA.HI.X.SX32 R5, R22, R13.reuse, 0x1, P0 ;  /* 0x0000000d16057211 */ /* 0x080fe400000f0eff */
[-C--:B----4-:R-:W-:Y:S01]  /*0960*/  LEA R8, P0, R24, R14.reuse, 0x1 ;  /* 0x0000000e18087211 */ /* 0x090fe200078008ff */
[C---:B------:R-:W-:Y:S01]  /*0970*/  IMAD R6, R77.reuse, 0x2, R94 ;  /* 0x000000024d067824 */ /* 0x040fe200078e025e */
[-C--:B------:R-:W-:Y:S01]  /*0980*/  LEA.HI.X.SX32 R87, R20, R13.reuse, 0x1, P1 ;  /* 0x0000000d14577211 */ /* 0x080fe200008f0eff */
[----:B------:R1:W4:Y:S01]  /*0990*/  LDG.E.U16 R2, desc[UR10][R4.64] ;  /* 0x0000000a04027981 */ /* 0x000322000c1e1500 */
[-C--:B------:R-:W-:Y:S02]  /*09a0*/  LEA.HI.X.SX32 R9, R24, R13.reuse, 0x1, P0 ;  /* 0x0000000d18097211 */ /* 0x080fe400000f0eff */
[C---:B0-----:R-:W-:Y:S01]  /*09b0*/  LEA R10, P0, R26.reuse, R14, 0x1 ;  /* 0x0000000e1a0a7211 */ /* 0x041fe200078008ff */
[----:B------:R-:W2:Y:S03]  /*09c0*/  LDG.E.U16 R86, desc[UR10][R86.64] ;  /* 0x0000000a56567981 */ /* 0x000ea6000c1e1500 */
[----:B------:R-:W-:Y:S01]  /*09d0*/  LEA.HI.X.SX32 R11, R26, R13, 0x1, P0 ;  /* 0x0000000d1a0b7211 */ /* 0x000fe200000f0eff */
[----:B------:R0:W2:Y:S01]  /*09e0*/  LDG.E.U16 R0, desc[UR10][R8.64] ;  /* 0x0000000a08007981 */ /* 0x0000a2000c1e1500 */
[----:B------:R-:W-:-:S02]  /*09f0*/  LEA R20, R77, R6, 0x1 ;  /* 0x000000064d147211 */ /* 0x000fc400078e08ff */
[----:B------:R-:W-:-:S03]  /*0a00*/  LEA R16, P0, R30, R14, 0x1 ;  /* 0x0000000e1e107211 */ /* 0x000fc600078008ff */
[C---:B------:R-:W-:Y:S01]  /*0a10*/  IMAD R22, R77.reuse, 0x2, R20 ;  /* 0x000000024d167824 */ /* 0x040fe200078e0214 */
[----:B------:R-:W-:Y:S02]  /*0a20*/  LEA.HI.X.SX32 R17, R30, R13, 0x1, P0 ;  /* 0x0000000d1e117211 */ /* 0x000fe400000f0eff */
[----:B-1----:R-:W-:Y:S01]  /*0a30*/  LEA R4, P0, R32, R14, 0x1 ;  /* 0x0000000e20047211 */ /* 0x002fe200078008ff */
[----:B------:R-:W-:-:S03]  /*0a40*/  IMAD R24, R77, 0x2, R22 ;  /* 0x000000024d187824 */ /* 0x000fc600078e0216 */
[----:B------:R-:W-:Y:S02]  /*0a50*/  LEA.HI.X.SX32 R5, R32, R13, 0x1, P0 ;  /* 0x0000000d20057211 */ /* 0x000fe400000f0eff */
[----:B0-----:R-:W-:Y:S01]  /*0a60*/  LEA R8, P0, R34, R14, 0x1 ;  /* 0x0000000e22087211 */ /* 0x001fe200078008ff */
[----:B------:R-:W-:-:S03]  /*0a70*/  IMAD R50, R77, 0x2, R24 ;  /* 0x000000024d327824 */ /* 0x000fc600078e0218 */
[----:B------:R-:W-:Y:S02]  /*0a80*/  LEA.HI.X.SX32 R9, R34, R13, 0x1, P0 ;  /* 0x0000000d22097211 */ /* 0x000fe400000f0eff */
[----:B------:R-:W-:Y:S01]  /*0a90*/  LEA R26, R77, R50, 0x1 ;  /* 0x000000324d1a7211 */ /* 0x000fe200078e08ff */
[----:B---3--:R-:W-:Y:S04]  /*0aa0*/  STL [R1+0xb0c], R52 ;  /* 0x000b0c3401007387 */ /* 0x008fe80000100800 */
[----:B------:R0:W-:Y:S04]  /*0ab0*/  STL [R1+0xb00], R6 ;  /* 0x000b000601007387 */ /* 0x0001e80000100800 */
[----:B0-----:R0:W3:Y:S04]  /*0ac0*/  LDG.E.U16 R6, desc[UR10][R10.64] ;  /* 0x0000000a0a067981 */ /* 0x0010e8000c1e1500 */
[----:B------:R1:W-:Y:S04]  /*0ad0*/  STL [R1+0xafc], R50 ;  /* 0x000afc3201007387 */ /* 0x0003e80000100800 */
[----:B-1----:R-:W4:Y:S04]  /*0ae0*/  LDG.E.U16 R50, desc[UR10][R8.64] ;  /* 0x0000000a08327981 */ /* 0x002f28000c1e1500 */
[----:B------:R1:W-:Y:S04]  /*0af0*/  STL [R1+0x40], R7 ;  /* 0x0000400701007387 */ /* 0x0003e80000100800 */
[----:B-1----:R1:W4:Y:S01]  /*0b00*/  LDG.E.U16 R7, desc[UR10][R16.64] ;  /* 0x0000000a10077981 */ /* 0x002322000c1e1500 */
[----:B------:R-:W-:-:S04]  /*0b10*/  LEA R96, P1, R28, R14, 0x1 ;  /* 0x0000000e1c607211 */ /* 0x000fc800078208ff */
[----:B------:R-:W-:Y:S01]  /*0b20*/  LEA.HI.X.SX32 R97, R28, R13, 0x1, P1 ;  /* 0x0000000d1c617211 */ /* 0x000fe200008f0eff */
[----:B------:R-:W-:Y:S01]  /*0b30*/  IMAD R28, R77, 0x2, R26 ;  /* 0x000000024d1c7824 */ /* 0x000fe200078e021a */
[----:B0-----:R-:W-:-:S03]  /*0b40*/  LEA R10, P0, R38, R14, 0x1 ;  /* 0x0000000e260a7211 */ /* 0x001fc600078008ff */
[C---:B------:R-:W-:Y:S01]  /*0b50*/  IMAD R30, R77.reuse, 0x2, R28 ;  /* 0x000000024d1e7824 */ /* 0x040fe200078e021c */
[----:B------:R-:W-:Y:S01]  /*0b60*/  LEA.HI.X.SX32 R11, R38, R13, 0x1, P0 ;  /* 0x0000000d260b7211 */ /* 0x000fe200000f0eff */
[----:B------:R-:W4:Y:S02]  /*0b70*/  LDG.E.U16 R96, desc[UR10][R96.64] ;  /* 0x0000000a60607981 */ /* 0x000f24000c1e1500 */
[----:B------:R-:W-:Y:S01]  /*0b80*/  IMAD R51, R77, 0x2, R30 ;  /* 0x000000024d337824 */ /* 0x000fe200078e021e */
[----:B------:R-:W-:-:S04]  /*0b90*/  LEA R100, P1, R36, R14, 0x1 ;  /* 0x0000000e24647211 */ /* 0x000fc800078208ff */
[----:B------:R-:W-:Y:S02]  /*0ba0*/  LEA R32, R77, R51, 0x1 ;  /* 0x000000334d207211 */ /* 0x000fe400078e08ff */
[----:B------:R-:W-:-:S03]  /*0bb0*/  LEA.HI.X.SX32 R101, R36, R13, 0x1, P1 ;  /* 0x0000000d24657211 */ /* 0x000fc600008f0eff */
[C---:B------:R-:W-:Y:S01]  /*0bc0*/  IMAD R34, R77.reuse, 0x2, R32 ;  /* 0x000000024d227824 */ /* 0x040fe200078e0220 */
[----:B-1----:R-:W-:Y:S01]  /*0bd0*/  LEA R16, P0, R40, R14, 0x1 ;  /* 0x0000000e28107211 */ /* 0x002fe200078008ff */
[----:B------:R-:W4:Y:S02]  /*0be0*/  LDG.E.U16 R100, desc[UR10][R100.64] ;  /* 0x0000000a64647981 */ /* 0x000f24000c1e1500 */
[----:B------:R-:W-:-:S04]  /*0bf0*/  IMAD R36, R77, 0x2, R34 ;  /* 0x000000024d247824 */ /* 0x000fc800078e0222 */
[----:B------:R-:W-:-:S05]  /*0c00*/  IMAD R48, R77, 0x2, R36 ;  /* 0x000000024d307824 */ /* 0x000fca00078e0224 */
[----:B------:R-:W-:Y:S02]  /*0c10*/  LEA R98, R77, R48, 0x1 ;  /* 0x000000304d627211 */ /* 0x000fe400078e08ff */
[----:B------:R-:W-:-:S03]  /*0c20*/  LEA.HI.X.SX32 R17, R40, R13, 0x1, P0 ;  /* 0x0000000d28117211 */ /* 0x000fc600000f0eff */
[----:B------:R-:W-:-:S04]  /*0c30*/  IMAD R104, R77, 0x2, R98 ;  /* 0x000000024d687824 */ /* 0x000fc800078e0262 */
[----:B------:R-:W-:-:S04]  /*0c40*/  IMAD R106, R77, 0x2, R104 ;  /* 0x000000024d6a7824 */ /* 0x000fc800078e0268 */
[----:B------:R-:W-:-:S05]  /*0c50*/  IMAD R49, R77, 0x2, R106 ;  /* 0x000000024d317824 */ /* 0x000fca00078e026a */
[----:B------:R-:W-:Y:S02]  /*0c60*/  LEA R108, R77, R49, 0x1 ;  /* 0x000000314d6c7211 */ /* 0x000fe400078e08ff */
[----:B------:R-:W-:-:S04]  /*0c70*/  LEA R8, P1, R44, R14, 0x1 ;  /* 0x0000000e2c087211 */ /* 0x000fc800078208ff */
[----:B------:R-:W-:-:S05]  /*0c80*/  LEA.HI.X.SX32 R9, R44, R13, 0x1, P1 ;  /* 0x0000000d2c097211 */ /* 0x000fca00008f0eff */
[----:B------:R-:W4:Y:S04]  /*0c90*/  LDG.E.U16 R99, desc[UR10][R8.64] ;  /* 0x0000000a08637981 */ /* 0x000f28000c1e1500 */
[----:B---3--:R0:W-:Y:S04]  /*0ca0*/  STL [R1+0xb10], R6 ;  /* 0x000b100601007387 */ /* 0x0081e80000100800 */
[----:B--2---:R1:W-:Y:S04]  /*0cb0*/  STL [R1+0x3c], R3 ;  /* 0x00003c0301007387 */ /* 0x0043e80000100800 */
[----:B0-----:R-:W2:Y:S04]  /*0cc0*/  LDG.E.U16 R6, desc[UR10][R16.64] ;  /* 0x0000000a10067981 */ /* 0x001ea8000c1e1500 */
[----:B-1----:R0:W3:Y:S04]  /*0cd0*/  LDG.E.U16 R3, desc[UR10][R4.64] ;  /* 0x0000000a04037981 */ /* 0x0020e8000c1e1500 */
[----:B------:R-:W-:Y:S04]  /*0ce0*/  STL [R1+0xb18], R51 ;  /* 0x000b183301007387 */ /* 0x000fe80000100800 */
[----:B----4-:R1:W-:Y:S04]  /*0cf0*/  STL [R1+0x34], R2 ;  /* 0x0000340201007387 */ /* 0x0103e80000100800 */
[----:B-1----:R1:W4:Y:S01]  /*0d00*/  LDG.E.U16 R2, desc[UR10][R10.64] ;  /* 0x0000000a0a027981 */ /* 0x002322000c1e1500 */
[----:B0-----:R-:W-:-:S04]  /*0d10*/  LEA R4, P0, R42, R14, 0x1 ;  /* 0x0000000e2a047211 */ /* 0x001fc800078008ff */
[----:B------:R-:W-:Y:S02]  /*0d20*/  LEA.HI.X.SX32 R5, R42, R13, 0x1, P0 ;  /* 0x0000000d2a057211 */ /* 0x000fe400000f0eff */
[----:B------:R-:W-:-:S04]  /*0d30*/  LEA R18, P0, R46, R14, 0x1 ;  /* 0x0000000e2e127211 */ /* 0x000fc800078008ff */
[----:B------:R-:W-:Y:S02]  /*0d40*/  LEA.HI.X.SX32 R19, R46, R13, 0x1, P0 ;  /* 0x0000000d2e137211 */ /* 0x000fe400000f0eff */
[----:B-1----:R-:W-:-:S04]  /*0d50*/  LEA R10, P0, R54, R14, 0x1 ;  /* 0x0000000e360a7211 */ /* 0x002fc800078008ff */
[----:B------:R-:W-:Y:S01]  /*0d60*/  LEA.HI.X.SX32 R11, R54, R13, 0x1, P0 ;  /* 0x0000000d360b7211 */ /* 0x000fe200000f0eff */
[----:B------:R-:W-:-:S04]  /*0d70*/  IMAD R54, R77, 0x2, R108 ;  /* 0x000000024d367824 */ /* 0x000fc800078e026c */
[C---:B------:R-:W-:Y:S01]  /*0d80*/  IMAD R110, R77.reuse, 0x2, R54 ;  /* 0x000000024d6e7824 */ /* 0x040fe200078e0236 */
[-C--:B------:R-:W-:Y:S02]  /*0d90*/  LEA R78, P0, R56, R14.reuse, 0x1 ;  /* 0x0000000e384e7211 */ /* 0x080fe400078008ff */
[----:B------:R-:W-:Y:S01]  /*0da0*/  LEA R16, P1, R58, R14, 0x1 ;  /* 0x0000000e3a107211 */ /* 0x000fe200078208ff */
[C---:B------:R-:W-:Y:S01]  /*0db0*/  IMAD R46, R77.reuse, 0x2, R110 ;  /* 0x000000024d2e7824 */ /* 0x040fe200078e026e */
[-C--:B------:R-:W-:Y:S01]  /*0dc0*/  LEA.HI.X.SX32 R79, R56, R13.reuse, 0x1, P0 ;  /* 0x0000000d384f7211 */ /* 0x080fe200000f0eff */
[----:B------:R0:W-:Y:S03]  /*0dd0*/  STL [R1+0xb1c], R50 ;  /* 0x000b1c3201007387 */ /* 0x0001e60000100800 */
[----:B------:R-:W-:Y:S01]  /*0de0*/  LEA R56, R77, R46, 0x1 ;  /* 0x0000002e4d387211 */ /* 0x000fe200078e08ff */
[----:B------:R-:W2:Y:S01]  /*0df0*/  LDG.E.U16 R52, desc[UR10][R10.64] ;  /* 0x0000000a0a347981 */ /* 0x000ea2000c1e1500 */
[----:B------:R-:W-:-:S03]  /*0e00*/  LEA.HI.X.SX32 R17, R58, R13, 0x1, P1 ;  /* 0x0000000d3a117211 */ /* 0x000fc600008f0eff */
[C---:B------:R-:W-:Y:S01]  /*0e10*/  IMAD R58, R77.reuse, 0x2, R56 ;  /* 0x000000024d3a7824 */ /* 0x040fe200078e0238 */
[----:B------:R1:W-:Y:S03]  /*0e20*/  STL [R1+0x30], R0 ;  /* 0x0000300001007387 */ /* 0x0003e60000100800 */
[C---:B------:R-:W-:Y:S01]  /*0e30*/  IMAD R112, R77.reuse, 0x2, R58 ;  /* 0x000000024d707824 */ /* 0x040fe200078e023a */
[----:B0-----:R-:W2:Y:S04]  /*0e40*/  LDG.E.U16 R50, desc[UR10][R18.64] ;  /* 0x0000000a12327981 */ /* 0x001ea8000c1e1500 */
[----:B------:R-:W2:Y:S04]  /*0e50*/  LDG.E.U16 R51, desc[UR10][R16.64] ;  /* 0x0000000a10337981 */ /* 0x000ea8000c1e1500 */
[----:B-1----:R0:W2:Y:S01]  /*0e60*/  LDG.E.U16 R0, desc[UR10][R4.64] ;  /* 0x0000000a04007981 */ /* 0x0020a2000c1e1500 */
[----:B------:R-:W-:-:S03]  /*0e70*/  IMAD R47, R77, 0x2, R112 ;  /* 0x000000024d2f7824 */ /* 0x000fc600078e0270 */
[----:B------:R-:W2:Y:S01]  /*0e80*/  LDG.E.U16 R78, desc[UR10][R78.64] ;  /* 0x0000000a4e4e7981 */ /* 0x000ea2000c1e1500 */
[----:B0-----:R-:W-:-:S04]  /*0e90*/  LEA R4, P0, R60, R14, 0x1 ;  /* 0x0000000e3c047211 */ /* 0x001fc800078008ff */
[-C--:B------:R-:W-:Y:S02]  /*0ea0*/  LEA.HI.X.SX32 R5, R60, R13.reuse, 0x1, P0 ;  /* 0x0000000d3c057211 */ /* 0x080fe400000f0eff */
[-C--:B------:R-:W-:Y:S02]  /*0eb0*/  LEA R8, P0, R62, R14.reuse, 0x1 ;  /* 0x0000000e3e087211 */ /* 0x080fe400078008ff */
[-C--:B------:R-:W-:Y:S01]  /*0ec0*/  LEA R18, P1, R64, R14.reuse, 0x1 ;  /* 0x0000000e40127211 */ /* 0x080fe200078208ff */
[----:B------:R0:W2:Y:S01]  /*0ed0*/  LDG.E.U16 R53, desc[UR10][R4.64] ;  /* 0x0000000a04357981 */ /* 0x0000a2000c1e1500 */
[----:B------:R-:W-:Y:S02]  /*0ee0*/  LEA.HI.X.SX32 R9, R62, R13, 0x1, P0 ;  /* 0x0000000d3e097211 */ /* 0x000fe400000f0eff */
[C---:B------:R-:W-:Y:S02]  /*0ef0*/  LEA R62, R77.reuse, R47, 0x1 ;  /* 0x0000002f4d3e7211 */ /* 0x040fe400078e08ff */
[----:B------:R-:W-:Y:S01]  /*0f00*/  LEA.HI.X.SX32 R19, R64, R13, 0x1, P1 ;  /* 0x0000000d40137211 */ /* 0x000fe200008f0eff */
[----:B------:R1:W2:Y:S01]  /*0f10*/  LDG.E.U16 R95, desc[UR10][R8.64] ;  /* 0x0000000a085f7981 */ /* 0x0002a2000c1e1500 */
[----:B------:R-:W-:Y:S01]  /*0f20*/  LEA R10, P0, R66, R14, 0x1 ;  /* 0x0000000e420a7211 */ /* 0x000fe200078008ff */
[----:B------:R-:W-:-:S03]  /*0f30*/  IMAD R64, R77, 0x2, R62 ;  /* 0x000000024d407824 */ /* 0x000fc600078e023e */
[----:B------:R-:W-:Y:S01]  /*0f40*/  LEA.HI.X.SX32 R11, R66, R13, 0x1, P0 ;  /* 0x0000000d420b7211 */ /* 0x000fe200000f0eff */
[----:B------:R-:W-:Y:S01]  /*0f50*/  IMAD R66, R77, 0x2, R64 ;  /* 0x000000024d427824 */ /* 0x000fe200078e0240 */
[----:B------:R-:W-:-:S03]  /*0f60*/  LEA R102, P0, R68, R14, 0x1 ;  /* 0x0000000e44667211 */ /* 0x000fc600078008ff */
[C---:B------:R-:W-:Y:S01]  /*0f70*/  IMAD R44, R77.reuse, 0x2, R66 ;  /* 0x000000024d2c7824 */ /* 0x040fe200078e0242 */
[-C--:B------:R-:W-:Y:S01]  /*0f80*/  LEA.HI.X.SX32 R103, R68, R13.reuse, 0x1, P0 ;  /* 0x0000000d44677211 */ /* 0x080fe200000f0eff */
[----:B------:R1:W2:Y:S01]  /*0f90*/  LDG.E.U16 R252, desc[UR10][R10.64] ;  /* 0x0000000a0afc7981 */ /* 0x0002a2000c1e1500 */
[C---:B0-----:R-:W-:Y:S02]  /*0fa0*/  LEA R4, P0, R72.reuse, R14, 0x1 ;  /* 0x0000000e48047211 */ /* 0x041fe400078008ff */
[----:B------:R-:W-:Y:S01]  /*0fb0*/  LEA R68, R77, R44, 0x1 ;  /* 0x0000002c4d447211 */ /* 0x000fe200078e08ff */
[----:B------:R-:W-:Y:S01]  /*0fc0*/  STL [R1+0x28], R7 ;  /* 0x0000280701007387 */ /* 0x000fe20000100800 */
[----:B------:R-:W-:-:S03]  /*0fd0*/  LEA.HI.X.SX32 R5, R72, R13, 0x1, P0 ;  /* 0x0000000d48057211 */ /* 0x000fc600000f0eff */
[C---:B------:R-:W-:Y:S01]  /*0fe0*/  IMAD R72, R77.reuse, 0x2, R68 ;  /* 0x000000024d487824 */ /* 0x040fe200078e0244 */
[-C--:B------:R-:W-:Y:S01]  /*0ff0*/  LEA R16, P1, R70, R14.reuse, 0x1 ;  /* 0x0000000e46107211 */ /* 0x080fe200078208ff */
[----:B------:R-:W2:Y:S02]  /*1000*/  LDG.E.U16 R250, desc[UR10][R4.64] ;  /* 0x0000000a04fa7981 */ /* 0x000ea4000c1e1500 */
[C---:B------:R-:W-:Y:S01]  /*1010*/  IMAD R114, R77.reuse, 0x2, R72 ;  /* 0x000000024d727824 */ /* 0x040fe200078e0248 */
[----:B-1----:R-:W-:Y:S01]  /*1020*/  LEA R8, P0, R74, R14, 0x1 ;  /* 0x0000000e4a087211 */ /* 0x002fe200078008ff */
[----:B------:R-:W2:Y:S02]  /*1030*/  LDG.E.U16 R102, desc[UR10][R102.64] ;  /* 0x0000000a66667981 */ /* 0x000ea4000c1e1500 */
[----:B------:R-:W-:Y:S01]  /*1040*/  IMAD R45, R77, 0x2, R114 ;  /* 0x000000024d2d7824 */ /* 0x000fe200078e0272 */
[-C--:B------:R-:W-:Y:S02]  /*1050*/  LEA.HI.X.SX32 R17, R70, R13.reuse, 0x1, P1 ;  /* 0x0000000d46117211 */ /* 0x080fe400008f0eff */
[----:B------:R-:W-:-:S02]  /*1060*/  LEA.HI.X.SX32 R9, R74, R13, 0x1, P0 ;  /* 0x0000000d4a097211 */ /* 0x000fc400000f0eff */
[CC--:B------:R-:W-:Y:S01]  /*1070*/  LEA R248, P1, R76.reuse, R14.reuse, 0x1 ;  /* 0x0000000e4cf87211 */ /* 0x0c0fe200078208ff */
[----:B------:R0:W2:Y:S01]  /*1080*/  LDG.E.U16 R251, desc[UR10][R16.64] ;  /* 0x0000000a10fb7981 */ /* 0x0000a2000c1e1500 */
[C---:B------:R-:W-:Y:S02]  /*1090*/  LEA R74, R77.reuse, R45, 0x1 ;  /* 0x0000002d4d4a7211 */ /* 0x040fe400078e08ff */
[-C--:B------:R-:W-:Y:S01]  /*10a0*/  LEA.HI.X.SX32 R249, R76, R13.reuse, 0x1, P1 ;  /* 0x0000000d4cf97211 */ /* 0x080fe200008f0eff */
[----:B------:R-:W2:Y:S02]  /*10b0*/  LDG.E.U16 R79, desc[UR10][R8.64] ;  /* 0x0000000a084f7981 */ /* 0x000ea4000c1e1500 */
[C---:B------:R-:W-:Y:S01]  /*10c0*/  IMAD R76, R77.reuse, 0x2, R74 ;  /* 0x000000024d4c7824 */ /* 0x040fe200078e024a */
[C---:B------:R-:W-:Y:S01]  /*10d0*/  LEA R10, P0, R80.reuse, R14, 0x1 ;  /* 0x0000000e500a7211 */ /* 0x040fe200078008ff */
[----:B------:R-:W2:Y:S02]  /*10e0*/  LDG.E.U16 R248, desc[UR10][R248.64] ;  /* 0x0000000af8f87981 */ /* 0x000ea4000c1e1500 */
[----:B------:R-:W-:Y:S01]  /*10f0*/  IMAD R116, R77, 0x2, R76 ;  /* 0x000000024d747824 */ /* 0x000fe200078e024c */
[----:B------:R-:W-:-:S02]  /*1100*/  LEA.HI.X.SX32 R11, R80, R13, 0x1, P0 ;  /* 0x0000000d500b7211 */ /* 0x000fc400000f0eff */
[-C--:B------:R-:W-:Y:S01]  /*1110*/  LEA R90, P0, R82, R14.reuse, 0x1 ;  /* 0x0000000e525a7211 */ /* 0x080fe200078008ff */
[C---:B------:R-:W-:Y:S01]  /*1120*/  IMAD R42, R77.reuse, 0x2, R116 ;  /* 0x000000024d2a7824 */ /* 0x040fe200078e0274 */
[----:B0-----:R-:W-:Y:S01]  /*1130*/  LEA R16, P1, R84, R14, 0x1 ;  /* 0x0000000e54107211 */ /* 0x001fe200078208ff */
[----:B------:R0:W2:Y:S01]  /*1140*/  LDG.E.U16 R247, desc[UR10][R10.64] ;  /* 0x0000000a0af77981 */ /* 0x0000a2000c1e1500 */
[----:B------:R-:W-:Y:S02]  /*1150*/  LEA.HI.X.SX32 R91, R82, R13, 0x1, P0 ;  /* 0x0000000d525b7211 */ /* 0x000fe400000f0eff */
[C---:B------:R-:W-:Y:S02]  /*1160*/  LEA R82, R77.reuse, R42, 0x1 ;  /* 0x0000002a4d527211 */ /* 0x040fe400078e08ff */
[----:B------:R-:W-:Y:S01]  /*1170*/  LEA R244, P0, R88, R14, 0x1 ;  /* 0x0000000e58f47211 */ /* 0x000fe200078008ff */
[----:B------:R-:W2:Y:S02]  /*1180*/  LDG.E.U16 R90, desc[UR10][R90.64] ;  /* 0x0000000a5a5a7981 */ /* 0x000ea4000c1e1500 */
[----:B------:R-:W-:-:S04]  /*1190*/  IMAD R118, R77, 0x2, R82 ;  /* 0x000000024d767824 */ /* 0x000fc800078e0252 */
[----:B------:R-:W-:-:S04]  /*11a0*/  IMAD R120, R77, 0x2, R118 ;  /* 0x000000024d787824 */ /* 0x000fc800078e0276 */
[----:B------:R-:W-:-:S05]  /*11b0*/  IMAD R43, R77, 0x2, R120 ;  /* 0x000000024d2b7824 */ /* 0x000fca00078e0278 */
[----:B------:R-:W-:-:S05]  /*11c0*/  LEA R122, R77, R43, 0x1 ;  /* 0x0000002b4d7a7211 */ /* 0x000fca00078e08ff */
[----:B------:R-:W-:Y:S01]  /*11d0*/  IMAD R128, R77, 0x2, R122 ;  /* 0x000000024d807824 */ /* 0x000fe200078e027a */
[----:B------:R-:W-:-:S03]  /*11e0*/  LEA.HI.X.SX32 R245, R88, R13, 0x1, P0 ;  /* 0x0000000d58f57211 */ /* 0x000fc600000f0eff */
[C---:B------:R-:W-:Y:S01]  /*11f0*/  IMAD R132, R77.reuse, 0x2, R128 ;  /* 0x000000024d847824 */ /* 0x040fe200078e0280 */
[-C--:B------:R-:W-:Y:S01]  /*1200*/  LEA R4, P0, R12, R14.reuse, 0x1 ;  /* 0x0000000e0c047211 */ /* 0x080fe200078008ff */
[----:B------:R-:W2:Y:S02]  /*1210*/  LDG.E.U16 R244, desc[UR10][R244.64] ;  /* 0x0000000af4f47981 */ /* 0x000ea4000c1e1500 */
[C---:B------:R-:W-:Y:S01]  /*1220*/  IMAD R40, R77.reuse, 0x2, R132 ;  /* 0x000000024d287824 */ /* 0x040fe200078e0284 */
[-C--:B------:R-:W-:Y:S02]  /*1230*/  LEA.HI.X.SX32 R17, R84, R13.reuse, 0x1, P1 ;  /* 0x0000000d54117211 */ /* 0x080fe400008f0eff */
[----:B------:R-:W-:Y:S02]  /*1240*/  LEA.HI.X.SX32 R5, R12, R13, 0x1, P0 ;  /* 0x0000000d0c057211 */ /* 0x000fe400000f0eff */
[----:B0-----:R-:W-:Y:S01]  /*1250*/  LEA R10, P0, R94, R14, 0x1 ;  /* 0x0000000e5e0a7211 */ /* 0x001fe200078008ff */
[----:B------:R0:W2:Y:S01]  /*1260*/  LDG.E.U16 R246, desc[UR10][R16.64] ;  /* 0x0000000a10f67981 */ /* 0x0000a2000c1e1500 */
[----:B------:R-:W-:-:S02]  /*1270*/  LEA R134, R77, R40, 0x1 ;  /* 0x000000284d867211 */ /* 0x000fc400078e08ff */
[----:B------:R-:W-:-:S03]  /*1280*/  LEA.HI.X.SX32 R11, R94, R13, 0x1, P0 ;  /* 0x0000000d5e0b7211 */ /* 0x000fc600000f0eff */
[C---:B------:R-:W-:Y:S01]  /*1290*/  IMAD R136, R77.reuse, 0x2, R134 ;  /* 0x000000024d887824 */ /* 0x040fe200078e0286 */
[-C--:B------:R-:W-:Y:S01]  /*12a0*/  LEA R8, P1, R92, R14.reuse, 0x1 ;  /* 0x0000000e5c087211 */ /* 0x080fe200078208ff */
[----:B------:R-:W2:Y:S01]  /*12b0*/  LDG.E.U16 R242, desc[UR10][R10.64] ;  /* 0x0000000a0af27981 */ /* 0x000ea2000c1e1500 */
[----:B0-----:R-:W-:Y:S01]  /*12c0*/  LEA R16, P0, R20, R14, 0x1 ;  /* 0x0000000e14107211 */ /* 0x001fe200078008ff */
[----:B------:R-:W-:-:S03]  /*12d0*/  IMAD R138, R77, 0x2, R136 ;  /* 0x000000024d8a7824 */ /* 0x000fc600078e0288 */
[-C--:B------:R-:W-:Y:S01]  /*12e0*/  LEA.HI.X.SX32 R17, R20, R13.reuse, 0x1, P0 ;  /* 0x0000000d14117211 */ /* 0x080fe200000f0eff */
[----:B------:R-:W-:Y:S01]  /*12f0*/  IMAD R41, R77, 0x2, R138 ;  /* 0x000000024d297824 */ /* 0x000fe200078e028a */
[----:B------:R-:W-:-:S03]  /*1300*/  LEA.HI.X.SX32 R9, R92, R13, 0x1, P1 ;  /* 0x0000000d5c097211 */ /* 0x000fc600008f0eff */
[----:B------:R-:W2:Y:S04]  /*1310*/  LDG.E.U16 R105, desc[UR10][R16.64] ;  /* 0x0000000a10697981 */ /* 0x000ea8000c1e1500 */
[----:B------:R-:W2:Y:S04]  /*1320*/  LDG.E.U16 R243, desc[UR10][R8.64] ;  /* 0x0000000a08f37981 */ /* 0x000ea8000c1e1500 */
[----:B---3--:R0:W-:Y:S04]  /*1330*/  STL [R1+0x24], R3 ;  /* 0x0000240301007387 */ /* 0x0081e80000100800 */
[----:B0-----:R0:W3:Y:S02]  /*1340*/  LDG.E.U16 R3, desc[UR10][R4.64] ;  /* 0x0000000a04037981 */ /* 0x0010e4000c1e1500 */
[----:B0-----:R-:W-:-:S04]  /*1350*/  LEA R4, P0, R24, R14, 0x1 ;  /* 0x0000000e18047211 */ /* 0x001fc800078008ff */
[-C--:B------:R-:W-:Y:S02]  /*1360*/  LEA.HI.X.SX32 R5, R24, R13.reuse, 0x1, P0 ;  /* 0x0000000d18057211 */ /* 0x080fe400000f0eff */
[CC--:B------:R-:W-:Y:S01]  /*1370*/  LEA R80, P0, R26.reuse, R14.reuse, 0x1 ;  /* 0x0000000e1a507211 */ /* 0x0c0fe200078008ff */
[----:B----4-:R0:W-:Y:S03]  /*1380*/  STL [R1+0x1c], R2 ;  /* 0x00001c0201007387 */ /* 0x0101e60000100800 */
[----:B------:R-:W-:Y:S01]  /*1390*/  LEA.HI.X.SX32 R81, R26, R13, 0x1, P0 ;  /* 0x0000000d1a517211 */ /* 0x000fe200000f0eff */
[----:B------:R-:W4:Y:S01]  /*13a0*/  LDG.E.U16 R240, desc[UR10][R4.64] ;  /* 0x0000000a04f07981 */ /* 0x000f22000c1e1500 */
[C---:B------:R-:W-:Y:S02]  /*13b0*/  LEA R26, R77.reuse, R41, 0x1 ;  /* 0x000000294d1a7211 */ /* 0x040fe400078e08ff */
[----:B------:R-:W-:Y:S01]  /*13c0*/  LEA R10, P0, R30, R14, 0x1 ;  /* 0x0000000e1e0a7211 */ /* 0x000fe200078008ff */
[----:B------:R-:W2:Y:S02]  /*13d0*/  LDG.E.U16 R80, desc[UR10][R80.64] ;  /* 0x0000000a50507981 */ /* 0x000ea4000c1e1500 */
[----:B------:R-:W-:-:S02]  /*13e0*/  IMAD R140, R77, 0x2, R26 ;  /* 0x000000024d8c7824 */ /* 0x000fc400078e021a */
[----:B0-----:R0:W2:Y:S02]  /*13f0*/  LDG.E.U16 R2, desc[UR10][R18.64] ;  /* 0x0000000a12027981 */ /* 0x0010a4000c1e1500 */
[----:B------:R-:W-:-:S04]  /*1400*/  IMAD R142, R77, 0x2, R140 ;  /* 0x000000024d8e7824 */ /* 0x000fc800078e028c */
[----:B------:R-:W-:-:S05]  /*1410*/  IMAD R38, R77, 0x2, R142 ;  /* 0x000000024d267824 */ /* 0x000fca00078e028e */
[----:B------:R-:W-:-:S05]  /*1420*/  LEA R144, R77, R38, 0x1 ;  /* 0x000000264d907211 */ /* 0x000fca00078e08ff */
[----:B------:R-:W-:-:S04]  /*1430*/  IMAD R146, R77, 0x2, R144 ;  /* 0x000000024d927824 */ /* 0x000fc800078e0290 */
[----:B------:R-:W-:-:S04]  /*1440*/  IMAD R148, R77, 0x2, R146 ;  /* 0x000000024d947824 */ /* 0x000fc800078e0292 */
[----:B------:R-:W-:Y:S01]  /*1450*/  IMAD R39, R77, 0x2, R148 ;  /* 0x000000024d277824 */ /* 0x000fe200078e0294 */
[----:B------:R-:W-:-:S04]  /*1460*/  LEA.HI.X.SX32 R11, R30, R13, 0x1, P0 ;  /* 0x0000000d1e0b7211 */ /* 0x000fc800000f0eff */
[C---:B------:R-:W-:Y:S01]  /*1470*/  LEA R150, R77.reuse, R39, 0x1 ;  /* 0x000000274d967211 */ /* 0x040fe200078e08ff */
[----:B------:R-:W2:Y:S01]  /*1480*/  LDG.E.U16 R238, desc[UR10][R10.64] ;  /* 0x0000000a0aee7981 */ /* 0x000ea2000c1e1500 */
[-C--:B0-----:R-:W-:Y:S02]  /*1490*/  LEA R18, P1, R22, R14.reuse, 0x1 ;  /* 0x0000000e16127211 */ /* 0x081fe400078208ff */
[-C--:B------:R-:W-:Y:S01]  /*14a0*/  LEA R16, P0, R32, R14.reuse, 0x1 ;  /* 0x0000000e20107211 */ /* 0x080fe200078008ff */
[C---:B------:R-:W-:Y:S01]  /*14b0*/  IMAD R152, R77.reuse, 0x2, R150 ;  /* 0x000000024d987824 */ /* 0x040fe200078e0296 */
[-C--:B------:R-:W-:Y:S02]  /*14c0*/  LEA.HI.X.SX32 R19, R22, R13.reuse, 0x1, P1 ;  /* 0x0000000d16137211 */ /* 0x080fe400008f0eff */
[----:B------:R-:W-:Y:S01]  /*14d0*/  LEA.HI.X.SX32 R17, R32, R13, 0x1, P0 ;  /* 0x0000000d20117211 */ /* 0x000fe200000f0eff */
[----:B------:R-:W-:Y:S01]  /*14e0*/  IMAD R154, R77, 0x2, R152 ;  /* 0x000000024d9a7824 */ /* 0x000fe200078e0298 */
[-C--:B------:R-:W-:Y:S01]  /*14f0*/  LEA R8, P1, R28, R14.reuse, 0x1 ;  /* 0x0000000e1c087211 */ /* 0x080fe200078208ff */
[----:B------:R0:W2:Y:S01]  /*1500*/  LDG.E.U16 R241, desc[UR10][R18.64] ;  /* 0x0000000a12f17981 */ /* 0x0000a2000c1e1500 */
[----:B------:R-:W-:-:S02]  /*1510*/  LEA R4, P0, R36, R14, 0x1 ;  /* 0x0000000e24047211 */ /* 0x000fc400078008ff */
[-C--:B------:R-:W-:Y:S01]  /*1520*/  LEA.HI.X.SX32 R9, R28, R13.reuse, 0x1, P1 ;  /* 0x0000000d1c097211 */ /* 0x080fe200008f0eff */
[----:B------:R-:W2:Y:S01]  /*1530*/  LDG.E.U16 R89, desc[UR10][R16.64] ;  /* 0x0000000a10597981 */ /* 0x000ea2000c1e1500 */
[-C--:B------:R-:W-:Y:S01]  /*1540*/  LEA.HI.X.SX32 R5, R36, R13.reuse, 0x1, P0 ;  /* 0x0000000d24057211 */ /* 0x080fe200000f0eff */
[C---:B------:R-:W-:Y:S02]  /*1550*/  IMAD R36, R77.reuse, 0x2, R154 ;  /* 0x000000024d247824 */ /* 0x040fe400078e029a */
[----:B------:R1:W2:Y:S01]  /*1560*/  LDG.E.U16 R239, desc[UR10][R8.64] ;  /* 0x0000000a08ef7981 */ /* 0x0002a2000c1e1500 */
[C---:B0-----:R-:W-:Y:S02]  /*1570*/  LEA R18, P1, R34.reuse, R14, 0x1 ;  /* 0x0000000e22127211 */ /* 0x041fe400078208ff */
[----:B------:R-:W-:Y:S01]  /*1580*/  LEA R60, R77, R36, 0x1 ;  /* 0x000000244d3c7211 */ /* 0x000fe200078e08ff */
[----:B------:R-:W2:Y:S01]  /*1590*/  LDG.E.U16 R236, desc[UR10][R4.64] ;  /* 0x0000000a04ec7981 */ /* 0x000ea2000c1e1500 */
[----:B------:R-:W-:-:S02]  /*15a0*/  LEA.HI.X.SX32 R19, R34, R13, 0x1, P1 ;  /* 0x0000000d22137211 */ /* 0x000fc400008f0eff */
[-C--:B------:R-:W-:Y:S02]  /*15b0*/  LEA R20, P1, R104, R14.reuse, 0x1 ;  /* 0x0000000e68147211 */ /* 0x080fe400078208ff */
[----:B-1----:R-:W-:Y:S01]  /*15c0*/  LEA R8, P0, R98, R14, 0x1 ;  /* 0x0000000e62087211 */ /* 0x002fe200078008ff */
[----:B------:R-:W2:Y:S01]  /*15d0*/  LDG.E.U16 R237, desc[UR10][R18.64] ;  /* 0x0000000a12ed7981 */ /* 0x000ea2000c1e1500 */
[----:B------:R-:W-:Y:S01]  /*15e0*/  LEA.HI.X.SX32 R21, R104, R13, 0x1, P1 ;  /* 0x0000000d68157211 */ /* 0x000fe200008f0eff */
[----:B------:R-:W-:-:S04]  /*15f0*/  IMAD R104, R77, 0x2, R60 ;  /* 0x000000024d687824 */ /* 0x000fc800078e023c */
[C---:B------:R-:W-:Y:S01]  /*1600*/  IMAD R24, R77.reuse, 0x2, R104 ;  /* 0x000000024d187824 */ /* 0x040fe200078e0268 */
[----:B------:R-:W-:Y:S01]  /*1610*/  LEA.HI.X.SX32 R9, R98, R13, 0x1, P0 ;  /* 0x0000000d62097211 */ /* 0x000fe200000f0eff */
[----:B------:R-:W2:Y:S02]  /*1620*/  LDG.E.U16 R235, desc[UR10][R20.64] ;  /* 0x0000000a14eb7981 */ /* 0x000ea4000c1e1500 */
[C---:B------:R-:W-:Y:S01]  /*1630*/  IMAD R37, R77.reuse, 0x2, R24 ;  /* 0x000000024d257824 */ /* 0x040fe200078e0218 */
[-C--:B------:R-:W-:Y:S01]  /*1640*/  LEA R10, P0, R106, R14.reuse, 0x1 ;  /* 0x0000000e6a0a7211 */ /* 0x080fe200078008ff */
[----:B------:R0:W2:Y:S03]  /*1650*/  LDG.E.U16 R101, desc[UR10][R8.64] ;  /* 0x0000000a08657981 */ /* 0x0000a6000c1e1500 */
[----:B------:R-:W-:Y:S02]  /*1660*/  LEA R12, R77, R37, 0x1 ;  /* 0x000000254d0c7211 */ /* 0x000fe400078e08ff */
[----:B------:R-:W-:-:S02]  /*1670*/  LEA R16, P1, R54, R14, 0x1 ;  /* 0x0000000e36107211 */ /* 0x000fc400078208ff */
[-C--:B------:R-:W-:Y:S01]  /*1680*/  LEA.HI.X.SX32 R11, R106, R13.reuse, 0x1, P0 ;  /* 0x0000000d6a0b7211 */ /* 0x080fe200000f0eff */
[C---:B------:R-:W-:Y:S01]  /*1690*/  IMAD R98, R77.reuse, 0x2, R12 ;  /* 0x000000024d627824 */ /* 0x040fe200078e020c */
[-C--:B------:R-:W-:Y:S02]  /*16a0*/  LEA R106, P0, R108, R14.reuse, 0x1 ;  /* 0x0000000e6c6a7211 */ /* 0x080fe400078008ff */
[-C--:B------:R-:W-:Y:S01]  /*16b0*/  LEA.HI.X.SX32 R17, R54, R13.reuse, 0x1, P1 ;  /* 0x0000000d36117211 */ /* 0x080fe200008f0eff */
[C---:B------:R-:W-:Y:S01]  /*16c0*/  IMAD R54, R77.reuse, 0x2, R98 ;  /* 0x000000024d367824 */ /* 0x040fe200078e0262 */
[-C--:B------:R-:W-:Y:S01]  /*16d0*/  LEA.HI.X.SX32 R107, R108, R13.reuse, 0x1, P0 ;  /* 0x0000000d6c6b7211 */ /* 0x080fe200000f0eff */
[----:B------:R1:W2:Y:S01]  /*16e0*/  LDG.E.U16 R234, desc[UR10][R10.64] ;  /* 0x0000000a0aea7981 */ /* 0x0002a2000c1e1500 */
[-C--:B0-----:R-:W-:Y:S01]  /*16f0*/  LEA R8, P0, R110, R14.reuse, 0x1 ;  /* 0x0000000e6e087211 */ /* 0x081fe200078008ff */
[----:B------:R-:W-:Y:S01]  /*1700*/  IMAD R34, R77, 0x2, R54 ;  /* 0x000000024d227824 */ /* 0x000fe200078e0236 */
[----:B------:R-:W-:Y:S01]  /*1710*/  LEA R20, P1, R58, R14, 0x1 ;  /* 0x0000000e3a147211 */ /* 0x000fe200078208ff */
[----:B------:R0:W2:Y:S01]  /*1720*/  LDG.E.U16 R233, desc[UR10][R16.64] ;  /* 0x0000000a10e97981 */ /* 0x0000a2000c1e1500 */
[----:B------:R-:W-:-:S02]  /*1730*/  LEA.HI.X.SX32 R9, R110, R13, 0x1, P0 ;  /* 0x0000000d6e097211 */ /* 0x000fc400000f0eff */
[C---:B------:R-:W-:Y:S01]  /*1740*/  LEA R18, P0, R56.reuse, R14, 0x1 ;  /* 0x0000000e38127211 */ /* 0x040fe200078008ff */
[----:B------:R-:W2:Y:S01]  /*1750*/  LDG.E.U16 R106, desc[UR10][R106.64] ;  /* 0x0000000a6a6a7981 */ /* 0x000ea2000c1e1500 */
[C---:B------:R-:W-:Y:S02]  /*1760*/  LEA R94, R77.reuse, R34, 0x1 ;  /* 0x000000224d5e7211 */ /* 0x040fe400078e08ff */
[-C--:B------:R-:W-:Y:S01]  /*1770*/  LEA.HI.X.SX32 R19, R56, R13.reuse, 0x1, P0 ;  /* 0x0000000d38137211 */ /* 0x080fe200000f0eff */
[----:B------:R-:W2:Y:S01]  /*1780*/  LDG.E.U16 R232, desc[UR10][R8.64] ;  /* 0x0000000a08e87981 */ /* 0x000ea2000c1e1500 */
[-C--:B-1----:R-:W-:Y:S01]  /*1790*/  LEA R10, P0, R112, R14.reuse, 0x1 ;  /* 0x0000000e700a7211 */ /* 0x082fe200078008ff */
[C---:B------:R-:W-:Y:S01]  /*17a0*/  IMAD R126, R77.reuse, 0x2, R94 ;  /* 0x000000024d7e7824 */ /* 0x040fe200078e025e */
[-C--:B------:R-:W-:Y:S01]  /*17b0*/  LEA.HI.X.SX32 R21, R58, R13.reuse, 0x1, P1 ;  /* 0x0000000d3a157211 */ /* 0x080fe200008f0eff */
[----:B------:R-:W2:Y:S01]  /*17c0*/  LDG.E.U16 R84, desc[UR10][R18.64] ;  /* 0x0000000a12547981 */ /* 0x000ea2000c1e1500 */
[-C--:B------:R-:W-:Y:S01]  /*17d0*/  LEA.HI.X.SX32 R11, R112, R13.reuse, 0x1, P0 ;  /* 0x0000000d700b7211 */ /* 0x080fe200000f0eff */
[C---:B------:R-:W-:Y:S01]  /*17e0*/  IMAD R70, R77.reuse, 0x2, R126 ;  /* 0x000000024d467824 */ /* 0x040fe200078e027e */
[CC--:B------:R-:W-:Y:S01]  /*17f0*/  LEA R22, P0, R62.reuse, R14.reuse, 0x1 ;  /* 0x0000000e3e167211 */ /* 0x0c0fe200078008ff */
[----:B------:R-:W2:Y:S02]  /*1800*/  LDG.E.U16 R231, desc[UR10][R20.64] ;  /* 0x0000000a14e77981 */ /* 0x000ea4000c1e1500 */
[----:B------:R-:W-:Y:S01]  /*1810*/  IMAD R35, R77, 0x2, R70 ;  /* 0x000000024d237824 */ /* 0x000fe200078e0246 */
[----:B------:R-:W-:Y:S01]  /*1820*/  LEA.HI.X.SX32 R23, R62, R13, 0x1, P0 ;  /* 0x0000000d3e177211 */ /* 0x000fe200000f0eff */
[----:B------:R-:W2:Y:S04]  /*1830*/  LDG.E.U16 R230, desc[UR10][R10.64] ;  /* 0x0000000a0ae67981 */ /* 0x000ea8000c1e1500 */
[----:B------:R1:W2:Y:S01]  /*1840*/  LDG.E.U16 R91, desc[UR10][R22.64] ;  /* 0x0000000a165b7981 */ /* 0x0002a2000c1e1500 */
[----:B0-----:R-:W-:-:S02]  /*1850*/  LEA R16, P0, R66, R14, 0x1 ;  /* 0x0000000e42107211 */ /* 0x001fc400078008ff */
[----:B-1----:R-:W-:Y:S02]  /*1860*/  LEA R22, R77, R35, 0x1 ;  /* 0x000000234d167211 */ /* 0x002fe400078e08ff */
[----:B------:R-:W-:-:S03]  /*1870*/  LEA.HI.X.SX32 R17, R66, R13, 0x1, P0 ;  /* 0x0000000d42117211 */ /* 0x000fc600000f0eff */
[C---:B------:R-:W-:Y:S01]  /*1880*/  IMAD R58, R77.reuse, 0x2, R22 ;  /* 0x000000024d3a7824 */ /* 0x040fe200078e0216 */
[----:B------:R-:W-:Y:S01]  /*1890*/  LEA R18, P0, R68, R14, 0x1 ;  /* 0x0000000e44127211 */ /* 0x000fe200078008ff */
[----:B------:R0:W2:Y:S02]  /*18a0*/  LDG.E.U16 R228, desc[UR10][R16.64] ;  /* 0x0000000a10e47981 */ /* 0x0000a4000c1e1500 */
[----:B------:R-:W-:-:S04]  /*18b0*/  IMAD R66, R77, 0x2, R58 ;  /* 0x000000024d427824 */ /* 0x000fc800078e023a */
[----:B------:R-:W-:-:S05]  /*18c0*/  IMAD R32, R77, 0x2, R66 ;  /* 0x000000024d207824 */ /* 0x000fca00078e0242 */
[----:B------:R-:W-:Y:S02]  /*18d0*/  LEA R88, R77, R32, 0x1 ;  /* 0x000000204d587211 */ /* 0x000fe400078e08ff */
[----:B------:R-:W-:-:S03]  /*18e0*/  LEA.HI.X.SX32 R19, R68, R13, 0x1, P0 ;  /* 0x0000000d44137211 */ /* 0x000fc600000f0eff */
[C---:B------:R-:W-:Y:S01]  /*18f0*/  IMAD R108, R77.reuse, 0x2, R88 ;  /* 0x000000024d6c7824 */ /* 0x040fe200078e0258 */
[C---:B------:R-:W-:Y:S01]  /*1900*/  LEA R10, P0, R114.reuse, R14, 0x1 ;  /* 0x0000000e720a7211 */ /* 0x040fe200078008ff */
[----:B------:R1:W2:Y:S02]  /*1910*/  LDG.E.U16 R87, desc[UR10][R18.64] ;  /* 0x0000000a12577981 */ /* 0x0002a4000c1e1500 */
[----:B------:R-:W-:Y:S01]  /*1920*/  IMAD R68, R77, 0x2, R108 ;  /* 0x000000024d447824 */ /* 0x000fe200078e026c */
[----:B------:R-:W-:-:S03]  /*1930*/  LEA.HI.X.SX32 R11, R114, R13, 0x1, P0 ;  /* 0x0000000d720b7211 */ /* 0x000fc600000f0eff */
[C---:B------:R-:W-:Y:S01]  /*1940*/  IMAD R33, R77.reuse, 0x2, R68 ;  /* 0x000000024d217824 */ /* 0x040fe200078e0244 */
[CC--:B------:R-:W-:Y:S01]  /*1950*/  LEA R20, P0, R74.reuse, R14.reuse, 0x1 ;  /* 0x0000000e4a147211 */ /* 0x0c0fe200078008ff */
[----:B------:R1:W2:Y:S03]  /*1960*/  LDG.E.U16 R226, desc[UR10][R10.64] ;  /* 0x0000000a0ae27981 */ /* 0x0002a6000c1e1500 */
[C---:B------:R-:W-:Y:S02]  /*1970*/  LEA R56, R77.reuse, R33, 0x1 ;  /* 0x000000214d387211 */ /* 0x040fe400078e08ff */
[-C--:B------:R-:W-:Y:S02]  /*1980*/  LEA.HI.X.SX32 R21, R74, R13.reuse, 0x1, P0 ;  /* 0x0000000d4a157211 */ /* 0x080fe400000f0eff */
[-C--:B0-----:R-:W-:Y:S01]  /*1990*/  LEA R16, P0, R116, R14.reuse, 0x1 ;  /* 0x0000000e74107211 */ /* 0x081fe200078008ff */
[C---:B------:R-:W-:Y:S01]  /*19a0*/  IMAD R124, R77.reuse, 0x2, R56 ;  /* 0x000000024d7c7824 */ /* 0x040fe200078e0238 */
[-C--:B------:R-:W-:Y:S01]  /*19b0*/  LEA R4, P1, R64, R14.reuse, 0x1 ;  /* 0x0000000e40047211 */ /* 0x080fe200078208ff */
[----:B------:R-:W2:Y:S01]  /*19c0*/  LDG.E.U16 R107, desc[UR10][R20.64] ;  /* 0x0000000a146b7981 */ /* 0x000ea2000c1e1500 */
[----:B------:R-:W-:Y:S01]  /*19d0*/  LEA.HI.X.SX32 R17, R116, R13, 0x1, P0 ;  /* 0x0000000d74117211 */ /* 0x000fe200000f0eff */
[----:B------:R-:W-:Y:S01]  /*19e0*/  IMAD R110, R77, 0x2, R124 ;  /* 0x000000024d6e7824 */ /* 0x000fe200078e027c */
[----:B-1----:R-:W-:-:S02]  /*19f0*/  LEA R18, P0, R82, R14, 0x1 ;  /* 0x0000000e52127211 */ /* 0x002fc400078008ff */
[-C--:B------:R-:W-:Y:S01]  /*1a00*/  LEA.HI.X.SX32 R5, R64, R13.reuse, 0x1, P1 ;  /* 0x0000000d40057211 */ /* 0x080fe200008f0eff */
[----:B------:R-:W-:Y:S01]  /*1a10*/  IMAD R30, R77, 0x2, R110 ;  /* 0x000000024d1e7824 */ /* 0x000fe200078e026e */
[-C--:B------:R-:W-:Y:S01]  /*1a20*/  LEA R8, P1, R72, R14.reuse, 0x1 ;  /* 0x0000000e48087211 */ /* 0x080fe200078208ff */
[----:B------:R-:W2:Y:S01]  /*1a30*/  LDG.E.U16 R224, desc[UR10][R16.64] ;  /* 0x0000000a10e07981 */ /* 0x000ea2000c1e1500 */
[-C--:B------:R-:W-:Y:S02]  /*1a40*/  LEA.HI.X.SX32 R19, R82, R13.reuse, 0x1, P0 ;  /* 0x0000000d52137211 */ /* 0x080fe400000f0eff */
[-C--:B------:R-:W-:Y:S01]  /*1a50*/  LEA R10, P0, R120, R14.reuse, 0x1 ;  /* 0x0000000e780a7211 */ /* 0x080fe200078008ff */
[----:B------:R0:W2:Y:S01]  /*1a60*/  LDG.E.U16 R229, desc[UR10][R4.64] ;  /* 0x0000000a04e57981 */ /* 0x0000a2000c1e1500 */
[-C--:B------:R-:W-:Y:S02]  /*1a70*/  LEA.HI.X.SX32 R9, R72, R13.reuse, 0x1, P1 ;  /* 0x0000000d48097211 */ /* 0x080fe400008f0eff */
[----:B------:R-:W-:Y:S01]  /*1a80*/  LEA.HI.X.SX32 R11, R120, R13, 0x1, P0 ;  /* 0x0000000d780b7211 */ /* 0x000fe200000f0eff */
[----:B------:R-:W2:Y:S01]  /*1a90*/  LDG.E.U16 R83, desc[UR10][R18.64] ;  /* 0x0000000a12537981 */ /* 0x000ea2000c1e1500 */
[----:B------:R-:W-:-:S02]  /*1aa0*/  LEA R92, P0, R122, R14, 0x1 ;  /* 0x0000000e7a5c7211 */ /* 0x000fc400078008ff */
[C---:B------:R-:W-:Y:S01]  /*1ab0*/  LEA R120, R77.reuse, R30, 0x1 ;  /* 0x0000001e4d787211 */ /* 0x040fe200078e08ff */
[----:B------:R1:W2:Y:S01]  /*1ac0*/  LDG.E.U16 R227, desc[UR10][R8.64] ;  /* 0x0000000a08e37981 */ /* 0x0002a2000c1e1500 */
[-C--:B0-----:R-:W-:Y:S02]  /*1ad0*/  LEA R4, P1, R76, R14.reuse, 0x1 ;  /* 0x0000000e4c047211 */ /* 0x081fe400078208ff */
[-C--:B------:R-:W-:Y:S01]  /*1ae0*/  LEA.HI.X.SX32 R93, R122, R13.reuse, 0x1, P0 ;  /* 0x0000000d7a5d7211 */ /* 0x080fe200000f0eff */
[----:B------:R0:W2:Y:S01]  /*1af0*/  LDG.E.U16 R222, desc[UR10][R10.64] ;  /* 0x0000000a0ade7981 */ /* 0x0000a2000c1e1500 */
[----:B------:R-:W-:Y:S01]  /*1b00*/  LEA.HI.X.SX32 R5, R76, R13, 0x1, P1 ;  /* 0x0000000d4c057211 */ /* 0x000fe200008f0eff */
[----:B------:R-:W-:Y:S01]  /*1b10*/  IMAD R122, R77, 0x2, R120 ;  /* 0x000000024d7a7824 */ /* 0x000fe200078e0278 */
[-C--:B------:R-:W-:Y:S01]  /*1b20*/  LEA R20, P0, R132, R14.reuse, 0x1 ;  /* 0x0000000e84147211 */ /* 0x080fe200078008ff */
[----:B------:R-:W2:Y:S01]  /*1b30*/  LDG.E.U16 R92, desc[UR10][R92.64] ;  /* 0x0000000a5c5c7981 */ /* 0x000ea2000c1e1500 */
[----:B-1----:R-:W-:-:S03]  /*1b40*/  LEA R8, P1, R118, R14, 0x1 ;  /* 0x0000000e76087211 */ /* 0x002fc600078208ff */
[----:B------:R1:W2:Y:S01]  /*1b50*/  LDG.E.U16 R225, desc[UR10][R4.64] ;  /* 0x0000000a04e17981 */ /* 0x0002a2000c1e1500 */
[----:B------:R-:W-:Y:S01]  /*1b60*/  LEA.HI.X.SX32 R9, R118, R13, 0x1, P1 ;  /* 0x0000000d76097211 */ /* 0x000fe200008f0eff */
[----:B------:R-:W-:-:S04]  /*1b70*/  IMAD R118, R77, 0x2, R122 ;  /* 0x000000024d767824 */ /* 0x000fc800078e027a */
[C---:B------:R-:W-:Y:S01]  /*1b80*/  IMAD R31, R77.reuse, 0x2, R118 ;  /* 0x000000024d1f7824 */ /* 0x040fe200078e0276 */
[----:B------:R-:W-:Y:S01]  /*1b90*/  LEA.HI.X.SX32 R21, R132, R13, 0x1, P0 ;  /* 0x0000000d84157211 */ /* 0x000fe200000f0eff */
[----:B------:R-:W2:Y:S03]  /*1ba0*/  LDG.E.U16 R223, desc[UR10][R8.64] ;  /* 0x0000000a08df7981 */ /* 0x000ea6000c1e1500 */
[C---:B------:R-:W-:Y:S01]  /*1bb0*/  LEA R116, R77.reuse, R31, 0x1 ;  /* 0x0000001f4d747211 */ /* 0x040fe200078e08ff */
[----:B------:R-:W2:Y:S04]  /*1bc0*/  LDG.E.U16 R220, desc[UR10][R20.64] ;  /* 0x0000000a14dc7981 */ /* 0x000ea8000c1e1500 */
[----:B------:R-:W-:-:S04]  /*1bd0*/  IMAD R114, R77, 0x2, R116 ;  /* 0x000000024d727824 */ /* 0x000fc800078e0274 */
[----:B------:R-:W-:-:S04]  /*1be0*/  IMAD R76, R77, 0x2, R114 ;  /* 0x000000024d4c7824 */ /* 0x000fc800078e0272 */
[----:B------:R-:W-:-:S05]  /*1bf0*/  IMAD R28, R77, 0x2, R76 ;  /* 0x000000024d1c7824 */ /* 0x000fca00078e024c */
[----:B------:R-:W-:-:S05]  /*1c00*/  LEA R64, R77, R28, 0x1 ;  /* 0x0000001c4d407211 */ /* 0x000fca00078e08ff */
[----:B------:R-:W-:Y:S01]  /*1c10*/  IMAD R112, R77, 0x2, R64 ;  /* 0x000000024d707824 */ /* 0x000fe200078e0240 */
[----:B------:R-:W-:-:S03]  /*1c20*/  LEA R16, P0, R134, R14, 0x1 ;  /* 0x0000000e86107211 */ /* 0x000fc600078008ff */
        /* <DEDUP_REMOVED lines=9> */
[----:B-1----:R-:W-:Y:S01]  /*1cc0*/  LEA R4, P1, R128, R14, 0x1 ;  /* 0x0000000e80047211 */ /* 0x002fe200078208ff */
[----:B------:R-:W2:Y:S01]  /*1cd0*/  LDG.E.U16 R218, desc[UR10][R18.64] ;  /* 0x0000000a12da7981 */ /* 0x000ea2000c1e1500 */
[-C--:B------:R-:W-:Y:S01]  /*1ce0*/  LEA.HI.X.SX32 R11, R26, R13.reuse, 0x1, P0 ;  /* 0x0000000d1a0b7211 */ /* 0x080fe200000f0eff */
[----:B------:R-:W-:Y:S01]  /*1cf0*/  IMAD R62, R77, 0x2, R73 ;  /* 0x000000024d3e7824 */ /* 0x000fe200078e0249 */
[----:B------:R-:W-:-:S02]  /*1d00*/  LEA.HI.X.SX32 R5, R128, R13, 0x1, P1 ;  /* 0x0000000d80057211 */ /* 0x000fc400008f0eff */
[-C--:B------:R-:W-:Y:S01]  /*1d10*/  LEA R16, P0, R142, R14.reuse, 0x1 ;  /* 0x0000000e8e107211 */ /* 0x080fe200078008ff */
[----:B------:R-:W2:Y:S01]  /*1d20*/  LDG.E.U16 R97, desc[UR10][R10.64] ;  /* 0x0000000a0a617981 */ /* 0x000ea2000c1e1500 */
[----:B------:R-:W-:Y:S01]  /*1d30*/  LEA R8, P1, R136, R14, 0x1 ;  /* 0x0000000e88087211 */ /* 0x000fe200078208ff */
[----:B------:R-:W-:Y:S01]  /*1d40*/  IMAD R26, R77, 0x2, R62 ;  /* 0x000000024d1a7824 */ /* 0x000fe200078e023e */
[-C--:B------:R-:W-:Y:S01]  /*1d50*/  LEA.HI.X.SX32 R17, R142, R13.reuse, 0x1, P0 ;  /* 0x0000000d8e117211 */ /* 0x080fe200000f0eff */
[----:B------:R0:W2:Y:S01]  /*1d60*/  LDG.E.U16 R221, desc[UR10][R4.64] ;  /* 0x0000000a04dd7981 */ /* 0x0000a2000c1e1500 */
[----:B------:R-:W-:-:S03]  /*1d70*/  LEA.HI.X.SX32 R9, R136, R13, 0x1, P1 ;  /* 0x0000000d88097211 */ /* 0x000fc600008f0eff */
[----:B------:R1:W2:Y:S04]  /*1d80*/  LDG.E.U16 R216, desc[UR10][R16.64] ;  /* 0x0000000a10d87981 */ /* 0x0002a8000c1e1500 */
[----:B------:R3:W2:Y:S01]  /*1d90*/  LDG.E.U16 R219, desc[UR10][R8.64] ;  /* 0x0000000a08db7981 */ /* 0x0006a2000c1e1500 */
[----:B0-----:R-:W-:Y:S02]  /*1da0*/  LEA R4, P1, R140, R14, 0x1 ;  /* 0x0000000e8c047211 */ /* 0x001fe400078208ff */
[----:B-1----:R-:W-:Y:S02]  /*1db0*/  LEA R17, R77, R26, 0x1 ;  /* 0x0000001a4d117211 */ /* 0x002fe400078e08ff */
[----:B---3--:R-:W-:-:S03]  /*1dc0*/  LEA R8, P0, R144, R14, 0x1 ;  /* 0x0000000e90087211 */ /* 0x008fc600078008ff */
[C---:B------:R-:W-:Y:S01]  /*1dd0*/  IMAD R72, R77.reuse, 0x2, R17 ;  /* 0x000000024d487824 */ /* 0x040fe200078e0211 */
[-C--:B------:R-:W-:Y:S02]  /*1de0*/  LEA.HI.X.SX32 R5, R140, R13.reuse, 0x1, P1 ;  /* 0x0000000d8c057211 */ /* 0x080fe400008f0eff */
[-C--:B------:R-:W-:Y:S02]  /*1df0*/  LEA.HI.X.SX32 R9, R144, R13.reuse, 0x1, P0 ;  /* 0x0000000d90097211 */ /* 0x080fe400000f0eff */
[-C--:B------:R-:W-:Y:S01]  /*1e00*/  LEA R20, P1, R146, R14.reuse, 0x1 ;  /* 0x0000000e92147211 */ /* 0x080fe200078208ff */
[C---:B------:R-:W-:Y:S01]  /*1e10*/  IMAD R61, R77.reuse, 0x2, R72 ;  /* 0x000000024d3d7824 */ /* 0x040fe200078e0248 */
[-C--:B------:R-:W-:Y:S01]  /*1e20*/  LEA R18, P0, R148, R14.reuse, 0x1 ;  /* 0x0000000e94127211 */ /* 0x080fe200078008ff */
[----:B------:R0:W3:Y:S01]  /*1e30*/  LDG.E.U16 R217, desc[UR10][R4.64] ;  /* 0x0000000a04d97981 */ /* 0x0000e2000c1e1500 */
[-C--:B------:R-:W-:Y:S02]  /*1e40*/  LEA.HI.X.SX32 R21, R146, R13.reuse, 0x1, P1 ;  /* 0x0000000d92157211 */ /* 0x080fe400008f0eff */
[----:B------:R-:W-:Y:S01]  /*1e50*/  LEA.HI.X.SX32 R19, R148, R13, 0x1, P0 ;  /* 0x0000000d94137211 */ /* 0x000fe200000f0eff */
[----:B------:R1:W2:Y:S01]  /*1e60*/  LDG.E.U16 R82, desc[UR10][R8.64] ;  /* 0x0000000a08527981 */ /* 0x0002a2000c1e1500 */
[----:B------:R-:W-:Y:S01]  /*1e70*/  LEA R10, P0, R150, R14, 0x1 ;  /* 0x0000000e960a7211 */ /* 0x000fe200078008ff */
[----:B------:R-:W-:-:S02]  /*1e80*/  IMAD R27, R77, 0x2, R61 ;  /* 0x000000024d1b7824 */ /* 0x000fc400078e023d */
[----:B------:R-:W2:Y:S01]  /*1e90*/  LDG.E.U16 R215, desc[UR10][R20.64] ;  /* 0x0000000a14d77981 */ /* 0x000ea2000c1e1500 */
[-C--:B0-----:R-:W-:Y:S02]  /*1ea0*/  LEA R4, P1, R152, R14.reuse, 0x1 ;  /* 0x0000000e98047211 */ /* 0x081fe400078208ff */
[-C--:B------:R-:W-:Y:S01]  /*1eb0*/  LEA.HI.X.SX32 R11, R150, R13.reuse, 0x1, P0 ;  /* 0x0000000d960b7211 */ /* 0x080fe200000f0eff */
[----:B------:R-:W2:Y:S01]  /*1ec0*/  LDG.E.U16 R214, desc[UR10][R18.64] ;  /* 0x0000000a12d67981 */ /* 0x000ea2000c1e1500 */
[----:B------:R-:W-:Y:S02]  /*1ed0*/  LEA.HI.X.SX32 R5, R152, R13, 0x1, P1 ;  /* 0x0000000d98057211 */ /* 0x000fe400008f0eff */
[CC--:B-1----:R-:W-:Y:S01]  /*1ee0*/  LEA R8, P0, R154.reuse, R14.reuse, 0x1 ;  /* 0x0000000e9a087211 */ /* 0x0c2fe200078008ff */
[----:B------:R-:W2:Y:S01]  /*1ef0*/  LDG.E.U16 R93, desc[UR10][R10.64] ;  /* 0x0000000a0a5d7981 */ /* 0x000ea2000c1e1500 */
[C---:B------:R-:W-:Y:S02]  /*1f00*/  LEA R16, R77.reuse, R27, 0x1 ;  /* 0x0000001b4d107211 */ /* 0x040fe400078e08ff */
[----:B------:R-:W-:Y:S01]  /*1f10*/  LEA.HI.X.SX32 R9, R154, R13, 0x1, P0 ;  /* 0x0000000d9a097211 */ /* 0x000fe200000f0eff */
[----:B------:R0:W2:Y:S02]  /*1f20*/  LDG.E.U16 R213, desc[UR10][R4.64] ;  /* 0x0000000a04d57981 */ /* 0x0000a4000c1e1500 */
[----:B------:R-:W-:Y:S01]  /*1f30*/  IMAD R71, R77, 0x2, R16 ;  /* 0x000000024d477824 */ /* 0x000fe200078e0210 */
[-C--:B------:R-:W-:Y:S01]  /*1f40*/  LEA R210, P1, R104, R14.reuse, 0x1 ;  /* 0x0000000e68d27211 */ /* 0x080fe200078208ff */
[----:B------:R-:W2:Y:S01]  /*1f50*/  LDG.E.U16 R212, desc[UR10][R8.64] ;  /* 0x0000000a08d47981 */ /* 0x000ea2000c1e1500 */
[----:B0-----:R-:W-:-:S04]  /*1f60*/  LEA R4, P0, R60, R14, 0x1 ;  /* 0x0000000e3c047211 */ /* 0x001fc800078008ff */
[-C--:B------:R-:W-:Y:S01]  /*1f70*/  LEA.HI.X.SX32 R5, R60, R13.reuse, 0x1, P0 ;  /* 0x0000000d3c057211 */ /* 0x080fe200000f0eff */
[C---:B------:R-:W-:Y:S01]  /*1f80*/  IMAD R60, R77.reuse, 0x2, R71 ;  /* 0x000000024d3c7824 */ /* 0x040fe200078e0247 */
[-C--:B------:R-:W-:Y:S02]  /*1f90*/  LEA R208, P0, R24, R14.reuse, 0x1 ;  /* 0x0000000e18d07211 */ /* 0x080fe400078008ff */
[-C--:B------:R-:W-:Y:S02]  /*1fa0*/  LEA.HI.X.SX32 R211, R104, R13.reuse, 0x1, P1 ;  /* 0x0000000d68d37211 */ /* 0x080fe400008f0eff */
[----:B------:R0:W2:Y:S01]  /*1fb0*/  LDG.E.U16 R104, desc[UR10][R4.64] ;  /* 0x0000000a04687981 */ /* 0x0000a2000c1e1500 */
[----:B------:R-:W-:Y:S01]  /*1fc0*/  LEA.HI.X.SX32 R209, R24, R13, 0x1, P0 ;  /* 0x0000000d18d17211 */ /* 0x000fe200000f0eff */
[----:B------:R-:W-:Y:S01]  /*1fd0*/  IMAD R24, R77, 0x2, R60 ;  /* 0x000000024d187824 */ /* 0x000fe200078e023c */
[-C--:B------:R-:W-:Y:S01]  /*1fe0*/  LEA R206, P1, R98, R14.reuse, 0x1 ;  /* 0x0000000e62ce7211 */ /* 0x080fe200078208ff */
[----:B------:R-:W2:Y:S01]  /*1ff0*/  LDG.E.U16 R210, desc[UR10][R210.64] ;  /* 0x0000000ad2d27981 */ /* 0x000ea2000c1e1500 */
[----:B0-----:R-:W-:-:S03]  /*2000*/  LEA R4, P0, R12, R14, 0x1 ;  /* 0x0000000e0c047211 */ /* 0x001fc600078008ff */
[----:B------:R-:W2:Y:S01]  /*2010*/  LDG.E.U16 R208, desc[UR10][R208.64] ;  /* 0x0000000ad0d07981 */ /* 0x000ea2000c1e1500 */
[-C--:B------:R-:W-:Y:S02]  /*2020*/  LEA.HI.X.SX32 R5, R12, R13.reuse, 0x1, P0 ;  /* 0x0000000d0c057211 */ /* 0x080fe400000f0eff */
[C---:B------:R-:W-:Y:S02]  /*2030*/  LEA R204, P0, R54.reuse, R14, 0x1 ;  /* 0x0000000e36cc7211 */ /* 0x040fe400078008ff */
[----:B------:R-:W-:Y:S02]  /*2040*/  LEA R12, R77, R24, 0x1 ;  /* 0x000000184d0c7211 */ /* 0x000fe400078e08ff */
[----:B------:R-:W-:-:S03]  /*2050*/  LEA.HI.X.SX32 R205, R54, R13, 0x1, P0 ;  /* 0x0000000d36cd7211 */ /* 0x000fc600000f0eff */
[C---:B------:R-:W-:Y:S01]  /*2060*/  IMAD R54, R77.reuse, 0x2, R12 ;  /* 0x000000024d367824 */ /* 0x040fe200078e020c */
[----:B------:R-:W-:Y:S01]  /*2070*/  LEA R8, P0, R94, R14, 0x1 ;  /* 0x0000000e5e087211 */ /* 0x000fe200078008ff */
[----:B------:R-:W2:Y:S02]  /*2080*/  LDG.E.U16 R204, desc[UR10][R204.64] ;  /* 0x0000000acccc7981 */ /* 0x000ea4000c1e1500 */
[----:B------:R-:W-:-:S04]  /*2090*/  IMAD R55, R77, 0x2, R54 ;  /* 0x000000024d377824 */ /* 0x000fc800078e0236 */
[C---:B------:R-:W-:Y:S01]  /*20a0*/  IMAD R25, R77.reuse, 0x2, R55 ;  /* 0x000000024d197824 */ /* 0x040fe200078e0237 */
[----:B------:R-:W-:Y:S02]  /*20b0*/  LEA.HI.X.SX32 R9, R94, R13, 0x1, P0 ;  /* 0x0000000d5e097211 */ /* 0x000fe400000f0eff */
[----:B------:R-:W-:Y:S02]  /*20c0*/  LEA R10, P0, R70, R14, 0x1 ;  /* 0x0000000e460a7211 */ /* 0x000fe400078008ff */
[----:B------:R-:W-:Y:S01]  /*20d0*/  LEA R59, R77, R25, 0x1 ;  /* 0x000000194d3b7211 */ /* 0x000fe200078e08ff */
[----:B------:R-:W2:Y:S01]  /*20e0*/  LDG.E.U16 R81, desc[UR10][R8.64] ;  /* 0x0000000a08517981 */ /* 0x000ea2000c1e1500 */
[----:B------:R-:W-:-:S03]  /*20f0*/  LEA.HI.X.SX32 R207, R98, R13, 0x1, P1 ;  /* 0x0000000d62cf7211 */ /* 0x000fc600008f0eff */
[----:B------:R0:W2:Y:S01]  /*2100*/  LDG.E.U16 R98, desc[UR10][R4.64] ;  /* 0x0000000a04627981 */ /* 0x0000a2000c1e1500 */
[-C--:B------:R-:W-:Y:S01]  /*2110*/  LEA.HI.X.SX32 R11, R70, R13.reuse, 0x1, P0 ;  /* 0x0000000d460b7211 */ /* 0x080fe200000f0eff */
[C---:B------:R-:W-:Y:S02]  /*2120*/  IMAD R70, R77.reuse, 0x2, R59 ;  /* 0x000000024d467824 */ /* 0x040fe400078e023b */
[----:B------:R-:W2:Y:S01]  /*2130*/  LDG.E.U16 R206, desc[UR10][R206.64] ;  /* 0x0000000acece7981 */ /* 0x000ea2000c1e1500 */
[-C--:B0-----:R-:W-:Y:S01]  /*2140*/  LEA R4, P1, R126, R14.reuse, 0x1 ;  /* 0x0000000e7e047211 */ /* 0x081fe200078208ff */
[C---:B------:R-:W-:Y:S01]  /*2150*/  IMAD R69, R77.reuse, 0x2, R70 ;  /* 0x000000024d457824 */ /* 0x040fe200078e0246 */
[----:B------:R-:W-:Y:S01]  /*2160*/  LEA R8, P0, R22, R14, 0x1 ;  /* 0x0000000e16087211 */ /* 0x000fe200078008ff */
[----:B------:R0:W2:Y:S01]  /*2170*/  LDG.E.U16 R202, desc[UR10][R10.64] ;  /* 0x0000000a0aca7981 */ /* 0x0000a2000c1e1500 */
[-C--:B------:R-:W-:Y:S02]  /*2180*/  LEA.HI.X.SX32 R5, R126, R13.reuse, 0x1, P1 ;  /* 0x0000000d7e057211 */ /* 0x080fe400008f0eff */
[----:B------:R-:W-:Y:S01]  /*2190*/  LEA.HI.X.SX32 R9, R22, R13, 0x1, P0 ;  /* 0x0000000d16097211 */ /* 0x000fe200000f0eff */
[----:B------:R-:W-:-:S02]  /*21a0*/  IMAD R22, R77, 0x2, R69 ;  /* 0x000000024d167824 */ /* 0x000fc400078e0245 */
[----:B------:R1:W2:Y:S01]  /*21b0*/  LDG.E.U16 R203, desc[UR10][R4.64] ;  /* 0x0000000a04cb7981 */ /* 0x0002a2000c1e1500 */
[----:B0-----:R-:W-:-:S03]  /*21c0*/  LEA R10, P0, R66, R14, 0x1 ;  /* 0x0000000e420a7211 */ /* 0x001fc600078008ff */
[----:B------:R0:W2:Y:S01]  /*21d0*/  LDG.E.U16 R94, desc[UR10][R8.64] ;  /* 0x0000000a085e7981 */ /* 0x0000a2000c1e1500 */
[----:B-1----:R-:W-:-:S04]  /*21e0*/  LEA R4, P1, R58, R14, 0x1 ;  /* 0x0000000e3a047211 */ /* 0x002fc800078208ff */
[-C--:B------:R-:W-:Y:S02]  /*21f0*/  LEA.HI.X.SX32 R5, R58, R13.reuse, 0x1, P1 ;  /* 0x0000000d3a057211 */ /* 0x080fe400008f0eff */
[C---:B------:R-:W-:Y:S02]  /*2200*/  LEA R58, R77.reuse, R22, 0x1 ;  /* 0x000000164d3a7211 */ /* 0x040fe400078e08ff */
[----:B------:R-:W-:Y:S01]  /*2210*/  LEA.HI.X.SX32 R11, R66, R13, 0x1, P0 ;  /* 0x0000000d420b7211 */ /* 0x000fe200000f0eff */
[----:B------:R1:W2:Y:S02]  /*2220*/  LDG.E.U16 R201, desc[UR10][R4.64] ;  /* 0x0000000a04c97981 */ /* 0x0002a4000c1e1500 */
[C---:B------:R-:W-:Y:S01]  /*2230*/  IMAD R67, R77.reuse, 0x2, R58 ;  /* 0x000000024d437824 */ /* 0x040fe200078e023a */
[----:B0-----:R-:W-:Y:S01]  /*2240*/  LEA R8, P0, R88, R14, 0x1 ;  /* 0x0000000e58087211 */ /* 0x001fe200078008ff */
[----:B------:R0:W2:Y:S02]  /*2250*/  LDG.E.U16 R199, desc[UR10][R10.64] ;  /* 0x0000000a0ac77981 */ /* 0x0000a4000c1e1500 */
[----:B------:R-:W-:-:S04]  /*2260*/  IMAD R66, R77, 0x2, R67 ;  /* 0x000000024d427824 */ /* 0x000fc800078e0243 */
[----:B------:R-:W-:Y:S01]  /*2270*/  IMAD R23, R77, 0x2, R66 ;  /* 0x000000024d177824 */ /* 0x000fe200078e0242 */
[----:B-1----:R-:W-:-:S04]  /*2280*/  LEA R4, P1, R108, R14, 0x1 ;  /* 0x0000000e6c047211 */ /* 0x002fc800078208ff */
[C---:B------:R-:W-:Y:S02]  /*2290*/  LEA R57, R77.reuse, R23, 0x1 ;  /* 0x000000174d397211 */ /* 0x040fe400078e08ff */
[-C--:B------:R-:W-:Y:S02]  /*22a0*/  LEA.HI.X.SX32 R9, R88, R13.reuse, 0x1, P0 ;  /* 0x0000000d58097211 */ /* 0x080fe400000f0eff */
[-C--:B------:R-:W-:Y:S01]  /*22b0*/  LEA.HI.X.SX32 R5, R108, R13.reuse, 0x1, P1 ;  /* 0x0000000d6c057211 */ /* 0x080fe200008f0eff */
[C---:B------:R-:W-:Y:S01]  /*22c0*/  IMAD R108, R77.reuse, 0x2, R57 ;  /* 0x000000024d6c7824 */ /* 0x040fe200078e0239 */
[CC--:B------:R-:W-:Y:S01]  /*22d0*/  LEA R194, P0, R68.reuse, R14.reuse, 0x1 ;  /* 0x0000000e44c27211 */ /* 0x0c0fe200078008ff */
[----:B------:R1:W2:Y:S03]  /*22e0*/  LDG.E.U16 R88, desc[UR10][R8.64] ;  /* 0x0000000a08587981 */ /* 0x0002a6000c1e1500 */
[-C--:B------:R-:W-:Y:S01]  /*22f0*/  LEA.HI.X.SX32 R195, R68, R13.reuse, 0x1, P0 ;  /* 0x0000000d44c37211 */ /* 0x080fe200000f0eff */
[C---:B------:R-:W-:Y:S01]  /*2300*/  IMAD R68, R77.reuse, 0x2, R108 ;  /* 0x000000024d447824 */ /* 0x040fe200078e026c */
[CC--:B0-----:R-:W-:Y:S01]  /*2310*/  LEA R10, P0, R56.reuse, R14.reuse, 0x1 ;  /* 0x0000000e380a7211 */ /* 0x0c1fe200078008ff */
[----:B------:R0:W2:Y:S02]  /*2320*/  LDG.E.U16 R198, desc[UR10][R4.64] ;  /* 0x0000000a04c67981 */ /* 0x0000a4000c1e1500 */
[----:B------:R-:W-:Y:S01]  /*2330*/  IMAD R20, R77, 0x2, R68 ;  /* 0x000000024d147824 */ /* 0x000fe200078e0244 */
[----:B------:R-:W-:Y:S01]  /*2340*/  LEA.HI.X.SX32 R11, R56, R13, 0x1, P0 ;  /* 0x0000000d380b7211 */ /* 0x000fe200000f0eff */
[----:B------:R-:W2:Y:S01]  /*2350*/  LDG.E.U16 R194, desc[UR10][R194.64] ;  /* 0x0000000ac2c27981 */ /* 0x000ea2000c1e1500 */
[----:B-1----:R-:W-:-:S02]  /*2360*/  LEA R8, P0, R110, R14, 0x1 ;  /* 0x0000000e6e087211 */ /* 0x002fc400078008ff */
[C---:B------:R-:W-:Y:S01]  /*2370*/  LEA R56, R77.reuse, R20, 0x1 ;  /* 0x000000144d387211 */ /* 0x040fe200078e08ff */
[----:B------:R-:W2:Y:S01]  /*2380*/  LDG.E.U16 R121, desc[UR10][R10.64] ;  /* 0x0000000a0a797981 */ /* 0x000ea2000c1e1500 */
[-C--:B------:R-:W-:Y:S02]  /*2390*/  LEA.HI.X.SX32 R9, R110, R13.reuse, 0x1, P0 ;  /* 0x0000000d6e097211 */ /* 0x080fe400000f0eff */
[C---:B0-----:R-:W-:Y:S01]  /*23a0*/  LEA R4, P1, R124.reuse, R14, 0x1 ;  /* 0x0000000e7c047211 */ /* 0x041fe200078208ff */
[C---:B------:R-:W-:Y:S02]  /*23b0*/  IMAD R110, R77.reuse, 0x2, R56 ;  /* 0x000000024d6e7824 */ /* 0x040fe400078e0238 */
[----:B------:R-:W2:Y:S01]  /*23c0*/  LDG.E.U16 R192, desc[UR10][R8.64] ;  /* 0x0000000a08c07981 */ /* 0x000ea2000c1e1500 */
[----:B------:R-:W-:Y:S01]  /*23d0*/  LEA.HI.X.SX32 R5, R124, R13, 0x1, P1 ;  /* 0x0000000d7c057211 */ /* 0x000fe200008f0eff */
[----:B------:R-:W-:-:S04]  /*23e0*/  IMAD R124, R77, 0x2, R110 ;  /* 0x000000024d7c7824 */ /* 0x000fc800078e026e */
[C---:B------:R-:W-:Y:S01]  /*23f0*/  IMAD R21, R77.reuse, 0x2, R124 ;  /* 0x000000024d157824 */ /* 0x040fe200078e027c */
[C---:B------:R-:W-:Y:S01]  /*2400*/  LEA R188, P1, R122.reuse, R14, 0x1 ;  /* 0x0000000e7abc7211 */ /* 0x040fe200078208ff */
[----:B------:R0:W2:Y:S03]  /*2410*/  LDG.E.U16 R193, desc[UR10][R4.64] ;  /* 0x0000000a04c17981 */ /* 0x0000a6000c1e1500 */
[----:B------:R-:W-:Y:S02]  /*2420*/  LEA R125, R77, R21, 0x1 ;  /* 0x000000154d7d7211 */ /* 0x000fe400078e08ff */
[----:B------:R-:W-:-:S03]  /*2430*/  LEA.HI.X.SX32 R189, R122, R13, 0x1, P1 ;  /* 0x0000000d7abd7211 */ /* 0x000fc600008f0eff */
[C---:B------:R-:W-:Y:S01]  /*2440*/  IMAD R122, R77.reuse, 0x2, R125 ;  /* 0x000000024d7a7824 */ /* 0x040fe200078e027d */
[----:B0-----:R-:W-:Y:S01]  /*2450*/  LEA R4, P0, R120, R14, 0x1 ;  /* 0x0000000e78047211 */ /* 0x001fe200078008ff */
[----:B------:R-:W2:Y:S02]  /*2460*/  LDG.E.U16 R188, desc[UR10][R188.64] ;  /* 0x0000000abcbc7981 */ /* 0x000ea4000c1e1500 */
[----:B------:R-:W-:-:S04]  /*2470*/  IMAD R123, R77, 0x2, R122 ;  /* 0x000000024d7b7824 */ /* 0x000fc800078e027a */
[C---:B------:R-:W-:Y:S01]  /*2480*/  IMAD R18, R77.reuse, 0x2, R123 ;  /* 0x000000024d127824 */ /* 0x040fe200078e027b */
[-C--:B------:R-:W-:Y:S02]  /*2490*/  LEA.HI.X.SX32 R5, R120, R13.reuse, 0x1, P0 ;  /* 0x0000000d78057211 */ /* 0x080fe400000f0eff */
[C---:B------:R-:W-:Y:S02]  /*24a0*/  LEA R10, P0, R118.reuse, R14, 0x1 ;  /* 0x0000000e760a7211 */ /* 0x040fe400078008ff */
[C---:B------:R-:W-:Y:S01]  /*24b0*/  LEA R127, R77.reuse, R18, 0x1 ;  /* 0x000000124d7f7211 */ /* 0x040fe200078e08ff */
[----:B------:R-:W2:Y:S01]  /*24c0*/  LDG.E.U16 R120, desc[UR10][R4.64] ;  /* 0x0000000a04787981 */ /* 0x000ea2000c1e1500 */
[----:B------:R-:W-:Y:S02]  /*24d0*/  LEA.HI.X.SX32 R11, R118, R13, 0x1, P0 ;  /* 0x0000000d760b7211 */ /* 0x000fe400000f0eff */
[----:B------:R-:W-:Y:S01]  /*24e0*/  LEA R8, P0, R116, R14, 0x1 ;  /* 0x0000000e74087211 */ /* 0x000fe200078008ff */
[----:B------:R-:W-:-:S02]  /*24f0*/  IMAD R132, R77, 0x2, R127 ;  /* 0x000000024d847824 */ /* 0x000fc400078e027f */
[----:B------:R0:W2:Y:S01]  /*2500*/  LDG.E.U16 R187, desc[UR10][R10.64] ;  /* 0x0000000a0abb7981 */ /* 0x0000a2000c1e1500 */
[----:B------:R-:W-:Y:S01]  /*2510*/  LEA.HI.X.SX32 R9, R116, R13, 0x1, P0 ;  /* 0x0000000d74097211 */ /* 0x000fe200000f0eff */
[----:B------:R-:W-:-:S04]  /*2520*/  IMAD R65, R77, 0x2, R132 ;  /* 0x000000024d417824 */ /* 0x000fc800078e0284 */
[----:B------:R-:W-:Y:S01]  /*2530*/  IMAD R19, R77, 0x2, R65 ;  /* 0x000000024d137824 */ /* 0x000fe200078e0241 */
[----:B------:R1:W2:Y:S01]  /*2540*/  LDG.E.U16 R119, desc[UR10][R8.64] ;  /* 0x0000000a08777981 */ /* 0x0002a2000c1e1500 */
[----:B0-----:R-:W-:-:S04]  /*2550*/  LEA R10, P0, R76, R14, 0x1 ;  /* 0x0000000e4c0a7211 */ /* 0x001fc800078008ff */
[----:B------:R-:W-:Y:S02]  /*2560*/  LEA.HI.X.SX32 R11, R76, R13, 0x1, P0 ;  /* 0x0000000d4c0b7211 */ /* 0x000fe400000f0eff */
[C---:B-1----:R-:W-:Y:S02]  /*2570*/  LEA R8, P0, R64.reuse, R14, 0x1 ;  /* 0x0000000e40087211 */ /* 0x042fe400078008ff */
[C---:B------:R-:W-:Y:S02]  /*2580*/  LEA R15, R77.reuse, R19, 0x1 ;  /* 0x000000134d0f7211 */ /* 0x040fe400078e08ff */
[----:B------:R-:W-:Y:S02]  /*2590*/  LEA.HI.X.SX32 R9, R64, R13, 0x1, P0 ;  /* 0x0000000d40097211 */ /* 0x000fe400000f0eff */
[----:B------:R0:W2:Y:S01]  /*25a0*/  LDG.E.U16 R64, desc[UR10][R10.64] ;  /* 0x0000000a0a407981 */ /* 0x0000a2000c1e1500 */
[----:B------:R-:W-:-:S03]  /*25b0*/  IMAD R134, R77, 0x2, R15 ;  /* 0x000000024d867824 */ /* 0x000fc600078e020f */
[----:B------:R1:W2:Y:S01]  /*25c0*/  LDG.E.U16 R118, desc[UR10][R8.64] ;  /* 0x0000000a08767981 */ /* 0x0002a2000c1e1500 */
[----:B0-----:R-:W-:Y:S01]  /*25d0*/  LEA R10, P0, R74, R14, 0x1 ;  /* 0x0000000e4a0a7211 */ /* 0x001fe200078008ff */
[----:B------:R-:W-:-:S03]  /*25e0*/  IMAD R136, R77, 0x2, R134 ;  /* 0x000000024d887824 */ /* 0x000fc600078e0286 */
[----:B------:R-:W-:Y:S02]  /*25f0*/  LEA.HI.X.SX32 R11, R74, R13, 0x1, P0 ;  /* 0x0000000d4a0b7211 */ /* 0x000fe400000f0eff */
[----:B-1----:R-:W-:-:S03]  /*2600*/  LEA R8, P0, R7, R14, 0x1 ;  /* 0x0000000e07087211 */ /* 0x002fc600078008ff */
[----:B------:R0:W2:Y:S01]  /*2610*/  LDG.E.U16 R63, desc[UR10][R10.64] ;  /* 0x0000000a0a3f7981 */ /* 0x0000a2000c1e1500 */
[----:B------:R-:W-:Y:S01]  /*2620*/  LEA.HI.X.SX32 R9, R7, R13, 0x1, P0 ;  /* 0x0000000d07097211 */ /* 0x000fe200000f0eff */
[----:B------:R-:W-:Y:S01]  /*2630*/  IMAD R7, R77, 0x2, R136 ;  /* 0x000000024d077824 */ /* 0x000fe200078e0288 */
[----:B------:R-:W-:-:S03]  /*2640*/  LEA R4, P1, R114, R14, 0x1 ;  /* 0x0000000e72047211 */ /* 0x000fc600078208ff */
[----:B------:R1:W2:Y:S01]  /*2650*/  LDG.E.U16 R117, desc[UR10][R8.64] ;  /* 0x0000000a08757981 */ /* 0x0002a2000c1e1500 */
[----:B------:R-:W-:Y:S02]  /*2660*/  LEA R135, R77, R7, 0x1 ;  /* 0x000000074d877211 */ /* 0x000fe400078e08ff */
[----:B0-----:R-:W-:-:S03]  /*2670*/  LEA R10, P0, R62, R14, 0x1 ;  /* 0x0000000e3e0a7211 */ /* 0x001fc600078008ff */
[----:B------:R-:W-:Y:S01]  /*2680*/  IMAD R139, R77, 0x2, R135 ;  /* 0x000000024d8b7824 */ /* 0x000fe200078e0287 */
[-C--:B------:R-:W-:Y:S02]  /*2690*/  LEA.HI.X.SX32 R11, R62, R13.reuse, 0x1, P0 ;  /* 0x0000000d3e0b7211 */ /* 0x080fe400000f0eff */
[-C--:B-1----:R-:W-:Y:S01]  /*26a0*/  LEA R8, P0, R17, R14.reuse, 0x1 ;  /* 0x0000000e11087211 */ /* 0x082fe200078008ff */
[----:B------:R-:W-:Y:S01]  /*26b0*/  IMAD R140, R77, 0x2, R139 ;  /* 0x000000024d8c7824 */ /* 0x000fe200078e028b */
[-C--:B------:R-:W-:Y:S01]  /*26c0*/  LEA.HI.X.SX32 R5, R114, R13.reuse, 0x1, P1 ;  /* 0x0000000d72057211 */ /* 0x080fe200008f0eff */
[----:B------:R0:W2:Y:S01]  /*26d0*/  LDG.E.U16 R62, desc[UR10][R10.64] ;  /* 0x0000000a0a3e7981 */ /* 0x0000a2000c1e1500 */
[----:B------:R-:W-:Y:S01]  /*26e0*/  LEA.HI.X.SX32 R9, R17, R13, 0x1, P0 ;  /* 0x0000000d11097211 */ /* 0x000fe200000f0eff */
[C---:B------:R-:W-:Y:S02]  /*26f0*/  IMAD R17, R77.reuse, 0x2, R140 ;  /* 0x000000024d117824 */ /* 0x040fe400078e028c */
[----:B------:R1:W2:Y:S03]  /*2700*/  LDG.E.U16 R76, desc[UR10][R4.64] ;  /* 0x0000000a044c7981 */ /* 0x0002a6000c1e1500 */
[----:B------:R-:W-:Y:S01]  /*2710*/  LEA R141, R77, R17, 0x1 ;  /* 0x000000114d8d7211 */ /* 0x000fe200078e08ff */
[----:B------:R4:W2:Y:S01]  /*2720*/  LDG.E.U16 R116, desc[UR10][R8.64] ;  /* 0x0000000a08747981 */ /* 0x0008a2000c1e1500 */
[----:B0-----:R-:W-:-:S02]  /*2730*/  LEA R10, P0, R61, R14, 0x1 ;  /* 0x0000000e3d0a7211 */ /* 0x001fc400078008ff */
[----:B-1----:R-:W-:Y:S01]  /*2740*/  LEA R4, P1, R112, R14, 0x1 ;  /* 0x0000000e70047211 */ /* 0x002fe200078208ff */
[----:B------:R-:W-:-:S03]  /*2750*/  IMAD R143, R77, 0x2, R141 ;  /* 0x000000024d8f7824 */ /* 0x000fc600078e028d */
[-C--:B------:R-:W-:Y:S02]  /*2760*/  LEA.HI.X.SX32 R5, R112, R13.reuse, 0x1, P1 ;  /* 0x0000000d70057211 */ /* 0x080fe400008f0eff */
[-C--:B------:R-:W-:Y:S01]  /*2770*/  LEA.HI.X.SX32 R11, R61, R13.reuse, 0x1, P0 ;  /* 0x0000000d3d0b7211 */ /* 0x080fe200000f0eff */
[C---:B------:R-:W-:Y:S01]  /*2780*/  IMAD R144, R77.reuse, 0x2, R143 ;  /* 0x000000024d907824 */ /* 0x040fe200078e028f */
[CC--:B----4-:R-:W-:Y:S01]  /*2790*/  LEA R8, P0, R16.reuse, R14.reuse, 0x1 ;  /* 0x0000000e10087211 */ /* 0x0d0fe200078008ff */
[----:B------:R0:W4:Y:S03]  /*27a0*/  LDG.E.U16 R75, desc[UR10][R4.64] ;  /* 0x0000000a044b7981 */ /* 0x000126000c1e1500 */
[----:B------:R-:W-:Y:S01]  /*27b0*/  LEA.HI.X.SX32 R9, R16, R13, 0x1, P0 ;  /* 0x0000000d10097211 */ /* 0x000fe200000f0eff */
[----:B------:R-:W-:Y:S01]  /*27c0*/  IMAD R16, R77, 0x2, R144 ;  /* 0x000000024d107824 */ /* 0x000fe200078e0290 */
[----:B------:R1:W2:Y:S01]  /*27d0*/  LDG.E.U16 R61, desc[UR10][R10.64] ;  /* 0x0000000a0a3d7981 */ /* 0x0002a2000c1e1500 */
[----:B0-----:R-:W-:-:S03]  /*27e0*/  LEA R4, P1, R73, R14, 0x1 ;  /* 0x0000000e49047211 */ /* 0x001fc600078208ff */
[----:B------:R-:W2:Y:S01]  /*27f0*/  LDG.E.U16 R115, desc[UR10][R8.64] ;  /* 0x0000000a08737981 */ /* 0x000ea2000c1e1500 */
[----:B------:R-:W-:Y:S02]  /*2800*/  LEA.HI.X.SX32 R5, R73, R13, 0x1, P1 ;  /* 0x0000000d49057211 */ /* 0x000fe400008f0eff */
[----:B------:R-:W-:-:S03]  /*2810*/  LEA R145, R77, R16, 0x1 ;  /* 0x000000104d917211 */ /* 0x000fc600078e08ff */
[----:B------:R0:W2:Y:S01]  /*2820*/  LDG.E.U16 R74, desc[UR10][R4.64] ;  /* 0x0000000a044a7981 */ /* 0x0000a2000c1e1500 */
[-C--:B-1----:R-:W-:Y:S01]  /*2830*/  LEA R10, P0, R60, R14.reuse, 0x1 ;  /* 0x0000000e3c0a7211 */ /* 0x082fe200078008ff */
[C---:B------:R-:W-:Y:S01]  /*2840*/  IMAD R184, R77.reuse, 0x2, R145 ;  /* 0x000000024db87824 */ /* 0x040fe200078e0291 */
[-C--:B0-----:R-:W-:Y:S02]  /*2850*/  LEA R4, P1, R72, R14.reuse, 0x1 ;  /* 0x0000000e48047211 */ /* 0x081fe400078208ff */
[-C--:B------:R-:W-:Y:S02]  /*2860*/  LEA.HI.X.SX32 R11, R60, R13.reuse, 0x1, P0 ;  /* 0x0000000d3c0b7211 */ /* 0x080fe400000f0eff */
[-C--:B------:R-:W-:Y:S01]  /*2870*/  LEA.HI.X.SX32 R5, R72, R13.reuse, 0x1, P1 ;  /* 0x0000000d48057211 */ /* 0x080fe200008f0eff */
[C---:B------:R-:W-:Y:S01]  /*2880*/  IMAD R158, R77.reuse, 0x2, R184 ;  /* 0x000000024d9e7824 */ /* 0x040fe200078e02b8 */
[C---:B------:R-:W-:Y:S01]  /*2890*/  LEA R8, P0, R12.reuse, R14, 0x1 ;  /* 0x0000000e0c087211 */ /* 0x040fe200078008ff */
[----:B------:R-:W2:Y:S04]  /*28a0*/  LDG.E.U16 R60, desc[UR10][R10.64] ;  /* 0x0000000a0a3c7981 */ /* 0x000ea8000c1e1500 */
[----:B------:R0:W2:Y:S01]  /*28b0*/  LDG.E.U16 R73, desc[UR10][R4.64] ;  /* 0x0000000a04497981 */ /* 0x0000a2000c1e1500 */
[----:B------:R-:W-:Y:S01]  /*28c0*/  LEA.HI.X.SX32 R9, R12, R13, 0x1, P0 ;  /* 0x0000000d0c097211 */ /* 0x000fe200000f0eff */
[----:B------:R-:W-:-:S04]  /*28d0*/  IMAD R12, R77, 0x2, R158 ;  /* 0x000000024d0c7824 */ /* 0x000fc800078e029e */
[----:B------:R-:W2:Y:S01]  /*28e0*/  LDG.E.U16 R114, desc[UR10][R8.64] ;  /* 0x0000000a08727981 */ /* 0x000ea2000c1e1500 */
[----:B0-----:R-:W-:-:S04]  /*28f0*/  LEA R4, P1, R71, R14, 0x1 ;  /* 0x0000000e47047211 */ /* 0x001fc800078208ff */
[----:B------:R-:W-:Y:S02]  /*2900*/  LEA.HI.X.SX32 R5, R71, R13, 0x1, P1 ;  /* 0x0000000d47057211 */ /* 0x000fe400008f0eff */
[----:B------:R-:W-:-:S03]  /*2910*/  LEA R149, R77, R12, 0x1 ;  /* 0x0000000c4d957211 */ /* 0x000fc600078e08ff */
[----:B------:R0:W2:Y:S02]  /*2920*/  LDG.E.U16 R72, desc[UR10][R4.64] ;  /* 0x0000000a04487981 */ /* 0x0000a4000c1e1500 */
[----:B------:R-:W-:Y:S01]  /*2930*/  IMAD R182, R77, 0x2, R149 ;  /* 0x000000024db67824 */ /* 0x000fe200078e0295 */
[----:B0-----:R-:W-:-:S03]  /*2940*/  LEA R4, P1, R54, R14, 0x1 ;  /* 0x0000000e36047211 */ /* 0x001fc600078208ff */
[----:B------:R-:W-:Y:S01]  /*2950*/  IMAD R155, R77, 0x2, R182 ;  /* 0x000000024d9b7824 */ /* 0x000fe200078e02b6 */
[----:B------:R-:W-:-:S05]  /*2960*/  LEA.HI.X.SX32 R5, R54, R13, 0x1, P1 ;  /* 0x0000000d36057211 */ /* 0x000fca00008f0eff */
[----:B------:R0:W2:Y:S02]  /*2970*/  LDG.E.U16 R71, desc[UR10][R4.64] ;  /* 0x0000000a04477981 */ /* 0x0000a4000c1e1500 */
[----:B0-----:R-:W-:-:S05]  /*2980*/  IMAD R4, R77, 0x2, R155 ;  /* 0x000000024d047824 */ /* 0x001fca00078e029b */
[----:B------:R-:W-:-:S05]  /*2990*/  LEA R152, R77, R4, 0x1 ;  /* 0x000000044d987211 */ /* 0x000fca00078e08ff */
[----:B------:R-:W-:Y:S01]  /*29a0*/  IMAD R183, R77, 0x2, R152 ;  /* 0x000000024db77824 */ /* 0x000fe200078e0298 */
[----:B------:R-:W-:-:S03]  /*29b0*/  LEA R54, P0, R55, R14, 0x1 ;  /* 0x0000000e37367211 */ /* 0x000fc600078008ff */
[----:B------:R-:W-:Y:S01]  /*29c0*/  IMAD R156, R77, 0x2, R183 ;  /* 0x000000024d9c7824 */ /* 0x000fe200078e02b7 */
[CC--:B------:R-:W-:Y:S02]  /*29d0*/  LEA R8, P1, R70.reuse, R14.reuse, 0x1 ;  /* 0x0000000e46087211 */ /* 0x0c0fe400078208ff */
[-C--:B------:R-:W-:Y:S01]  /*29e0*/  LEA.HI.X.SX32 R55, R55, R13.reuse, 0x1, P0 ;  /* 0x0000000d37377211 */ /* 0x080fe200000f0eff */
[----:B------:R-:W-:Y:S01]  /*29f0*/  IMAD R5, R77, 0x2, R156 ;  /* 0x000000024d057824 */ /* 0x000fe200078e029c */
[----:B------:R-:W-:Y:S02]  /*2a00*/  LEA R10, P0, R59, R14, 0x1 ;  /* 0x0000000e3b0a7211 */ /* 0x000fe400078008ff */
[----:B------:R-:W-:Y:S02]  /*2a10*/  LEA.HI.X.SX32 R9, R70, R13, 0x1, P1 ;  /* 0x0000000d46097211 */ /* 0x000fe400008f0eff */
[----:B------:R-:W-:Y:S02]  /*2a20*/  LEA R150, R77, R5, 0x1 ;  /* 0x000000054d967211 */ /* 0x000fe400078e08ff */
[----:B------:R-:W-:Y:S01]  /*2a30*/  LEA.HI.X.SX32 R11, R59, R13, 0x1, P0 ;  /* 0x0000000d3b0b7211 */ /* 0x000fe200000f0eff */
[----:B------:R0:W2:Y:S04]  /*2a40*/  LDG.E.U16 R70, desc[UR10][R8.64] ;  /* 0x0000000a08467981 */ /* 0x0000a8000c1e1500 */
[----:B------:R1:W2:Y:S01]  /*2a50*/  LDG.E.U16 R59, desc[UR10][R54.64] ;  /* 0x0000000a363b7981 */ /* 0x0002a2000c1e1500 */
[----:B------:R-:W-:-:S03]  /*2a60*/  IMAD R129, R77, 0x2, R150 ;  /* 0x000000024d817824 */ /* 0x000fc600078e0296 */
[----:B------:R3:W2:Y:S01]  /*2a70*/  LDG.E.U16 R113, desc[UR10][R10.64] ;  /* 0x0000000a0a717981 */ /* 0x0006a2000c1e1500 */
[-C--:B0-----:R-:W-:Y:S02]  /*2a80*/  LEA R8, P1, R67, R14.reuse, 0x1 ;  /* 0x0000000e43087211 */ /* 0x081fe400078208ff */
[-C--:B-1----:R-:W-:Y:S02]  /*2a90*/  LEA R54, P0, R69, R14.reuse, 0x1 ;  /* 0x0000000e45367211 */ /* 0x082fe400078008ff */
[-C--:B------:R-:W-:Y:S02]  /*2aa0*/  LEA.HI.X.SX32 R9, R67, R13.reuse, 0x1, P1 ;  /* 0x0000000d43097211 */ /* 0x080fe400008f0eff */
[-C--:B------:R-:W-:Y:S01]  /*2ab0*/  LEA.HI.X.SX32 R55, R69, R13.reuse, 0x1, P0 ;  /* 0x0000000d45377211 */ /* 0x080fe200000f0eff */
[----:B------:R-:W-:Y:S01]  /*2ac0*/  IMAD R153, R77, 0x2, R129 ;  /* 0x000000024d997824 */ /* 0x000fe200078e0281 */
[C---:B---3--:R-:W-:Y:S01]  /*2ad0*/  LEA R10, P0, R58.reuse, R14, 0x1 ;  /* 0x0000000e3a0a7211 */ /* 0x048fe200078008ff */
[----:B------:R0:W3:Y:S03]  /*2ae0*/  LDG.E.U16 R69, desc[UR10][R8.64] ;  /* 0x0000000a08457981 */ /* 0x0000e6000c1e1500 */
[----:B------:R-:W-:-:S02]  /*2af0*/  LEA.HI.X.SX32 R11, R58, R13, 0x1, P0 ;  /* 0x0000000d3a0b7211 */ /* 0x000fc400000f0eff */
[----:B------:R1:W2:Y:S04]  /*2b00*/  LDG.E.U16 R58, desc[UR10][R54.64] ;  /* 0x0000000a363a7981 */ /* 0x0002a8000c1e1500 */
[----:B------:R1:W2:Y:S01]  /*2b10*/  LDG.E.U16 R112, desc[UR10][R10.64] ;  /* 0x0000000a0a707981 */ /* 0x0002a2000c1e1500 */
[----:B0-----:R-:W-:Y:S01]  /*2b20*/  IMAD R8, R77, 0x2, R153 ;  /* 0x000000024d087824 */ /* 0x001fe200078e0299 */
[----:B-1----:R-:W-:-:S04]  /*2b30*/  LEA R54, P0, R66, R14, 0x1 ;  /* 0x0000000e42367211 */ /* 0x002fc800078008ff */
[----:B------:R-:W-:Y:S02]  /*2b40*/  LEA R159, R77, R8, 0x1 ;  /* 0x000000084d9f7211 */ /* 0x000fe400078e08ff */
[-C--:B------:R-:W-:Y:S02]  /*2b50*/  LEA.HI.X.SX32 R55, R66, R13.reuse, 0x1, P0 ;  /* 0x0000000d42377211 */ /* 0x080fe400000f0eff */
[-C--:B------:R-:W-:Y:S02]  /*2b60*/  LEA R66, P0, R57, R14.reuse, 0x1 ;  /* 0x0000000e39427211 */ /* 0x080fe400078008ff */
[C---:B------:R-:W-:Y:S01]  /*2b70*/  LEA R10, P1, R108.reuse, R14, 0x1 ;  /* 0x0000000e6c0a7211 */ /* 0x040fe200078208ff */
[----:B------:R-:W-:Y:S01]  /*2b80*/  IMAD R180, R77, 0x2, R159 ;  /* 0x000000024db47824 */ /* 0x000fe200078e029f */
[-C--:B------:R-:W-:Y:S02]  /*2b90*/  LEA.HI.X.SX32 R67, R57, R13.reuse, 0x1, P0 ;  /* 0x0000000d39437211 */ /* 0x080fe400000f0eff */
[----:B------:R0:W2:Y:S01]  /*2ba0*/  LDG.E.U16 R57, desc[UR10][R54.64] ;  /* 0x0000000a36397981 */ /* 0x0000a2000c1e1500 */
[----:B------:R-:W-:Y:S01]  /*2bb0*/  LEA.HI.X.SX32 R11, R108, R13, 0x1, P1 ;  /* 0x0000000d6c0b7211 */ /* 0x000fe200008f0eff */
[----:B------:R-:W-:-:S02]  /*2bc0*/  IMAD R154, R77, 0x2, R180 ;  /* 0x000000024d9a7824 */ /* 0x000fc400078e02b4 */
[----:B------:R-:W2:Y:S01]  /*2bd0*/  LDG.E.U16 R111, desc[UR10][R66.64] ;  /* 0x0000000a426f7981 */ /* 0x000ea2000c1e1500 */
[----:B0-----:R-:W-:-:S04]  /*2be0*/  LEA R54, P0, R68, R14, 0x1 ;  /* 0x0000000e44367211 */ /* 0x001fc800078008ff */
[----:B------:R-:W-:Y:S02]  /*2bf0*/  LEA.HI.X.SX32 R55, R68, R13, 0x1, P0 ;  /* 0x0000000d44377211 */ /* 0x000fe400000f0eff */
[----:B------:R0:W2:Y:S02]  /*2c00*/  LDG.E.U16 R68, desc[UR10][R10.64] ;  /* 0x0000000a0a447981 */ /* 0x0000a4000c1e1500 */
[----:B0-----:R-:W-:-:S05]  /*2c10*/  IMAD R10, R77, 0x2, R154 ;  /* 0x000000024d0a7824 */ /* 0x001fca00078e029a */
[----:B------:R-:W-:-:S05]  /*2c20*/  LEA R162, R77, R10, 0x1 ;  /* 0x0000000a4da27211 */ /* 0x000fca00078e08ff */
[----:B------:R-:W-:Y:S01]  /*2c30*/  IMAD R128, R77, 0x2, R162 ;  /* 0x000000024d807824 */ /* 0x000fe200078e02a2 */
[----:B------:R-:W-:-:S03]  /*2c40*/  LEA R108, P0, R56, R14, 0x1 ;  /* 0x0000000e386c7211 */ /* 0x000fc600078008ff */
[C---:B------:R-:W-:Y:S01]  /*2c50*/  IMAD R147, R77.reuse, 0x2, R128 ;  /* 0x000000024d937824 */ /* 0x040fe200078e0280 */
[-C--:B------:R-:W-:Y:S02]  /*2c60*/  LEA.HI.X.SX32 R109, R56, R13.reuse, 0x1, P0 ;  /* 0x0000000d386d7211 */ /* 0x080fe400000f0eff */
[CC--:B------:R-:W-:Y:S01]  /*2c70*/  LEA R66, P1, R110.reuse, R14.reuse, 0x1 ;  /* 0x0000000e6e427211 */ /* 0x0c0fe200078208ff */
[C---:B------:R-:W-:Y:S01]  /*2c80*/  IMAD R11, R77.reuse, 0x2, R147 ;  /* 0x000000024d0b7824 */ /* 0x040fe200078e0293 */
[----:B------:R0:W2:Y:S02]  /*2c90*/  LDG.E.U16 R56, desc[UR10][R54.64] ;  /* 0x0000000a36387981 */ /* 0x0000a4000c1e1500 */
[----:B------:R-:W-:Y:S02]  /*2ca0*/  LEA.HI.X.SX32 R67, R110, R13, 0x1, P1 ;  /* 0x0000000d6e437211 */ /* 0x000fe400008f0eff */
[----:B------:R-:W-:Y:S01]  /*2cb0*/  LEA R160, R77, R11, 0x1 ;  /* 0x0000000b4da07211 */ /* 0x000fe200078e08ff */
[----:B------:R1:W2:Y:S01]  /*2cc0*/  LDG.E.U16 R110, desc[UR10][R108.64] ;  /* 0x0000000a6c6e7981 */ /* 0x0002a2000c1e1500 */
[----:B0-----:R-:W-:-:S03]  /*2cd0*/  LEA R54, P0, R124, R14, 0x1 ;  /* 0x0000000e7c367211 */ /* 0x001fc600078008ff */
[----:B------:R-:W-:Y:S01]  /*2ce0*/  IMAD R181, R77, 0x2, R160 ;  /* 0x000000024db57824 */ /* 0x000fe200078e02a0 */
[----:B------:R-:W2:Y:S01]  /*2cf0*/  LDG.E.U16 R67, desc[UR10][R66.64] ;  /* 0x0000000a42437981 */ /* 0x000ea2000c1e1500 */
[-C--:B------:R-:W-:Y:S02]  /*2d00*/  LEA.HI.X.SX32 R55, R124, R13.reuse, 0x1, P0 ;  /* 0x0000000d7c377211 */ /* 0x080fe400000f0eff */
[-C--:B-1----:R-:W-:Y:S02]  /*2d10*/  LEA R108, P0, R125, R14.reuse, 0x1 ;  /* 0x0000000e7d6c7211 */ /* 0x082fe400078008ff */
[C---:B------:R-:W-:Y:S01]  /*2d20*/  LEA R124, P1, R122.reuse, R14, 0x1 ;  /* 0x0000000e7a7c7211 */ /* 0x040fe200078208ff */
[----:B------:R-:W-:Y:S01]  /*2d30*/  IMAD R148, R77, 0x2, R181 ;  /* 0x000000024d947824 */ /* 0x000fe200078e02b5 */
[-C--:B------:R-:W-:Y:S01]  /*2d40*/  LEA.HI.X.SX32 R109, R125, R13.reuse, 0x1, P0 ;  /* 0x0000000d7d6d7211 */ /* 0x080fe200000f0eff */
[----:B------:R-:W2:Y:S01]  /*2d50*/  LDG.E.U16 R55, desc[UR10][R54.64] ;  /* 0x0000000a36377981 */ /* 0x000ea2000c1e1500 */
[----:B------:R-:W-:-:S02]  /*2d60*/  LEA.HI.X.SX32 R125, R122, R13, 0x1, P1 ;  /* 0x0000000d7a7d7211 */ /* 0x000fc400008f0eff */
[-C--:B------:R-:W-:Y:S01]  /*2d70*/  LEA R122, P0, R123, R14.reuse, 0x1 ;  /* 0x0000000e7b7a7211 */ /* 0x080fe200078008ff */
[----:B------:R-:W-:Y:S01]  /*2d80*/  IMAD R9, R77, 0x2, R148 ;  /* 0x000000024d097824 */ /* 0x000fe200078e0294 */
[----:B------:R-:W2:Y:S02]  /*2d90*/  LDG.E.U16 R109, desc[UR10][R108.64] ;  /* 0x0000000a6c6d7981 */ /* 0x000ea4000c1e1500 */
[----:B------:R-:W-:Y:S02]  /*2da0*/  LEA.HI.X.SX32 R123, R123, R13, 0x1, P0 ;  /* 0x0000000d7b7b7211 */ /* 0x000fe400000f0eff */
[----:B------:R0:W2:Y:S01]  /*2db0*/  LDG.E.U16 R66, desc[UR10][R124.64] ;  /* 0x0000000a7c427981 */ /* 0x0000a2000c1e1500 */
[----:B------:R-:W-:Y:S02]  /*2dc0*/  LEA R126, P0, R127, R14, 0x1 ;  /* 0x0000000e7f7e7211 */ /* 0x000fe400078008ff */
[----:B------:R-:W-:Y:S01]  /*2dd0*/  LEA R165, R77, R9, 0x1 ;  /* 0x000000094da57211 */ /* 0x000fe200078e08ff */
[----:B------:R1:W2:Y:S01]  /*2de0*/  LDG.E.U16 R54, desc[UR10][R122.64] ;  /* 0x0000000a7a367981 */ /* 0x0002a2000c1e1500 */
[----:B------:R-:W-:-:S02]  /*2df0*/  LEA.HI.X.SX32 R127, R127, R13, 0x1, P0 ;  /* 0x0000000d7f7f7211 */ /* 0x000fc400000f0eff */
[CC--:B0-----:R-:W-:Y:S01]  /*2e00*/  LEA R124, P1, R132.reuse, R14.reuse, 0x1 ;  /* 0x0000000e847c7211 */ /* 0x0c1fe200078208ff */
[----:B------:R-:W-:Y:S02]  /*2e10*/  IMAD R185, R77, 0x2, R165 ;  /* 0x000000024db97824 */ /* 0x000fe400078e02a5 */
[----:B------:R0:W2:Y:S01]  /*2e20*/  LDG.E.U16 R108, desc[UR10][R126.64] ;  /* 0x0000000a7e6c7981 */ /* 0x0000a2000c1e1500 */
[----:B------:R-:W-:Y:S02]  /*2e30*/  LEA.HI.X.SX32 R125, R132, R13, 0x1, P1 ;  /* 0x0000000d847d7211 */ /* 0x000fe400008f0eff */
[----:B-1----:R-:W-:Y:S01]  /*2e40*/  LEA R122, P0, R65, R14, 0x1 ;  /* 0x0000000e417a7211 */ /* 0x002fe200078008ff */
[----:B------:R-:W-:-:S03]  /*2e50*/  IMAD R151, R77, 0x2, R185 ;  /* 0x000000024d977824 */ /* 0x000fc600078e02b9 */
[----:B------:R-:W-:Y:S02]  /*2e60*/  LEA.HI.X.SX32 R123, R65, R13, 0x1, P0 ;  /* 0x0000000d417b7211 */ /* 0x000fe400000f0eff */
[----:B------:R1:W2:Y:S01]  /*2e70*/  LDG.E.U16 R65, desc[UR10][R124.64] ;  /* 0x0000000a7c417981 */ /* 0x0002a2000c1e1500 */
[----:B0-----:R-:W-:-:S03]  /*2e80*/  LEA R126, P1, R134, R14, 0x1 ;  /* 0x0000000e867e7211 */ /* 0x001fc600078208ff */
[----:B------:R0:W2:Y:S01]  /*2e90*/  LDG.E.U16 R132, desc[UR10][R122.64] ;  /* 0x0000000a7a847981 */ /* 0x0000a2000c1e1500 */
[----:B-1----:R-:W-:-:S04]  /*2ea0*/  LEA R124, P0, R15, R14, 0x1 ;  /* 0x0000000e0f7c7211 */ /* 0x002fc800078008ff */
[----:B------:R-:W-:Y:S01]  /*2eb0*/  LEA.HI.X.SX32 R125, R15, R13, 0x1, P0 ;  /* 0x0000000d0f7d7211 */ /* 0x000fe200000f0eff */
[----:B------:R-:W-:Y:S01]  /*2ec0*/  IMAD R15, R77, 0x2, R151 ;  /* 0x000000024d0f7824 */ /* 0x000fe200078e0297 */
[----:B0-----:R-:W-:-:S04]  /*2ed0*/  LEA R122, P0, R136, R14, 0x1 ;  /* 0x0000000e887a7211 */ /* 0x001fc800078008ff */
[C---:B------:R-:W-:Y:S02]  /*2ee0*/  LEA R167, R77.reuse, R15, 0x1 ;  /* 0x0000000f4da77211 */ /* 0x040fe400078e08ff */
[-C--:B------:R-:W-:Y:S02]  /*2ef0*/  LEA.HI.X.SX32 R127, R134, R13.reuse, 0x1, P1 ;  /* 0x0000000d867f7211 */ /* 0x080fe400008f0eff */
[----:B------:R0:W2:Y:S01]  /*2f00*/  LDG.E.U16 R134, desc[UR10][R124.64] ;  /* 0x0000000a7c867981 */ /* 0x0000a2000c1e1500 */
[C---:B------:R-:W-:Y:S01]  /*2f10*/  IMAD R189, R77.reuse, 0x2, R167 ;  /* 0x000000024dbd7824 */ /* 0x040fe200078e02a7 */
[----:B------:R-:W-:Y:S02]  /*2f20*/  LEA.HI.X.SX32 R123, R136, R13, 0x1, P0 ;  /* 0x0000000d887b7211 */ /* 0x000fe400000f0eff */
[----:B------:R1:W2:Y:S01]  /*2f30*/  LDG.E.U16 R136, desc[UR10][R126.64] ;  /* 0x0000000a7e887981 */ /* 0x0002a2000c1e1500 */
[----:B------:R-:W-:-:S03]  /*2f40*/  IMAD R161, R77, 0x2, R189 ;  /* 0x000000024da17824 */ /* 0x000fc600078e02bd */
[----:B------:R4:W2:Y:S01]  /*2f50*/  LDG.E.U16 R138, desc[UR10][R122.64] ;  /* 0x0000000a7a8a7981 */ /* 0x0008a2000c1e1500 */
[----:B0-----:R-:W-:-:S04]  /*2f60*/  LEA R124, P0, R135, R14, 0x1 ;  /* 0x0000000e877c7211 */ /* 0x001fc800078008ff */
[----:B------:R-:W-:Y:S01]  /*2f70*/  LEA.HI.X.SX32 R125, R135, R13, 0x1, P0 ;  /* 0x0000000d877d7211 */ /* 0x000fe200000f0eff */
[----:B------:R-:W-:Y:S01]  /*2f80*/  IMAD R135, R77, 0x2, R161 ;  /* 0x000000024d877824 */ /* 0x000fe200078e02a1 */
[----:B-1----:R-:W-:-:S04]  /*2f90*/  LEA R126, P1, R139, R14, 0x1 ;  /* 0x0000000e8b7e7211 */ /* 0x002fc800078208ff */
[----:B------:R-:W-:Y:S02]  /*2fa0*/  LEA R166, R77, R135, 0x1 ;  /* 0x000000874da67211 */ /* 0x000fe400078e08ff */
[CC--:B----4-:R-:W-:Y:S02]  /*2fb0*/  LEA R122, P0, R140.reuse, R14.reuse, 0x1 ;  /* 0x0000000e8c7a7211 */ /* 0x0d0fe400078008ff */
[-C--:B------:R-:W-:Y:S01]  /*2fc0*/  LEA.HI.X.SX32 R127, R139, R13.reuse, 0x1, P1 ;  /* 0x0000000d8b7f7211 */ /* 0x080fe200008f0eff */
[C---:B------:R-:W-:Y:S01]  /*2fd0*/  IMAD R190, R77.reuse, 0x2, R166 ;  /* 0x000000024dbe7824 */ /* 0x040fe200078e02a6 */
[----:B------:R0:W4:Y:S01]  /*2fe0*/  LDG.E.U16 R139, desc[UR10][R124.64] ;  /* 0x0000000a7c8b7981 */ /* 0x000122000c1e1500 */
[----:B------:R-:W-:Y:S02]  /*2ff0*/  LEA.HI.X.SX32 R123, R140, R13, 0x1, P0 ;  /* 0x0000000d8c7b7211 */ /* 0x000fe400000f0eff */
[----:B------:R-:W-:Y:S01]  /*3000*/  IMAD R163, R77, 0x2, R190 ;  /* 0x000000024da37824 */ /* 0x000fe200078e02be */
[----:B------:R1:W2:Y:S04]  /*3010*/  LDG.E.U16 R140, desc[UR10][R126.64] ;  /* 0x0000000a7e8c7981 */ /* 0x0002a8000c1e1500 */
[----:B------:R1:W2:Y:S01]  /*3020*/  LDG.E.U16 R142, desc[UR10][R122.64] ;  /* 0x0000000a7a8e7981 */ /* 0x0002a2000c1e1500 */
[----:B0-----:R-:W-:-:S04]  /*3030*/  LEA R124, P0, R141, R14, 0x1 ;  /* 0x0000000e8d7c7211 */ /* 0x001fc800078008ff */
[----:B------:R-:W-:Y:S01]  /*3040*/  LEA.HI.X.SX32 R125, R141, R13, 0x1, P0 ;  /* 0x0000000d8d7d7211 */ /* 0x000fe200000f0eff */
[----:B------:R-:W-:Y:S01]  /*3050*/  IMAD R141, R77, 0x2, R163 ;  /* 0x000000024d8d7824 */ /* 0x000fe200078e02a3 */
[----:B-1----:R-:W-:-:S04]  /*3060*/  LEA R126, P1, R143, R14, 0x1 ;  /* 0x0000000e8f7e7211 */ /* 0x002fc800078208ff */
[----:B------:R-:W-:Y:S02]  /*3070*/  LEA R170, R77, R141, 0x1 ;  /* 0x0000008d4daa7211 */ /* 0x000fe400078e08ff */
[CC--:B------:R-:W-:Y:S02]  /*3080*/  LEA R122, P0, R144.reuse, R14.reuse, 0x1 ;  /* 0x0000000e907a7211 */ /* 0x0c0fe400078008ff */
[-C--:B------:R-:W-:Y:S01]  /*3090*/  LEA.HI.X.SX32 R127, R143, R13.reuse, 0x1, P1 ;  /* 0x0000000d8f7f7211 */ /* 0x080fe200008f0eff */
[C---:B------:R-:W-:Y:S01]  /*30a0*/  IMAD R195, R77.reuse, 0x2, R170 ;  /* 0x000000024dc37824 */ /* 0x040fe200078e02aa */
[----:B------:R0:W2:Y:S01]  /*30b0*/  LDG.E.U16 R143, desc[UR10][R124.64] ;  /* 0x0000000a7c8f7981 */ /* 0x0000a2000c1e1500 */
        /* <DEDUP_REMOVED lines=35> */
[-C--:B------:R-:W-:Y:S02]  /*32f0*/  LEA R122, P0, R167, R14.reuse, 0x1 ;  /* 0x0000000ea77a7211 */ /* 0x080fe400078008ff */
[-C--:B------:R-:W-:Y:S01]  /*3300*/  LEA.HI.X.SX32 R127, R165, R13.reuse, 0x1, P1 ;  /* 0x0000000da57f7211 */ /* 0x080fe200008f0eff */
[----:B------:R-:W-:Y:S01]  /*3310*/  IMAD R205, R77, 0x2, R176 ;  /* 0x000000024dcd7824 */ /* 0x000fe200078e02b0 */
[----:B------:R0:W2:Y:S01]  /*3320*/  LDG.E.U16 R165, desc[UR10][R124.64] ;  /* 0x0000000a7ca57981 */ /* 0x0000a2000c1e1500 */
[----:B------:R-:W-:Y:S02]  /*3330*/  LEA.HI.X.SX32 R123, R167, R13, 0x1, P0 ;  /* 0x0000000da77b7211 */ /* 0x000fe400000f0eff */
[----:B------:R-:W-:Y:S01]  /*3340*/  IMAD R178, R77, 0x2, R205 ;  /* 0x000000024db27824 */ /* 0x000fe200078e02cd */
[----:B------:R1:W2:Y:S04]  /*3350*/  LDG.E.U16 R167, desc[UR10][R126.64] ;  /* 0x0000000a7ea77981 */ /* 0x0002a8000c1e1500 */
[----:B------:R1:W2:Y:S01]  /*3360*/  LDG.E.U16 R169, desc[UR10][R122.64] ;  /* 0x0000000a7aa97981 */ /* 0x0002a2000c1e1500 */
[----:B0-----:R-:W-:-:S04]  /*3370*/  LEA R124, P0, R166, R14, 0x1 ;  /* 0x0000000ea67c7211 */ /* 0x001fc800078008ff */
[----:B------:R-:W-:Y:S01]  /*3380*/  LEA.HI.X.SX32 R125, R166, R13, 0x1, P0 ;  /* 0x0000000da67d7211 */ /* 0x000fe200000f0eff */
[----:B------:R-:W-:-:S05]  /*3390*/  IMAD R166, R77, 0x2, R178 ;  /* 0x000000024da67824 */ /* 0x000fca00078e02b2 */
[----:B------:R-:W-:Y:S02]  /*33a0*/  LEA R177, R77, R166, 0x1 ;  /* 0x000000a64db17211 */ /* 0x000fe400078e08ff */
[----:B-1----:R-:W-:-:S03]  /*33b0*/  LEA R126, P1, R170, R14, 0x1 ;  /* 0x0000000eaa7e7211 */ /* 0x002fc600078208ff */
[C---:B------:R-:W-:Y:S01]  /*33c0*/  IMAD R207, R77.reuse, 0x2, R177 ;  /* 0x000000024dcf7824 */ /* 0x040fe200078e02b1 */
[-C--:B------:R-:W-:Y:S02]  /*33d0*/  LEA R122, P0, R172, R14.reuse, 0x1 ;  /* 0x0000000eac7a7211 */ /* 0x080fe400078008ff */
[-C--:B------:R-:W-:Y:S01]  /*33e0*/  LEA.HI.X.SX32 R127, R170, R13.reuse, 0x1, P1 ;  /* 0x0000000daa7f7211 */ /* 0x080fe200008f0eff */
[C---:B------:R-:W-:Y:S01]  /*33f0*/  IMAD R186, R77.reuse, 0x2, R207 ;  /* 0x000000024dba7824 */ /* 0x040fe200078e02cf */
[----:B------:R0:W2:Y:S01]  /*3400*/  LDG.E.U16 R170, desc[UR10][R124.64] ;  /* 0x0000000a7caa7981 */ /* 0x0000a2000c1e1500 */
[----:B------:R-:W-:Y:S02]  /*3410*/  LEA.HI.X.SX32 R123, R172, R13, 0x1, P0 ;  /* 0x0000000dac7b7211 */ /* 0x000fe400000f0eff */
[----:B------:R-:W-:Y:S01]  /*3420*/  IMAD R172, R77, 0x2, R186 ;  /* 0x000000024dac7824 */ /* 0x000fe200078e02ba */
[----:B------:R1:W2:Y:S01]  /*3430*/  LDG.E.U16 R173, desc[UR10][R126.64] ;  /* 0x0000000a7ead7981 */ /* 0x0002a2000c1e1500 */
[----:B0-----:R-:W-:-:S03]  /*3440*/  LEA R124, P0, R175, R14, 0x1 ;  /* 0x0000000eaf7c7211 */ /* 0x001fc600078008ff */
[----:B------:R-:W-:Y:S02]  /*3450*/  LEA R211, R77, R172, 0x1 ;  /* 0x000000ac4dd37211 */ /* 0x000fe400078e08ff */
[C---:B-1----:R-:W-:Y:S02]  /*3460*/  LEA R126, P1, R176.reuse, R14, 0x1 ;  /* 0x0000000eb07e7211 */ /* 0x042fe400078208ff */
[-C--:B------:R-:W-:Y:S02]  /*3470*/  LEA.HI.X.SX32 R125, R175, R13.reuse, 0x1, P0 ;  /* 0x0000000daf7d7211 */ /* 0x080fe400000f0eff */
[----:B------:R0:W2:Y:S01]  /*3480*/  LDG.E.U16 R175, desc[UR10][R122.64] ;  /* 0x0000000a7aaf7981 */ /* 0x0000a2000c1e1500 */
[----:B------:R-:W-:-:S03]  /*3490*/  LEA.HI.X.SX32 R127, R176, R13, 0x1, P1 ;  /* 0x0000000db07f7211 */ /* 0x000fc600008f0eff */
[----:B------:R1:W2:Y:S01]  /*34a0*/  LDG.E.U16 R176, desc[UR10][R124.64] ;  /* 0x0000000a7cb07981 */ /* 0x0002a2000c1e1500 */
[-C--:B0-----:R-:W-:Y:S02]  /*34b0*/  LEA R122, P0, R177, R14.reuse, 0x1 ;  /* 0x0000000eb17a7211 */ /* 0x081fe400078008ff */
[----:B-1----:R-:W-:Y:S02]  /*34c0*/  LEA R124, P1, R211, R14, 0x1 ;  /* 0x0000000ed37c7211 */ /* 0x002fe400078208ff */
[-C--:B------:R-:W-:Y:S02]  /*34d0*/  LEA.HI.X.SX32 R123, R177, R13.reuse, 0x1, P0 ;  /* 0x0000000db17b7211 */ /* 0x080fe400000f0eff */
[----:B------:R0:W2:Y:S01]  /*34e0*/  LDG.E.U16 R177, desc[UR10][R126.64] ;  /* 0x0000000a7eb17981 */ /* 0x0000a2000c1e1500 */
[----:B------:R-:W-:-:S03]  /*34f0*/  LEA.HI.X.SX32 R125, R211, R13, 0x1, P1 ;  /* 0x0000000dd37d7211 */ /* 0x000fc600008f0eff */
[----:B------:R1:W2:Y:S01]  /*3500*/  LDG.E.U16 R179, desc[UR10][R122.64] ;  /* 0x0000000a7ab37981 */ /* 0x0002a2000c1e1500 */
[----:B0-----:R-:W-:-:S04]  /*3510*/  LEA R126, P0, R184, R14, 0x1 ;  /* 0x0000000eb87e7211 */ /* 0x001fc800078008ff */
[----:B------:R-:W-:Y:S02]  /*3520*/  LEA.HI.X.SX32 R127, R184, R13, 0x1, P0 ;  /* 0x0000000db87f7211 */ /* 0x000fe400000f0eff */
[----:B------:R0:W2:Y:S01]  /*3530*/  LDG.E.U16 R184, desc[UR10][R124.64] ;  /* 0x0000000a7cb87981 */ /* 0x0000a2000c1e1500 */
[----:B-1----:R-:W-:-:S04]  /*3540*/  LEA R122, P0, R182, R14, 0x1 ;  /* 0x0000000eb67a7211 */ /* 0x002fc800078008ff */
[----:B------:R-:W-:Y:S02]  /*3550*/  LEA.HI.X.SX32 R123, R182, R13, 0x1, P0 ;  /* 0x0000000db67b7211 */ /* 0x000fe400000f0eff */
[----:B------:R1:W2:Y:S01]  /*3560*/  LDG.E.U16 R182, desc[UR10][R126.64] ;  /* 0x0000000a7eb67981 */ /* 0x0002a2000c1e1500 */
[----:B0-----:R-:W-:-:S04]  /*3570*/  LEA R124, P1, R183, R14, 0x1 ;  /* 0x0000000eb77c7211 */ /* 0x001fc800078208ff */
[----:B------:R-:W-:Y:S02]  /*3580*/  LEA.HI.X.SX32 R125, R183, R13, 0x1, P1 ;  /* 0x0000000db77d7211 */ /* 0x000fe400008f0eff */
[----:B------:R0:W2:Y:S01]  /*3590*/  LDG.E.U16 R183, desc[UR10][R122.64] ;  /* 0x0000000a7ab77981 */ /* 0x0000a2000c1e1500 */
[----:B-1----:R-:W-:-:S03]  /*35a0*/  LEA R126, P0, R129, R14, 0x1 ;  /* 0x0000000e817e7211 */ /* 0x002fc600078008ff */
[----:B------:R1:W2:Y:S01]  /*35b0*/  LDG.E.U16 R191, desc[UR10][R124.64] ;  /* 0x0000000a7cbf7981 */ /* 0x0002a2000c1e1500 */
[-C--:B------:R-:W-:Y:S02]  /*35c0*/  LEA.HI.X.SX32 R127, R129, R13.reuse, 0x1, P0 ;  /* 0x0000000d817f7211 */ /* 0x080fe400000f0eff */
[-C--:B0-----:R-:W-:Y:S02]  /*35d0*/  LEA R122, P1, R180, R14.reuse, 0x1 ;  /* 0x0000000eb47a7211 */ /* 0x081fe400078208ff */
[----:B-1----:R-:W-:Y:S02]  /*35e0*/  LEA R124, P0, R128, R14, 0x1 ;  /* 0x0000000e807c7211 */ /* 0x002fe400078008ff */
[-C--:B------:R-:W-:Y:S02]  /*35f0*/  LEA.HI.X.SX32 R123, R180, R13.reuse, 0x1, P1 ;  /* 0x0000000db47b7211 */ /* 0x080fe400008f0eff */
[----:B------:R0:W2:Y:S01]  /*3600*/  LDG.E.U16 R180, desc[UR10][R126.64] ;  /* 0x0000000a7eb47981 */ /* 0x0000a2000c1e1500 */
[----:B------:R-:W-:-:S03]  /*3610*/  LEA.HI.X.SX32 R125, R128, R13, 0x1, P0 ;  /* 0x0000000d807d7211 */ /* 0x000fc600000f0eff */
[----:B------:R1:W2:Y:S01]  /*3620*/  LDG.E.U16 R197, desc[UR10][R122.64] ;  /* 0x0000000a7ac57981 */ /* 0x0002a2000c1e1500 */
[-C--:B0-----:R-:W-:Y:S02]  /*3630*/  LEA R126, P1, R181, R14.reuse, 0x1 ;  /* 0x0000000eb57e7211 */ /* 0x081fe400078208ff */
[-C--:B-1----:R-:W-:Y:S02]  /*3640*/  LEA R122, P0, R185, R14.reuse, 0x1 ;  /* 0x0000000eb97a7211 */ /* 0x082fe400078008ff */
[-C--:B------:R-:W-:Y:S02]  /*3650*/  LEA.HI.X.SX32 R127, R181, R13.reuse, 0x1, P1 ;  /* 0x0000000db57f7211 */ /* 0x080fe400008f0eff */
[----:B------:R0:W2:Y:S01]  /*3660*/  LDG.E.U16 R181, desc[UR10][R124.64] ;  /* 0x0000000a7cb57981 */ /* 0x0000a2000c1e1500 */
[----:B------:R-:W-:Y:S02]  /*3670*/  LEA.HI.X.SX32 R123, R185, R13, 0x1, P0 ;  /* 0x0000000db97b7211 */ /* 0x000fe400000f0eff */
[-C--:B------:R-:W-:Y:S01]  /*3680*/  LEA R128, P0, R190, R14.reuse, 0x1 ;  /* 0x0000000ebe807211 */ /* 0x080fe200078008ff */
[----:B------:R1:W2:Y:S01]  /*3690*/  LDG.E.U16 R185, desc[UR10][R126.64] ;  /* 0x0000000a7eb97981 */ /* 0x0002a2000c1e1500 */
[----:B0-----:R-:W-:-:S02]  /*36a0*/  LEA R124, P1, R189, R14, 0x1 ;  /* 0x0000000ebd7c7211 */ /* 0x001fc400078208ff */
[-C--:B------:R-:W-:Y:S02]  /*36b0*/  LEA.HI.X.SX32 R129, R190, R13.reuse, 0x1, P0 ;  /* 0x0000000dbe817211 */ /* 0x080fe400000f0eff */
[-C--:B------:R-:W-:Y:S02]  /*36c0*/  LEA.HI.X.SX32 R125, R189, R13.reuse, 0x1, P1 ;  /* 0x0000000dbd7d7211 */ /* 0x080fe400008f0eff */
[CC--:B-1----:R-:W-:Y:S01]  /*36d0*/  LEA R126, P1, R195.reuse, R14.reuse, 0x1 ;  /* 0x0000000ec37e7211 */ /* 0x0c2fe200078208ff */
[----:B------:R0:W3:Y:S03]  /*36e0*/  LDG.E.U16 R189, desc[UR10][R122.64] ;  /* 0x0000000a7abd7981 */ /* 0x0000e6000c1e1500 */
[----:B------:R-:W-:Y:S01]  /*36f0*/  LEA.HI.X.SX32 R127, R195, R13, 0x1, P1 ;  /* 0x0000000dc37f7211 */ /* 0x000fe200008f0eff */
[----:B------:R1:W3:Y:S04]  /*3700*/  LDG.E.U16 R190, desc[UR10][R124.64] ;  /* 0x0000000a7cbe7981 */ /* 0x0002e8000c1e1500 */
[----:B------:R1:W3:Y:S01]  /*3710*/  LDG.E.U16 R209, desc[UR10][R126.64] ;  /* 0x0000000a7ed17981 */ /* 0x0002e2000c1e1500 */
[----:B0-----:R-:W-:-:S03]  /*3720*/  LEA R122, P0, R196, R14, 0x1 ;  /* 0x0000000ec47a7211 */ /* 0x001fc600078008ff */
[----:B------:R-:W3:Y:S01]  /*3730*/  LDG.E.U16 R195, desc[UR10][R128.64] ;  /* 0x0000000a80c37981 */ /* 0x000ee2000c1e1500 */
[-C--:B------:R-:W-:Y:S02]  /*3740*/  LEA.HI.X.SX32 R123, R196, R13.reuse, 0x1, P0 ;  /* 0x0000000dc47b7211 */ /* 0x080fe400000f0eff */
[CC--:B-1----:R-:W-:Y:S02]  /*3750*/  LEA R124, P0, R200.reuse, R14.reuse, 0x1 ;  /* 0x0000000ec87c7211 */ /* 0x0c2fe400078008ff */
[----:B------:R-:W-:Y:S01]  /*3760*/  LEA R126, P1, R205, R14, 0x1 ;  /* 0x0000000ecd7e7211 */ /* 0x000fe200078208ff */
[----:B------:R-:W-:Y:S01]  /*3770*/  IMAD R196, R77, 0x2, R211 ;  /* 0x000000024dc47824 */ /* 0x000fe200078e02d3 */
[-C--:B------:R-:W-:Y:S02]  /*3780*/  LEA.HI.X.SX32 R125, R200, R13.reuse, 0x1, P0 ;  /* 0x0000000dc87d7211 */ /* 0x080fe400000f0eff */
[----:B------:R0:W3:Y:S01]  /*3790*/  LDG.E.U16 R200, desc[UR10][R122.64] ;  /* 0x0000000a7ac87981 */ /* 0x0000e2000c1e1500 */
[----:B------:R-:W-:-:S03]  /*37a0*/  LEA.HI.X.SX32 R127, R205, R13, 0x1, P1 ;  /* 0x0000000dcd7f7211 */ /* 0x000fc600008f0eff */
[----:B------:R1:W3:Y:S01]  /*37b0*/  LDG.E.U16 R205, desc[UR10][R124.64] ;  /* 0x0000000a7ccd7981 */ /* 0x0002e2000c1e1500 */
[CC--:B0-----:R-:W-:Y:S02]  /*37c0*/  LEA R122, P0, R207.reuse, R14.reuse, 0x1 ;  /* 0x0000000ecf7a7211 */ /* 0x0c1fe400078008ff */
[C---:B-1----:R-:W-:Y:S02]  /*37d0*/  LEA R124, P1, R196.reuse, R14, 0x1 ;  /* 0x0000000ec47c7211 */ /* 0x042fe400078208ff */
[-C--:B------:R-:W-:Y:S02]  /*37e0*/  LEA.HI.X.SX32 R123, R207, R13.reuse, 0x1, P0 ;  /* 0x0000000dcf7b7211 */ /* 0x080fe400000f0eff */
[----:B------:R0:W3:Y:S01]  /*37f0*/  LDG.E.U16 R207, desc[UR10][R126.64] ;  /* 0x0000000a7ecf7981 */ /* 0x0000e2000c1e1500 */
[----:B------:R-:W-:-:S03]  /*3800*/  LEA.HI.X.SX32 R125, R196, R13, 0x1, P1 ;  /* 0x0000000dc47d7211 */ /* 0x000fc600008f0eff */
[----:B------:R1:W3:Y:S01]  /*3810*/  LDG.E.U16 R211, desc[UR10][R122.64] ;  /* 0x0000000a7ad37981 */ /* 0x0002e2000c1e1500 */
[----:B0-----:R-:W-:-:S04]  /*3820*/  LEA R126, P0, R158, R14, 0x1 ;  /* 0x0000000e9e7e7211 */ /* 0x001fc800078008ff */
[-C--:B------:R-:W-:Y:S02]  /*3830*/  LEA.HI.X.SX32 R127, R158, R13.reuse, 0x1, P0 ;  /* 0x0000000d9e7f7211 */ /* 0x080fe400000f0eff */
[CC--:B-1----:R-:W-:Y:S01]  /*3840*/  LEA R122, P0, R155.reuse, R14.reuse, 0x1 ;  /* 0x0000000e9b7a7211 */ /* 0x0c2fe200078008ff */
[----:B------:R0:W3:Y:S03]  /*3850*/  LDG.E.U16 R158, desc[UR10][R124.64] ;  /* 0x0000000a7c9e7981 */ /* 0x0000e6000c1e1500 */
[----:B------:R-:W-:Y:S02]  /*3860*/  LEA.HI.X.SX32 R123, R155, R13, 0x1, P0 ;  /* 0x0000000d9b7b7211 */ /* 0x000fe400000f0eff */
[----:B------:R1:W3:Y:S01]  /*3870*/  LDG.E.U16 R155, desc[UR10][R126.64] ;  /* 0x0000000a7e9b7981 */ /* 0x0002e2000c1e1500 */
[----:B0-----:R-:W-:-:S04]  /*3880*/  LEA R124, P1, R156, R14, 0x1 ;  /* 0x0000000e9c7c7211 */ /* 0x001fc800078208ff */
[-C--:B------:R-:W-:Y:S02]  /*3890*/  LEA.HI.X.SX32 R125, R156, R13.reuse, 0x1, P1 ;  /* 0x0000000d9c7d7211 */ /* 0x080fe400008f0eff */
[CC--:B-1----:R-:W-:Y:S01]  /*38a0*/  LEA R126, P0, R153.reuse, R14.reuse, 0x1 ;  /* 0x0000000e997e7211 */ /* 0x0c2fe200078008ff */
[----:B------:R0:W3:Y:S03]  /*38b0*/  LDG.E.U16 R156, desc[UR10][R122.64] ;  /* 0x0000000a7a9c7981 */ /* 0x0000e6000c1e1500 */
[----:B------:R-:W-:Y:S02]  /*38c0*/  LEA.HI.X.SX32 R127, R153, R13, 0x1, P0 ;  /* 0x0000000d997f7211 */ /* 0x000fe400000f0eff */
[----:B------:R1:W3:Y:S01]  /*38d0*/  LDG.E.U16 R153, desc[UR10][R124.64] ;  /* 0x0000000a7c997981 */ /* 0x0002e2000c1e1500 */
[-C--:B0-----:R-:W-:Y:S02]  /*38e0*/  LEA R122, P1, R154, R14.reuse, 0x1 ;  /* 0x0000000e9a7a7211 */ /* 0x081fe400078208ff */
[----:B-1----:R-:W-:-:S02]  /*38f0*/  LEA R124, P0, R147, R14, 0x1 ;  /* 0x0000000e937c7211 */ /* 0x002fc400078008ff */
        /* <DEDUP_REMOVED lines=10> */
[-C--:B------:R-:W-:Y:S02]  /*39a0*/  LEA R128, P0, R163, R14.reuse, 0x1 ;  /* 0x0000000ea3807211 */ /* 0x080fe400078008ff */
[----:B0-----:R-:W-:-:S04]  /*39b0*/  LEA R124, P1, R161, R14, 0x1 ;  /* 0x0000000ea17c7211 */ /* 0x001fc800078208ff */
[-C--:B------:R-:W-:Y:S02]  /*39c0*/  LEA.HI.X.SX32 R125, R161, R13.reuse, 0x1, P1 ;  /* 0x0000000da17d7211 */ /* 0x080fe400008f0eff */
[CC--:B-1----:R-:W-:Y:S01]  /*39d0*/  LEA R126, P1, R168.reuse, R14.reuse, 0x1 ;  /* 0x0000000ea87e7211 */ /* 0x0c2fe200078208ff */
[----:B------:R0:W3:Y:S01]  /*39e0*/  LDG.E.U16 R161, desc[UR10][R122.64] ;  /* 0x0000000a7aa17981 */ /* 0x0000e2000c1e1500 */
[-C--:B------:R-:W-:Y:S02]  /*39f0*/  LEA.HI.X.SX32 R129, R163, R13.reuse, 0x1, P0 ;  /* 0x0000000da3817211 */ /* 0x080fe400000f0eff */
[----:B------:R-:W-:Y:S01]  /*3a00*/  LEA.HI.X.SX32 R127, R168, R13, 0x1, P1 ;  /* 0x0000000da87f7211 */ /* 0x000fe200008f0eff */
[----:B------:R-:W3:Y:S04]  /*3a10*/  LDG.E.U16 R163, desc[UR10][R124.64] ;  /* 0x0000000a7ca37981 */ /* 0x000ee8000c1e1500 */
[----:B------:R-:W3:Y:S01]  /*3a20*/  LDG.E.U16 R168, desc[UR10][R128.64] ;  /* 0x0000000a80a87981 */ /* 0x000ee2000c1e1500 */
[----:B0-----:R-:W-:-:S04]  /*3a30*/  LEA R122, P0, R171, R14, 0x1 ;  /* 0x0000000eab7a7211 */ /* 0x001fc800078008ff */
[----:B------:R-:W-:Y:S02]  /*3a40*/  LEA.HI.X.SX32 R123, R171, R13, 0x1, P0 ;  /* 0x0000000dab7b7211 */ /* 0x000fe400000f0eff */
[----:B------:R0:W3:Y:S02]  /*3a50*/  LDG.E.U16 R171, desc[UR10][R126.64] ;  /* 0x0000000a7eab7981 */ /* 0x0000e4000c1e1500 */
[----:B0-----:R-:W-:-:S04]  /*3a60*/  LEA R126, P1, R178, R14, 0x1 ;  /* 0x0000000eb27e7211 */ /* 0x001fc800078208ff */
[----:B------:R-:W-:Y:S01]  /*3a70*/  LEA.HI.X.SX32 R127, R178, R13, 0x1, P1 ;  /* 0x0000000db27f7211 */ /* 0x000fe200008f0eff */
[----:B------:R-:W-:Y:S02]  /*3a80*/  IMAD R178, R77, 0x2, R196 ;  /* 0x000000024db27824 */ /* 0x000fe400078e02c4 */
[----:B------:R-:W0:Y:S01]  /*3a90*/  S2R R77, SR_TID.X ;  /* 0x00000000004d7919 */ /* 0x000e220000002100 */
[----:B------:R-:W-:-:S04]  /*3aa0*/  LEA R124, P0, R174, R14, 0x1 ;  /* 0x0000000eae7c7211 */ /* 0x000fc800078008ff */
[----:B------:R-:W-:Y:S02]  /*3ab0*/  LEA.HI.X.SX32 R125, R174, R13, 0x1, P0 ;  /* 0x0000000dae7d7211 */ /* 0x000fe400000f0eff */
[----:B------:R1:W3:Y:S04]  /*3ac0*/  LDG.E.U16 R174, desc[UR10][R122.64] ;  /* 0x0000000a7aae7981 */ /* 0x0002e8000c1e1500 */
[----:B------:R-:W3:Y:S01]  /*3ad0*/  LDG.E.U16 R245, desc[UR10][R124.64] ;  /* 0x0000000a7cf57981 */ /* 0x000ee2000c1e1500 */
[----:B-1----:R-:W-:-:S04]  /*3ae0*/  LEA R122, P0, R186, R14, 0x1 ;  /* 0x0000000eba7a7211 */ /* 0x002fc800078008ff */
[----:B------:R-:W-:Y:S02]  /*3af0*/  LEA.HI.X.SX32 R123, R186, R13, 0x1, P0 ;  /* 0x0000000dba7b7211 */ /* 0x000fe400000f0eff */
[----:B------:R1:W3:Y:S04]  /*3b00*/  LDG.E.U16 R186, desc[UR10][R126.64] ;  /* 0x0000000a7eba7981 */ /* 0x0002e8000c1e1500 */
[----:B------:R0:W3:Y:S01]  /*3b10*/  LDG.E.U16 R249, desc[UR10][R122.64] ;  /* 0x0000000a7af97981 */ /* 0x0000e2000c1e1500 */
[----:B-1----:R-:W-:-:S04]  /*3b20*/  LEA R126, P0, R137, R14, 0x1 ;  /* 0x0000000e897e7211 */ /* 0x002fc800078008ff */
[-C--:B------:R-:W-:Y:S02]  /*3b30*/  LEA.HI.X.SX32 R127, R137, R13.reuse, 0x1, P0 ;  /* 0x0000000d897f7211 */ /* 0x080fe400000f0eff */
[C---:B0-----:R-:W-:Y:S02]  /*3b40*/  LEA R122, P0, R133.reuse, R14, 0x1 ;  /* 0x0000000e857a7211 */ /* 0x041fe400078008ff */
[----:B------:R-:W-:Y:S01]  /*3b50*/  SHF.R.S32.HI R196, RZ, 0x6, R77 ;  /* 0x00000006ffc47819 */ /* 0x000fe2000001144d */
[----:B------:R-:W3:Y:S01]  /*3b60*/  LDG.E.U16 R126, desc[UR10][R126.64] ;  /* 0x0000000a7e7e7981 */ /* 0x000ee2000c1e1500 */
[----:B------:R-:W-:-:S05]  /*3b70*/  LEA.HI.X.SX32 R123, R133, R13, 0x1, P0 ;  /* 0x0000000d857b7211 */ /* 0x000fca00000f0eff */
[----:B------:R0:W3:Y:S01]  /*3b80*/  LDG.E.U16 R122, desc[UR10][R122.64] ;  /* 0x0000000a7a7a7981 */ /* 0x0000e2000c1e1500 */
[----:B------:R-:W-:Y:S02]  /*3b90*/  SGXT R196, R196, 0x1 ;  /* 0x00000001c4c4781a */ /* 0x000fe40000000200 */
[----:B0-----:R-:W-:-:S05]  /*3ba0*/  LOP3.LUT R123, R77, 0x3f, RZ, 0xc0, !PT ;  /* 0x0000003f4d7b7812 */ /* 0x001fca00078ec0ff */
[----:B------:R-:W-:-:S05]  /*3bb0*/  IMAD.SHL.U32 R77, R123, 0x2, RZ ;  /* 0x000000027b4d7824 */ /* 0x000fca00078e00ff */
[----:B------:R-:W-:Y:S02]  /*3bc0*/  LOP3.LUT R196, R77, 0x90, R196, 0x78, !PT ;  /* 0x000000904dc47812 */ /* 0x000fe400078e78c4 */
[----:B------:R-:W0:Y:S01]  /*3bd0*/  LDC R77, c[0x0][0x3b8] ;  /* 0x0000ee00ff4d7b82 */ /* 0x000e220000000800 */
[C---:B------:R-:W-:Y:S02]  /*3be0*/  LEA R124, P1, R178.reuse, R14, 0x1 ;  /* 0x0000000eb27c7211 */ /* 0x040fe400078208ff */
[----:B------:R1:W-:Y:S02]  /*3bf0*/  STS.U16 [R196+UR9+0x2800], R3 ;  /* 0x00280003c4007988 */ /* 0x0003e40008000409 */
[----:B------:R-:W-:Y:S02]  /*3c00*/  LEA.HI.X.SX32 R125, R178, R13, 0x1, P1 ;  /* 0x0000000db27d7211 */ /* 0x000fe400008f0eff */
[----:B------:R0:W-:Y:S04]  /*3c10*/  STS.U16 [R196+UR9+0x400], R86 ;  /* 0x00040056c4007988 */ /* 0x0001e80008000409 */
[----:B------:R0:W-:Y:S01]  /*3c20*/  STS.U16 [R196+UR9+0x800], R96 ;  /* 0x00080060c4007988 */ /* 0x0001e20008000409 */
[----:B-1----:R-:W-:-:S03]  /*3c30*/  LOP3.LUT R3, R196, 0x20, RZ, 0x3c, !PT ;  /* 0x00000020c4037812 */ /* 0x002fc600078e3cff */
[----:B------:R-:W-:Y:S04]  /*3c40*/  STS.U16 [R196+UR9], R85 ;  /* 0x00000055c4007988 */ /* 0x000fe80008000409 */
[----:B------:R1:W-:Y:S04]  /*3c50*/  STS.U16 [R196+UR9+0xc00], R100 ;  /* 0x000c0064c4007988 */ /* 0x0003e80008000409 */
[----:B------:R-:W-:Y:S01]  /*3c60*/  STS.U16 [R196+UR9+0x1000], R99 ;  /* 0x00100063c4007988 */ /* 0x000fe20008000409 */
[----:B0-----:R-:W-:-:S03]  /*3c70*/  LEA R77, R77, R178, 0x1 ;  /* 0x000000b24d4d7211 */ /* 0x001fc600078e08ff */
[----:B------:R-:W3:Y:S04]  /*3c80*/  LDL.LU R178, [R1+0x1c] ;  /* 0x00001c0001b27983 */ /* 0x000ee80000300800 */
[----:B------:R-:W3:Y:S04]  /*3c90*/  LDL.LU R86, [R1+0x28] ;  /* 0x0000280001567983 */ /* 0x000ee80000300800 */
[----:B------:R-:W3:Y:S04]  /*3ca0*/  LDL.LU R96, [R1+0x34] ;  /* 0x0000340001607983 */ /* 0x000ee80000300800 */
[----:B--2---:R-:W-:Y:S04]  /*3cb0*/  STS.U16 [R196+UR9+0x1400], R78 ;  /* 0x0014004ec4007988 */ /* 0x004fe80008000409 */
[----:B------:R-:W-:Y:S04]  /*3cc0*/  STS.U16 [R196+UR9+0x1800], R95 ;  /* 0x0018005fc4007988 */ /* 0x000fe80008000409 */
        /* <DEDUP_REMOVED lines=38> */
[----:B----4-:R0:W-:Y:S04]  /*3f30*/  STS.U16 [R196+UR9+0xb800], R139 ;  /* 0x00b8008bc4007988 */ /* 0x0101e80008000409 */
[----:B------:R2:W-:Y:S04]  /*3f40*/  STS.U16 [R196+UR9+0xbc00], R143 ;  /* 0x00bc008fc4007988 */ /* 0x0005e80008000409 */
        /* <DEDUP_REMOVED lines=16> */
[----:B-1----:R-:W4:Y:S04]  /*4050*/  LDL.LU R100, [R1+0x40] ;  /* 0x0000400001647983 */ /* 0x002f280000300800 */
[----:B------:R1:W4:Y:S01]  /*4060*/  LDG.E.U16 R137, desc[UR10][R124.64] ;  /* 0x0000000a7c897981 */ /* 0x000322000c1e1500 */
[----:B------:R-:W-:Y:S01]  /*4070*/  LEA R128, P0, R131, R14, 0x1 ;  /* 0x0000000e83807211 */ /* 0x000fe200078008ff */
[----:B------:R-:W-:Y:S01]  /*4080*/  UMOV UR12, 0x1 ;  /* 0x00000001000c7882 */ /* 0x000fe20000000000 */
[----:B------:R-:W-:Y:S01]  /*4090*/  PRMT R127, RZ, 0x7610, R127 ;  /* 0x00007610ff7f7816 */ /* 0x000fe2000000007f */
[----:B------:R1:W-:Y:S01]  /*40a0*/  STS.U16 [R3+UR9+0x1100], R50 ;  /* 0x0011003203007988 */ /* 0x0003e20008000409 */
[----:B------:R-:W-:Y:S01]  /*40b0*/  PRMT R123, RZ, 0x7610, R123 ;  /* 0x00007610ff7b7816 */ /* 0x000fe2000000007b */
[----:B0-----:R-:W0:Y:S02]  /*40c0*/  LDC R139, c[0x0][0x3c4] ;  /* 0x0000f100ff8b7b82 */ /* 0x001e240000000800 */
[----:B------:R1:W-:Y:S04]  /*40d0*/  STS.U16 [R3+UR9+0x1500], R51 ;  /* 0x0015003303007988 */ /* 0x0003e80008000409 */
[----:B------:R1:W-:Y:S01]  /*40e0*/  STS.U16 [R3+UR9+0x1900], R2 ;  /* 0x0019000203007988 */ /* 0x0003e20008000409 */
[----:B------:R-:W-:Y:S01]  /*40f0*/  PRMT R121, RZ, 0x7610, R121 ;  /* 0x00007610ff797816 */ /* 0x000fe20000000079 */
[----:B--2---:R-:W2:Y:S02]  /*4100*/  LDC R143, c[0x0][0x3c4] ;  /* 0x0000f100ff8f7b82 */ /* 0x004ea40000000800 */
[----:B-1----:R-:W2:Y:S04]  /*4110*/  LDL.LU R50, [R1+0xb1c] ;  /* 0x000b1c0001327983 */ /* 0x002ea80000300800 */
[----:B------:R-:W2:Y:S01]  /*4120*/  LDL.LU R51, [R1+0xb18] ;  /* 0x000b180001337983 */ /* 0x000ea20000300800 */
[----:B------:R-:W-:Y:S01]  /*4130*/  PRMT R120, RZ, 0x7610, R120 ;  /* 0x00007610ff787816 */ /* 0x000fe20000000078 */
[----:B------:R-:W1:Y:S02]  /*4140*/  LDC R149, c[0x0][0x3c4] ;  /* 0x0000f100ff957b82 */ /* 0x000e640000000800 */
[----:B------:R-:W2:Y:S04]  /*4150*/  LDL.LU R2, [R1+0xb14] ;  /* 0x000b140001027983 */ /* 0x000ea80000300800 */
[----:B------:R3:W-:Y:S01]  /*4160*/  STS.U16 [R3+UR9+0xb100], R65 ;  /* 0x00b1004103007988 */ /* 0x0007e20008000409 */
[----:B------:R-:W-:Y:S01]  /*4170*/  PRMT R119, RZ, 0x7610, R119 ;  /* 0x00007610ff777816 */ /* 0x000fe20000000077 */
[----:B------:R-:W0:Y:S02]  /*4180*/  LDC R152, c[0x0][0x3c4] ;  /* 0x0000f100ff987b82 */ /* 0x000e240000000800 */
[----:B------:R-:W-:Y:S01]  /*4190*/  STS.U16 [R3+UR9+0x1d00], R251 ;  /* 0x001d00fb03007988 */ /* 0x000fe20008000409 */
[----:B---3--:R-:W-:-:S03]  /*41a0*/  LOP3.LUT R65, R196, 0x40, RZ, 0x3c, !PT ;  /* 0x00000040c4417812 */ /* 0x008fc600078e3cff */
[----:B------:R-:W-:Y:S01]  /*41b0*/  STS.U16 [R3+UR9+0x2100], R248 ;  /* 0x002100f803007988 */ /* 0x000fe20008000409 */
[----:B------:R-:W-:Y:S01]  /*41c0*/  PRMT R118, RZ, 0x7610, R118 ;  /* 0x00007610ff767816 */ /* 0x000fe20000000076 */
[----:B------:R-:W3:Y:S02]  /*41d0*/  LDC R159, c[0x0][0x3c4] ;  /* 0x0000f100ff9f7b82 */ /* 0x000ee40000000800 */
[----:B------:R-:W-:Y:S04]  /*41e0*/  STS.U16 [R3+UR9+0x2500], R246 ;  /* 0x002500f603007988 */ /* 0x000fe80008000409 */
[----:B------:R-:W-:Y:S01]  /*41f0*/  STS.U16 [R3+UR9+0x2900], R243 ;  /* 0x002900f303007988 */ /* 0x000fe20008000409 */
[----:B------:R-:W-:Y:S01]  /*4200*/  PRMT R117, RZ, 0x7610, R117 ;  /* 0x00007610ff757816 */ /* 0x000fe20000000075 */
[----:B------:R-:W0:Y:S02]  /*4210*/  LDC R157, c[0x0][0x3c4] ;  /* 0x0000f100ff9d7b82 */ /* 0x000e240000000800 */
[----:B------:R-:W-:Y:S04]  /*4220*/  STS.U16 [R3+UR9+0xd00], R178 ;  /* 0x000d00b203007988 */ /* 0x000fe80008000409 */
[----:B------:R-:W-:Y:S04]  /*4230*/  STS.U16 [R3+UR9+0x900], R86 ;  /* 0x0009005603007988 */ /* 0x000fe80008000409 */
[----:B------:R1:W-:Y:S04]  /*4240*/  STS.U16 [R3+UR9+0x500], R96 ;  /* 0x0005006003007988 */ /* 0x0003e80008000409 */
[----:B------:R-:W-:Y:S04]  /*4250*/  STS.U16 [R3+UR9+0x2d00], R241 ;  /* 0x002d00f103007988 */ /* 0x000fe80008000409 */
[----:B-1----:R-:W3:Y:S04]  /*4260*/  LDL.LU R96, [R1+0x3c] ;  /* 0x00003c0001607983 */ /* 0x002ee80000300800 */
[----:B------:R-:W3:Y:S04]  /*4270*/  LDL.LU R86, [R1+0x30] ;  /* 0x0000300001567983 */ /* 0x000ee80000300800 */
[----:B------:R-:W3:Y:S04]  /*4280*/  LDL.LU R178, [R1+0x24] ;  /* 0x0000240001b27983 */ /* 0x000ee80000300800 */
        /* <DEDUP_REMOVED lines=28> */
[----:B------:R1:W-:Y:S04]  /*4450*/  STS.U16 [R3+UR9+0xa100], R69 ;  /* 0x00a1004503007988 */ /* 0x0003e80008000409 */
[----:B------:R-:W-:Y:S04]  /*4460*/  STS.U16 [R3+UR9+0xa500], R68 ;  /* 0x00a5004403007988 */ /* 0x000fe80008000409 */
[----:B------:R-:W-:Y:S04]  /*4470*/  STS.U16 [R3+UR9+0xa900], R67 ;  /* 0x00a9004303007988 */ /* 0x000fe80008000409 */
[----:B------:R-:W-:Y:S04]  /*4480*/  STS.U16 [R3+UR9+0xad00], R66 ;  /* 0x00ad004203007988 */ /* 0x000fe80008000409 */
[----:B------:R0:W-:Y:S04]  /*4490*/  STS.U16 [R3+UR9+0xb500], R136 ;  /* 0x00b5008803007988 */ /* 0x0001e80008000409 */
        /* <DEDUP_REMOVED lines=17> */
[----:B------:R-:W-:Y:S04]  /*45b0*/  STL [R1+0x93c], R211 ;  /* 0x00093cd301007387 */ /* 0x000fe80000100800 */
[----:B------:R-:W-:Y:S04]  /*45c0*/  STS.U16 [R3+UR9+0xfd00], R158 ;  /* 0x00fd009e03007988 */ /* 0x000fe80008000409 */
[----:B----4-:R-:W-:Y:S01]  /*45d0*/  STS.U16 [R3+UR9+0x100], R100 ;  /* 0x0001006403007988 */ /* 0x010fe20008000409 */
[----:B------:R-:W-:Y:S01]  /*45e0*/  LEA R124, P1, R130, R14, 0x1 ;  /* 0x0000000e827c7211 */ /* 0x000fe200078208ff */
[----:B------:R-:W-:Y:S01]  /*45f0*/  IMAD.U32 R162, RZ, RZ, UR9 ;  /* 0x00000009ffa27e24 */ /* 0x000fe2000f8e00ff */
[----:B------:R-:W-:Y:S01]  /*4600*/  LEA.HI.X.SX32 R129, R131, R13, 0x1, P0 ;  /* 0x0000000d83817211 */ /* 0x000fe200000f0eff */
[----:B------:R4:W-:Y:S01]  /*4610*/  STS.U16 [R65+UR9+0xe00], R6 ;  /* 0x000e000641007988 */ /* 0x0009e20008000409 */
[----:B------:R-:W3:Y:S01]  /*4620*/  S2R R164, SR_CTAID.Y ;  /* 0x0000000000a47919 */ /* 0x000ee20000002600 */
[----:B------:R-:W-:Y:S01]  /*4630*/  PRMT R115, RZ, 0x7610, R115 ;  /* 0x00007610ff737816 */ /* 0x000fe20000000073 */
[----:B-1----:R-:W1:Y:S01]  /*4640*/  LDC R69, c[0x0][0x3c4] ;  /* 0x0000f100ff457b82 */ /* 0x002e620000000800 */
[----:B------:R2:W-:Y:S01]  /*4650*/  STS.U16 [R65+UR9+0x1200], R52 ;  /* 0x0012003441007988 */ /* 0x0005e20008000409 */
[----:B------:R-:W-:-:S02]  /*4660*/  PRMT R113, RZ, 0x7610, R113 ;  /* 0x00007610ff717816 */ /* 0x000fc40000000071 */
[----:B------:R-:W-:Y:S02]  /*4670*/  PRMT R111, RZ, 0x7610, R111 ;  /* 0x00007610ff6f7816 */ /* 0x000fe4000000006f */
[----:B------:R-:W-:Y:S02]  /*4680*/  PRMT R109, RZ, 0x7610, R109 ;  /* 0x00007610ff6d7816 */ /* 0x000fe4000000006d */
[----:B0-----:R-:W0:Y:S01]  /*4690*/  LDC R136, c[0x0][0x3c4] ;  /* 0x0000f100ff887b82 */ /* 0x001e220000000800 */
[----:B------:R-:W-:Y:S02]  /*46a0*/  PRMT R107, RZ, 0x7610, R107 ;  /* 0x00007610ff6b7816 */ /* 0x000fe4000000006b */
[----:B------:R-:W-:Y:S02]  /*46b0*/  PRMT R105, RZ, 0x7610, R105 ;  /* 0x00007610ff697816 */ /* 0x000fe40000000069 */
[----:B------:R-:W-:Y:S02]  /*46c0*/  PRMT R103, RZ, 0x7610, R103 ;  /* 0x00007610ff677816 */ /* 0x000fe40000000067 */
[----:B------:R-:W-:Y:S01]  /*46d0*/  PRMT R101, RZ, 0x7610, R101 ;  /* 0x00007610ff657816 */ /* 0x000fe20000000065 */
[----:B------:R-:W0:Y:S01]  /*46e0*/  LDC R140, c[0x0][0x3c4] ;  /* 0x0000f100ff8c7b82 */ /* 0x000e220000000800 */
[----:B--2---:R-:W-:Y:S04]  /*46f0*/  STL.64 [R1+0x940], R2 ;  /* 0x0009400201007387 */ /* 0x004fe80000100a00 */
[----:B----4-:R-:W2:Y:S01]  /*4700*/  LDL.LU R6, [R1+0xb10] ;  /* 0x000b100001067983 */ /* 0x010ea20000300800 */
[----:B------:R-:W-:-:S02]  /*4710*/  PRMT R99, RZ, 0x7610, R99 ;  /* 0x00007610ff637816 */ /* 0x000fc40000000063 */
[----:B------:R-:W4:Y:S01]  /*4720*/  LDC R144, c[0x0][0x3c4] ;  /* 0x0000f100ff907b82 */ /* 0x000f220000000800 */
[----:B------:R-:W4:Y:S04]  /*4730*/  LDL.LU R52, [R1+0xb0c] ;  /* 0x000b0c0001347983 */ /* 0x000f280000300800 */
[----:B------:R1:W-:Y:S01]  /*4740*/  STS.U16 [R65+UR9+0xaa00], R55 ;  /* 0x00aa003741007988 */ /* 0x0003e20008000409 */
[----:B------:R-:W-:Y:S02]  /*4750*/  PRMT R97, RZ, 0x7610, R97 ;  /* 0x00007610ff617816 */ /* 0x000fe40000000061 */
[----:B------:R-:W-:Y:S01]  /*4760*/  PRMT R95, RZ, 0x7610, R95 ;  /* 0x00007610ff5f7816 */ /* 0x000fe2000000005f */
[----:B------:R1:W-:Y:S01]  /*4770*/  STS.U16 [R65+UR9+0x1600], R53 ;  /* 0x0016003541007988 */ /* 0x0003e20008000409 */
[----:B------:R-:W-:-:S02]  /*4780*/  PRMT R93, RZ, 0x7610, R93 ;  /* 0x00007610ff5d7816 */ /* 0x000fc4000000005d */
[----:B------:R-:W-:Y:S01]  /*4790*/  PRMT R91, RZ, 0x7610, R91 ;  /* 0x00007610ff5b7816 */ /* 0x000fe2000000005b */
[----:B------:R-:W-:Y:S01]  /*47a0*/  STS.U16 [R65+UR9+0x1a00], R252 ;  /* 0x001a00fc41007988 */ /* 0x000fe20008000409 */
[----:B------:R-:W-:Y:S02]  /*47b0*/  PRMT R89, RZ, 0x7610, R89 ;  /* 0x00007610ff597816 */ /* 0x000fe40000000059 */
[----:B------:R-:W-:Y:S01]  /*47c0*/  PRMT R87, RZ, 0x7610, R87 ;  /* 0x00007610ff577816 */ /* 0x000fe20000000057 */
[----:B------:R-:W-:Y:S01]  /*47d0*/  STS.U16 [R65+UR9+0x1e00], R250 ;  /* 0x001e00fa41007988 */ /* 0x000fe20008000409 */
[----:B-1----:R-:W-:Y:S02]  /*47e0*/  LOP3.LUT R55, R196, 0x60, RZ, 0x3c, !PT ;  /* 0x00000060c4377812 */ /* 0x002fe400078e3cff */
[----:B------:R-:W-:Y:S01]  /*47f0*/  PRMT R85, RZ, 0x7610, R85 ;  /* 0x00007610ff557816 */ /* 0x000fe20000000055 */
[----:B------:R-:W4:Y:S01]  /*4800*/  LDL.LU R53, [R1+0xb08] ;  /* 0x000b080001357983 */ /* 0x000f220000300800 */
[----:B------:R-:W-:-:S02]  /*4810*/  PRMT R83, RZ, 0x7610, R83 ;  /* 0x00007610ff537816 */ /* 0x000fc40000000053 */
[----:B------:R-:W-:Y:S01]  /*4820*/  PRMT R81, RZ, 0x7610, R81 ;  /* 0x00007610ff517816 */ /* 0x000fe20000000051 */
[----:B------:R-:W-:Y:S01]  /*4830*/  STS.U16 [R65+UR9+0x2200], R247 ;  /* 0x002200f741007988 */ /* 0x000fe20008000409 */
[----:B------:R-:W-:Y:S01]  /*4840*/  PRMT R79, RZ, 0x7610, R79 ;  /* 0x00007610ff4f7816 */ /* 0x000fe2000000004f */
[----:B------:R-:W-:Y:S01]  /*4850*/  IMAD R139, R139, 0x1a, RZ ;  /* 0x0000001a8b8b7824 */ /* 0x000fe200078e02ff */
        /* <DEDUP_REMOVED lines=8> */
[----:B------:R-:W1:Y:S01]  /*48e0*/  LDC R213, c[0x0][0x3c4] ;  /* 0x0000f100ffd57b82 */ /* 0x000e620000000800 */
[----:B------:R-:W-:Y:S04]  /*48f0*/  STS.U16 [R65+UR9+0x2e00], R240 ;  /* 0x002e00f041007988 */ /* 0x000fe80008000409 */
[----:B---3--:R-:W-:Y:S01]  /*4900*/  STS.U16 [R65+UR9+0x200], R96 ;  /* 0x0002006041007988 */ /* 0x008fe20008000409 */
[----:B------:R-:W-:-:S02]  /*4910*/  IMAD R152, R152, 0xe, RZ ;  /* 0x0000000e98987824 */ /* 0x000fc400078e02ff */
[----:B------:R-:W-:Y:S01]  /*4920*/  IMAD R159, R159, 0x5, RZ ;  /* 0x000000059f9f7824 */ /* 0x000fe200078e02ff */
[----:B------:R-:W-:Y:S01]  /*4930*/  STS.U16 [R65+UR9+0x600], R86 ;  /* 0x0006005641007988 */ /* 0x000fe20008000409 */
[----:B------:R-:W-:Y:S01]  /*4940*/  PRMT R134, RZ, 0x7610, R134 ;  /* 0x00007610ff867816 */ /* 0x000fe20000000086 */
[----:B------:R-:W3:Y:S02]  /*4950*/  LDC R158, c[0x0][0x3c4] ;  /* 0x0000f100ff9e7b82 */ /* 0x000ee40000000800 */
        /* <DEDUP_REMOVED lines=51> */
[----:B------:R1:W-:Y:S01]  /*4c90*/  STS.U16 [R65+UR9+0xfe00], R137 ;  /* 0x00fe008941007988 */ /* 0x0003e20008000409 */
[----:B------:R-:W-:Y:S01]  /*4ca0*/  LEA.HI.X.SX32 R125, R130, R13, 0x1, P1 ;  /* 0x0000000d827d7211 */ /* 0x000fe200008f0eff */
[----:B------:R-:W-:Y:S01]  /*4cb0*/  VIADD R206, R162, 0x28000 ;  /* 0x00028000a2ce7836 */ /* 0x000fe20000000000 */
[----:B0-----:R-:W0:Y:S01]  /*4cc0*/  LDC R161, c[0x0][0x3c4] ;  /* 0x0000f100ffa17b82 */ /* 0x001e220000000800 */
[----:B------:R-:W-:Y:S04]  /*4cd0*/  STL [R1+0x948], R196 ;  /* 0x000948c401007387 */ /* 0x000fe80000100800 */
[----:B------:R-:W-:Y:S03]  /*4ce0*/  STS.U16 [R55+UR9+0xb00], R50 ;  /* 0x000b003237007988 */ /* 0x000fe60008000409 */
[----:B------:R-:W0:Y:S01]  /*4cf0*/  LDC R163, c[0x0][0x3c4] ;  /* 0x0000f100ffa37b82 */ /* 0x000e220000000800 */
[----:B------:R-:W3:Y:S04]  /*4d00*/  LDG.E.U16 R124, desc[UR10][R124.64] ;  /* 0x0000000a7c7c7981 */ /* 0x000ee8000c1e1500 */
[----:B------:R-:W3:Y:S03]  /*4d10*/  LDG.E.U16 R128, desc[UR10][R128.64] ;  /* 0x0000000a80807981 */ /* 0x000ee6000c1e1500 */
[----:B-1----:R-:W1:Y:S01]  /*4d20*/  LDC R137, c[0x0][0x3c4] ;  /* 0x0000f100ff897b82 */ /* 0x002e620000000800 */
[----:B------:R-:W0:Y:S07]  /*4d30*/  S2R R178, SR_TID.X ;  /* 0x0000000000b27919 */ /* 0x000e2e0000002100 */
[----:B------:R-:W0:Y:S01]  /*4d40*/  LDC R138, c[0x0][0x3c4] ;  /* 0x0000f100ff8a7b82 */ /* 0x000e220000000800 */
[----:B------:R-:W-:-:S07]  /*4d50*/  IMAD R69, R69, 0x9, RZ ;  /* 0x0000000945457824 */ /* 0x000fce00078e02ff */
[----:B------:R-:W0:Y:S01]  /*4d60*/  LDC R142, c[0x0][0x3c4] ;  /* 0x0000f100ff8e7b82 */ /* 0x000e220000000800 */
[----:B------:R-:W-:-:S07]  /*4d70*/  IMAD R136, R136, 0x19, RZ ;  /* 0x0000001988887824 */ /* 0x000fce00078e02ff */
[----:B------:R-:W0:Y:S01]  /*4d80*/  LDC R146, c[0x0][0x3c4] ;  /* 0x0000f100ff927b82 */ /* 0x000e220000000800 */
[----:B--2---:R-:W-:Y:S04]  /*4d90*/  STS.U16 [R55+UR9+0x700], R6 ;  /* 0x0007000637007988 */ /* 0x004fe80008000409 */
[----:B----4-:R2:W-:Y:S03]  /*4da0*/  STS.U16 [R55+UR9+0x300], R52 ;  /* 0x0003003437007988 */ /* 0x0105e60008000409 */
[----:B------:R-:W4:Y:S01]  /*4db0*/  LDC R147, c[0x0][0x3c4] ;  /* 0x0000f100ff937b82 */ /* 0x000f220000000800 */
[----:B--2---:R-:W2:Y:S07]  /*4dc0*/  LDL.LU R52, [R1+0xb04] ;  /* 0x000b040001347983 */ /* 0x004eae0000300800 */
[----:B------:R-:W0:Y:S01]  /*4dd0*/  LDC R148, c[0x0][0x3c4] ;  /* 0x0000f100ff947b82 */ /* 0x000e220000000800 */
[----:B------:R-:W4:Y:S04]  /*4de0*/  LDL.LU R6, [R1+0xb00] ;  /* 0x000b000001067983 */ /* 0x000f280000300800 */
[----:B------:R-:W4:Y:S03]  /*4df0*/  LDL.LU R50, [R1+0xafc] ;  /* 0x000afc0001327983 */ /* 0x000f260000300800 */
[----:B------:R-:W0:Y:S01]  /*4e00*/  LDC R151, c[0x0][0x3c4] ;  /* 0x0000f100ff977b82 */ /* 0x000e220000000800 */
[----:B------:R-:W-:-:S04]  /*4e10*/  LEA R56, P0, R53, R14, 0x1 ;  /* 0x0000000e35387211 */ /* 0x000fc800078008ff */
[----:B------:R-:W-:Y:S01]  /*4e20*/  LEA.HI.X.SX32 R57, R53, R13, 0x1, P0 ;  /* 0x0000000d35397211 */ /* 0x000fe200000f0eff */
[----:B------:R1:W-:Y:S01]  /*4e30*/  STS.U16 [R55+UR9+0xf00], R0 ;  /* 0x000f000037007988 */ /* 0x0003e20008000409 */
[----:B------:R-:W-:Y:S01]  /*4e40*/  IMAD R140, R140, 0x3, RZ ;  /* 0x000000038c8c7824 */ /* 0x000fe200078e02ff */
[----:B------:R-:W0:Y:S02]  /*4e50*/  LDC R153, c[0x0][0x3c4] ;  /* 0x0000f100ff997b82 */ /* 0x000e240000000800 */
[----:B------:R-:W-:Y:S04]  /*4e60*/  STS.U16 [R55+UR9+0x1300], R126 ;  /* 0x0013007e37007988 */ /* 0x000fe80008000409 */
[----:B------:R-:W-:Y:S02]  /*4e70*/  STS.U16 [R55+UR9+0x1700], R122 ;  /* 0x0017007a37007988 */ /* 0x000fe40008000409 */
[----:B------:R-:W0:Y:S02]  /*4e80*/  LDC R154, c[0x0][0x3c4] ;  /* 0x0000f100ff9a7b82 */ /* 0x000e240000000800 */
[----:B-1----:R-:W4:Y:S01]  /*4e90*/  LDL.LU R0, [R1+0xaf8] ;  /* 0x000af80001007983 */ /* 0x002f220000300800 */
[----:B------:R-:W-:Y:S01]  /*4ea0*/  IMAD.SHL.U32 R144, R144, 0x4, RZ ;  /* 0x0000000490907824 */ /* 0x000fe200078e00ff */
[----:B------:R-:W-:-:S02]  /*4eb0*/  PRMT R131, RZ, 0x7610, R131 ;  /* 0x00007610ff837816 */ /* 0x000fc40000000083 */
[----:B------:R-:W-:Y:S02]  /*4ec0*/  PRMT R133, RZ, 0x7610, R133 ;  /* 0x00007610ff857816 */ /* 0x000fe40000000085 */
[----:B------:R-:W-:Y:S01]  /*4ed0*/  PRMT R132, RZ, 0x7610, R132 ;  /* 0x00007610ff847816 */ /* 0x000fe20000000084 */
[----:B------:R-:W1:Y:S08]  /*4ee0*/  LDC R155, c[0x0][0x3c4] ;  /* 0x0000f100ff9b7b82 */ /* 0x000e700000000800 */
[----:B------:R-:W0:Y:S01]  /*4ef0*/  LDC R156, c[0x0][0x3c4] ;  /* 0x0000f100ff9c7b82 */ /* 0x000e220000000800 */
[----:B------:R-:W-:-:S02]  /*4f00*/  IMAD R157, R157, 0x17, RZ ;  /* 0x000000179d9d7824 */ /* 0x000fc400078e02ff */
[----:B---3--:R-:W-:-:S05]  /*4f10*/  IMAD R158, R158, 0x1f, RZ ;  /* 0x0000001f9e9e7824 */ /* 0x008fca00078e02ff */
[----:B------:R-:W3:Y:S01]  /*4f20*/  LDC R212, c[0x0][0x3d4] ;  /* 0x0000f500ffd47b82 */ /* 0x000ee20000000800 */
[----:B------:R-:W-:Y:S04]  /*4f30*/  STS.U16 [R55+UR9+0x1b00], R124 ;  /* 0x001b007c37007988 */ /* 0x000fe80008000409 */
[----:B------:R0:W-:Y:S04]  /*4f40*/  STS.U16 [R55+UR9+0x1f00], R128 ;  /* 0x001f008037007988 */ /* 0x0001e80008000409 */
[----:B------:R0:W3:Y:S01]  /*4f50*/  LDG.E.U16 R54, desc[UR10][R56.64] ;  /* 0x0000000a38367981 */ /* 0x0000e2000c1e1500 */
[----:B--2---:R-:W-:-:S02]  /*4f60*/  LEA R58, P0, R52, R14, 0x1 ;  /* 0x0000000e343a7211 */ /* 0x004fc400078008ff */
[-C--:B----4-:R-:W-:Y:S02]  /*4f70*/  LEA R60, P1, R6, R14.reuse, 0x1 ;  /* 0x0000000e063c7211 */ /* 0x090fe400078208ff */
[-C--:B------:R-:W-:Y:S02]  /*4f80*/  LEA.HI.X.SX32 R59, R52, R13.reuse, 0x1, P0 ;  /* 0x0000000d343b7211 */ /* 0x080fe400000f0eff */
[-C--:B------:R-:W-:Y:S02]  /*4f90*/  LEA.HI.X.SX32 R61, R6, R13.reuse, 0x1, P1 ;  /* 0x0000000d063d7211 */ /* 0x080fe400008f0eff */
[CC--:B------:R-:W-:Y:S01]  /*4fa0*/  LEA R52, P0, R50.reuse, R14.reuse, 0x1 ;  /* 0x0000000e32347211 */ /* 0x0c0fe200078008ff */
[----:B------:R-:W2:Y:S01]  /*4fb0*/  LDG.E.U16 R58, desc[UR10][R58.64] ;  /* 0x0000000a3a3a7981 */ /* 0x000ea2000c1e1500 */
[C---:B------:R-:W-:Y:S02]  /*4fc0*/  LEA R62, P1, R51.reuse, R14, 0x1 ;  /* 0x0000000e333e7211 */ /* 0x040fe400078208ff */
[-C--:B------:R-:W-:Y:S01]  /*4fd0*/  LEA.HI.X.SX32 R53, R50, R13.reuse, 0x1, P0 ;  /* 0x0000000d32357211 */ /* 0x080fe200000f0eff */
[----:B------:R-:W4:Y:S01]  /*4fe0*/  LDG.E.U16 R60, desc[UR10][R60.64] ;  /* 0x0000000a3c3c7981 */ /* 0x000f22000c1e1500 */
[----:B------:R-:W-:-:S02]  /*4ff0*/  LEA.HI.X.SX32 R63, R51, R13, 0x1, P1 ;  /* 0x0000000d333f7211 */ /* 0x000fc400008f0eff */
[CC--:B------:R-:W-:Y:S01]  /*5000*/  LEA R50, P0, R48.reuse, R14.reuse, 0x1 ;  /* 0x0000000e30327211 */ /* 0x0c0fe200078008ff */
[----:B------:R1:W4:Y:S01]  /*5010*/  LDG.E.U16 R66, desc[UR10][R52.64] ;  /* 0x0000000a34427981 */ /* 0x000322000c1e1500 */
[CC--:B------:R-:W-:Y:S02]  /*5020*/  LEA R64, P1, R49.reuse, R14.reuse, 0x1 ;  /* 0x0000000e31407211 */ /* 0x0c0fe400078208ff */
[-C--:B------:R-:W-:Y:S01]  /*5030*/  LEA.HI.X.SX32 R51, R48, R13.reuse, 0x1, P0 ;  /* 0x0000000d30337211 */ /* 0x080fe200000f0eff */
[----:B------:R-:W4:Y:S01]  /*5040*/  LDG.E.U16 R62, desc[UR10][R62.64] ;  /* 0x0000000a3e3e7981 */ /* 0x000f22000c1e1500 */
[----:B------:R-:W-:Y:S02]  /*5050*/  LEA.HI.X.SX32 R65, R49, R13, 0x1, P1 ;  /* 0x0000000d31417211 */ /* 0x000fe400008f0eff */
[-C--:B------:R-:W-:Y:S01]  /*5060*/  LEA R48, P0, R46, R14.reuse, 0x1 ;  /* 0x0000000e2e307211 */ /* 0x080fe200078008ff */
[----:B------:R1:W4:Y:S01]  /*5070*/  LDG.E.U16 R68, desc[UR10][R50.64] ;  /* 0x0000000a32447981 */ /* 0x000322000c1e1500 */
[----:B0-----:R-:W-:-:S02]  /*5080*/  LEA R56, P1, R47, R14, 0x1 ;  /* 0x0000000e2f387211 */ /* 0x001fc400078208ff */
[-C--:B------:R-:W-:Y:S01]  /*5090*/  LEA.HI.X.SX32 R49, R46, R13.reuse, 0x1, P0 ;  /* 0x0000000d2e317211 */ /* 0x080fe200000f0eff */
[----:B------:R-:W4:Y:S01]  /*50a0*/  LDG.E.U16 R64, desc[UR10][R64.64] ;  /* 0x0000000a40407981 */ /* 0x000f22000c1e1500 */
[-C--:B------:R-:W-:Y:S02]  /*50b0*/  LEA.HI.X.SX32 R57, R47, R13.reuse, 0x1, P1 ;  /* 0x0000000d2f397211 */ /* 0x080fe400008f0eff */
[CC--:B------:R-:W-:Y:S01]  /*50c0*/  LEA R46, P0, R44.reuse, R14.reuse, 0x1 ;  /* 0x0000000e2c2e7211 */ /* 0x0c0fe200078008ff */
[----:B------:R0:W4:Y:S01]  /*50d0*/  LDG.E.U16 R70, desc[UR10][R48.64] ;  /* 0x0000000a30467981 */ /* 0x000122000c1e1500 */
[C---:B-1----:R-:W-:Y:S02]  /*50e0*/  LEA R52, P1, R45.reuse, R14, 0x1 ;  /* 0x0000000e2d347211 */ /* 0x042fe400078208ff */
        /* <DEDUP_REMOVED lines=70> */
[----:B------:R-:W4:Y:S01]  /*5550*/  LDG.E.U16 R94, desc[UR10][R24.64] ;  /* 0x0000000a185e7981 */ /* 0x000f22000c1e1500 */
        /* <DEDUP_REMOVED lines=12> */
[----:B------:R-:W-:-:S02]  /*5620*/  LEA R18, P1, R17, R14, 0x1 ;  /* 0x0000000e11127211 */ /* 0x000fc400078208ff */
[-C--:B------:R-:W-:Y:S01]  /*5630*/  LEA.HI.X.SX32 R7, R7, R13.reuse, 0x1, P0 ;  /* 0x0000000d07077211 */ /* 0x080fe200000f0eff */
[----:B------:R-:W4:Y:S01]  /*5640*/  LDG.E.U16 R26, desc[UR10][R26.64] ;  /* 0x0000000a1a1a7981 */ /* 0x000f22000c1e1500 */
[-C--:B------:R-:W-:Y:S02]  /*5650*/  LEA.HI.X.SX32 R19, R17, R13.reuse, 0x1, P1 ;  /* 0x0000000d11137211 */ /* 0x080fe400008f0eff */
[-C--:B0-----:R-:W-:Y:S01]  /*5660*/  LEA R22, P0, R16, R14.reuse, 0x1 ;  /* 0x0000000e10167211 */ /* 0x081fe200078008ff */
[----:B------:R0:W4:Y:S01]  /*5670*/  LDG.E.U16 R100, desc[UR10][R6.64] ;  /* 0x0000000a06647981 */ /* 0x000122000c1e1500 */
[----:B------:R-:W-:Y:S02]  /*5680*/  LEA R24, P1, R12, R14, 0x1 ;  /* 0x0000000e0c187211 */ /* 0x000fe400078208ff */
[-C--:B------:R-:W-:Y:S01]  /*5690*/  LEA.HI.X.SX32 R23, R16, R13.reuse, 0x1, P0 ;  /* 0x0000000d10177211 */ /* 0x080fe200000f0eff */
[----:B------:R-:W4:Y:S01]  /*56a0*/  LDG.E.U16 R102, desc[UR10][R18.64] ;  /* 0x0000000a12667981 */ /* 0x000f22000c1e1500 */
[----:B------:R-:W-:-:S02]  /*56b0*/  LEA.HI.X.SX32 R25, R12, R13, 0x1, P1 ;  /* 0x0000000d0c197211 */ /* 0x000fc400008f0eff */
[CC--:B------:R-:W-:Y:S01]  /*56c0*/  LEA R16, P0, R4.reuse, R14.reuse, 0x1 ;  /* 0x0000000e04107211 */ /* 0x0c0fe200078008ff */
[----:B------:R-:W4:Y:S01]  /*56d0*/  LDG.E.U16 R22, desc[UR10][R22.64] ;  /* 0x0000000a16167981 */ /* 0x000f22000c1e1500 */
[CC--:B-1----:R-:W-:Y:S02]  /*56e0*/  LEA R20, P1, R5.reuse, R14.reuse, 0x1 ;  /* 0x0000000e05147211 */ /* 0x0c2fe400078208ff */
        /* <DEDUP_REMOVED lines=9> */
[-C--:B------:R-:W-:Y:S01]  /*5780*/  LEA R10, P0, R11, R14.reuse, 0x1 ;  /* 0x0000000e0b0a7211 */ /* 0x080fe200078008ff */
[----:B------:R0:W4:Y:S01]  /*5790*/  LDG.E.U16 R106, desc[UR10][R4.64] ;  /* 0x0000000a046a7981 */ /* 0x000122000c1e1500 */
[-C--:B------:R-:W-:Y:S02]  /*57a0*/  LEA R8, P1, R9, R14.reuse, 0x1 ;  /* 0x0000000e09087211 */ /* 0x080fe400078208ff */
[----:B------:R-:W-:Y:S01]  /*57b0*/  LEA.HI.X.SX32 R11, R11, R13, 0x1, P0 ;  /* 0x0000000d0b0b7211 */ /* 0x000fe200000f0eff */
[----:B------:R0:W4:Y:S01]  /*57c0*/  LDG.E.U16 R108, desc[UR10][R6.64] ;  /* 0x0000000a066c7981 */ /* 0x000122000c1e1500 */
[----:B-1----:R-:W-:-:S02]  /*57d0*/  LEA R16, P0, R15, R14, 0x1 ;  /* 0x0000000e0f107211 */ /* 0x002fc400078008ff */
[-C--:B------:R-:W-:Y:S01]  /*57e0*/  LEA.HI.X.SX32 R9, R9, R13.reuse, 0x1, P1 ;  /* 0x0000000d09097211 */ /* 0x080fe200008f0eff */
[----:B------:R-:W4:Y:S01]  /*57f0*/  LDG.E.U16 R110, desc[UR10][R10.64] ;  /* 0x0000000a0a6e7981 */ /* 0x000f22000c1e1500 */
[-C--:B------:R-:W-:Y:S02]  /*5800*/  LEA.HI.X.SX32 R17, R15, R13.reuse, 0x1, P0 ;  /* 0x0000000d0f117211 */ /* 0x080fe400000f0eff */
[-C--:B0-----:R-:W-:Y:S01]  /*5810*/  LEA R4, P0, R141, R14.reuse, 0x1 ;  /* 0x0000000e8d047211 */ /* 0x081fe200078008ff */
[----:B------:R0:W4:Y:S01]  /*5820*/  LDG.E.U16 R112, desc[UR10][R8.64] ;  /* 0x0000000a08707981 */ /* 0x000122000c1e1500 */
[-C--:B------:R-:W-:Y:S02]  /*5830*/  LEA R18, P1, R135, R14.reuse, 0x1 ;  /* 0x0000000e87127211 */ /* 0x080fe400078208ff */
[-C--:B------:R-:W-:Y:S01]  /*5840*/  LEA.HI.X.SX32 R5, R141, R13.reuse, 0x1, P0 ;  /* 0x0000000d8d057211 */ /* 0x080fe200000f0eff */
[----:B------:R1:W4:Y:S01]  /*5850*/  LDG.E.U16 R114, desc[UR10][R16.64] ;  /* 0x0000000a10727981 */ /* 0x000322000c1e1500 */
[----:B------:R-:W-:Y:S01]  /*5860*/  LEA.HI.X.SX32 R19, R135, R13, 0x1, P1 ;  /* 0x0000000d87137211 */ /* 0x000fe200008f0eff */
[----:B------:R-:W2:Y:S01]  /*5870*/  LDC R141, c[0x0][0x3c4] ;  /* 0x0000f100ff8d7b82 */ /* 0x000ea20000000800 */
[-C--:B------:R-:W-:Y:S01]  /*5880*/  LEA R6, P0, R150, R14.reuse, 0x1 ;  /* 0x0000000e96067211 */ /* 0x080fe200078008ff */
[----:B------:R1:W4:Y:S01]  /*5890*/  LDG.E.U16 R116, desc[UR10][R4.64] ;  /* 0x0000000a04747981 */ /* 0x000322000c1e1500 */
[----:B------:R-:W-:-:S02]  /*58a0*/  LEA R20, P1, R145, R14, 0x1 ;  /* 0x0000000e91147211 */ /* 0x000fc400078208ff */
[-C--:B------:R-:W-:Y:S01]  /*58b0*/  LEA.HI.X.SX32 R7, R150, R13.reuse, 0x1, P0 ;  /* 0x0000000d96077211 */ /* 0x080fe200000f0eff */
[----:B------:R-:W4:Y:S01]  /*58c0*/  LDG.E.U16 R18, desc[UR10][R18.64] ;  /* 0x0000000a12127981 */ /* 0x000f22000c1e1500 */
[-C--:B------:R-:W-:Y:S01]  /*58d0*/  LEA.HI.X.SX32 R21, R145, R13.reuse, 0x1, P1 ;  /* 0x0000000d91157211 */ /* 0x080fe200008f0eff */
[----:B------:R-:W2:Y:S01]  /*58e0*/  LDC R135, c[0x0][0x3c4] ;  /* 0x0000f100ff877b82 */ /* 0x000ea20000000800 */
[-C--:B0-----:R-:W-:Y:S01]  /*58f0*/  LEA R8, P0, R160, R14.reuse, 0x1 ;  /* 0x0000000ea0087211 */ /* 0x081fe200078008ff */
[----:B------:R0:W4:Y:S01]  /*5900*/  LDG.E.U16 R6, desc[UR10][R6.64] ;  /* 0x0000000a06067981 */ /* 0x000122000c1e1500 */
[-C--:B------:R-:W-:Y:S02]  /*5910*/  LEA R10, P1, R166, R14.reuse, 0x1 ;  /* 0x0000000ea60a7211 */ /* 0x080fe400078208ff */
[-C--:B------:R-:W-:Y:S01]  /*5920*/  LEA.HI.X.SX32 R9, R160, R13.reuse, 0x1, P0 ;  /* 0x0000000da0097211 */ /* 0x080fe200000f0eff */
[----:B------:R-:W4:Y:S01]  /*5930*/  LDG.E.U16 R20, desc[UR10][R20.64] ;  /* 0x0000000a14147981 */ /* 0x000f22000c1e1500 */
[-C--:B-1----:R-:W-:Y:S01]  /*5940*/  LEA R16, P0, R172, R14.reuse, 0x1 ;  /* 0x0000000eac107211 */ /* 0x082fe200078008ff */
[----:B------:R-:W1:Y:S01]  /*5950*/  LDC R5, c[0x0][0x3c0] ;  /* 0x0000f000ff057b82 */ /* 0x000e620000000800 */
[----:B------:R-:W-:Y:S01]  /*5960*/  LEA.HI.X.SX32 R11, R166, R13, 0x1, P1 ;  /* 0x0000000da60b7211 */ /* 0x000fe200008f0eff */
[----:B------:R-:W4:Y:S01]  /*5970*/  LDG.E.U16 R8, desc[UR10][R8.64] ;  /* 0x0000000a08087981 */ /* 0x000f22000c1e1500 */
[----:B------:R-:W-:-:S02]  /*5980*/  LEA R14, P1, R77, R14, 0x1 ;  /* 0x0000000e4d0e7211 */ /* 0x000fc400078208ff */
[-C--:B------:R-:W-:Y:S01]  /*5990*/  LEA.HI.X.SX32 R17, R172, R13.reuse, 0x1, P0 ;  /* 0x0000000dac117211 */ /* 0x080fe200000f0eff */
[----:B------:R0:W4:Y:S01]  /*59a0*/  LDG.E.U16 R10, desc[UR10][R10.64] ;  /* 0x0000000a0a0a7981 */ /* 0x000122000c1e1500 */
[----:B------:R-:W-:Y:S01]  /*59b0*/  LEA.HI.X.SX32 R15, R77, R13, 0x1, P1 ;  /* 0x0000000d4d0f7211 */ /* 0x000fe200008f0eff */
[----:B0-----:R-:W0:Y:S02]  /*59c0*/  LDC R7, c[0x0][0x3c8] ;  /* 0x0000f200ff077b82 */ /* 0x001e240000000800 */
[----:B------:R-:W4:Y:S04]  /*59d0*/  LDG.E.U16 R16, desc[UR10][R16.64] ;  /* 0x0000000a10107981 */ /* 0x000f28000c1e1500 */
[----:B------:R3:W4:Y:S01]  /*59e0*/  LDG.E.U16 R14, desc[UR10][R14.64] ;  /* 0x0000000a0e0e7981 */ /* 0x000722000c1e1500 */
[----:B------:R-:W-:Y:S01]  /*59f0*/  SHF.R.U32.HI R209, RZ, 0x5, R178 ;  /* 0x00000005ffd17819 */ /* 0x000fe200000116b2 */
[----:B------:R-:W1:Y:S04]  /*5a00*/  LDC R11, c[0x0][0x3c8] ;  /* 0x0000f200ff0b7b82 */ /* 0x000e680000000800 */
[----:B------:R-:W-:Y:S01]  /*5a10*/  IMAD.SHL.U32 R4, R209, 0x200000, RZ ;  /* 0x00200000d1047824 */ /* 0x000fe200078e00ff */
[----:B------:R-:W-:-:S03]  /*5a20*/  R2UR UR8, R0 ;  /* 0x00000000000872ca */ /* 0x000fc600000e0000 */
[----:B------:R-:W2:Y:S01]  /*5a30*/  LDC R13, c[0x0][0x3c8] ;  /* 0x0000f200ff0d7b82 */ /* 0x000ea20000000800 */
[----:B------:R-:W-:-:S04]  /*5a40*/  LOP3.LUT R4, R4, 0x600000, RZ, 0xc0, !PT ;  /* 0x0060000004047812 */ /* 0x000fc800078ec0ff */
[----:B------:R-:W-:Y:S02]  /*5a50*/  R2UR UR7, R4 ;  /* 0x00000000040772ca */ /* 0x000fe400000e0000 */
[----:B------:R-:W-:Y:S01]  /*5a60*/  LOP3.LUT R0, R178, 0x7f, RZ, 0xc0, !PT ;  /* 0x0000007fb2007812 */ /* 0x000fe200078ec0ff */
[----:B------:R-:W2:Y:S01]  /*5a70*/  LDC R9, c[0x0][0x3f0] ;  /* 0x0000fc00ff097b82 */ /* 0x000ea20000000800 */
[----:B------:R-:W-:-:S07]  /*5a80*/  R2UR UR6, R206 ;  /* 0x00000000ce0672ca */ /* 0x000fce00000e0000 */
[----:B---3--:R-:W3:Y:S01]  /*5a90*/  LDC R15, c[0x0][0x3c4] ;  /* 0x0000f100ff0f7b82 */ /* 0x008ee20000000800 */
[----:B------:R-:W-:Y:S02]  /*5aa0*/  PRMT R53, RZ, 0x7610, R53 ;  /* 0x00007610ff357816 */ /* 0x000fe40000000035 */
[----:B------:R-:W-:Y:S02]  /*5ab0*/  PRMT R129, RZ, 0x7610, R129 ;  /* 0x00007610ff817816 */ /* 0x000fe40000000081 */
[----:B------:R-:W-:Y:S02]  /*5ac0*/  PRMT R128, RZ, 0x7610, R128 ;  /* 0x00007610ff807816 */ /* 0x000fe40000000080 */
[----:B------:R-:W-:Y:S01]  /*5ad0*/  PRMT R126, RZ, 0x7610, R126 ;  /* 0x00007610ff7e7816 */ /* 0x000fe2000000007e */
[----:B------:R-:W2:Y:S01]  /*5ae0*/  LDC R145, c[0x0][0x3c4] ;  /* 0x0000f100ff917b82 */ /* 0x000ea20000000800 */
[----:B------:R-:W-:Y:S01]  /*5af0*/  STS.U16 [R55+UR9+0x2300], R54 ;  /* 0x0023003637007988 */ /* 0x000fe20008000409 */
[----:B0-----:R-:W-:-:S02]  /*5b00*/  IMAD R4, R0, R7, RZ ;  /* 0x0000000700047224 */ /* 0x001fc400078e02ff */
[----:B-1----:R-:W-:Y:S01]  /*5b10*/  IMAD R0, R164, R5, RZ ;  /* 0x00000005a4007224 */ /* 0x002fe200078e02ff */
[----:B------:R-:W-:Y:S01]  /*5b20*/  UIADD3 UR7, UPT, UPT, UR8, UR7, URZ ;  /* 0x0000000708077290 */ /* 0x000fe2000fffe0ff */
[----:B------:R-:W-:Y:S02]  /*5b30*/  PRMT R125, RZ, 0x7610, R125 ;  /* 0x00007610ff7d7816 */ /* 0x000fe4000000007d */
[----:B------:R-:W-:Y:S02]  /*5b40*/  PRMT R124, RZ, 0x7610, R124 ;  /* 0x00007610ff7c7816 */ /* 0x000fe4000000007c */
[----:B------:R-:W-:Y:S02]  /*5b50*/  PRMT R122, RZ, 0x7610, R122 ;  /* 0x00007610ff7a7816 */ /* 0x000fe4000000007a */
[----:B------:R-:W-:Y:S02]  /*5b60*/  PRMT R65, RZ, 0x7610, R65 ;  /* 0x00007610ff417816 */ /* 0x000fe40000000041 */
[----:B------:R-:W-:Y:S01]  /*5b70*/  PRMT R63, RZ, 0x7610, R63 ;  /* 0x00007610ff3f7816 */ /* 0x000fe2000000003f */
[----:B------:R-:W-:Y:S01]  /*5b80*/  STTM.x64 tmem[UR7], RZ ;  /* 0x000000ff000079ed */ /* 0x000fe20008340007 */
[----:B------:R-:W-:Y:S01]  /*5b90*/  STTM.x64 tmem[UR7+0x40], RZ ;  /* 0x000040ff000079ed */ /* 0x000fe20008340007 */
[----:B------:R-:W-:Y:S01]  /*5ba0*/  STTM.x64 tmem[UR7+0x80], RZ ;  /* 0x000080ff000079ed */ /* 0x000fe20008340007 */
[----:B------:R-:W-:Y:S01]  /*5bb0*/  STTM.x64 tmem[UR7+0xc0], RZ ;  /* 0x0000c0ff000079ed */ /* 0x000fe20008340007 */
[----:B------:R-:W-:Y:S01]  /*5bc0*/  IMAD R5, R11, 0x80, R4 ;  /* 0x000000800b057824 */ /* 0x000fe200078e0204 */
[----:B------:R-:W-:-:S02]  /*5bd0*/  PRMT R61, RZ, 0x7610, R61 ;  /* 0x00007610ff3d7816 */ /* 0x000fc4000000003d */
[----:B------:R-:W-:Y:S02]  /*5be0*/  PRMT R59, RZ, 0x7610, R59 ;  /* 0x00007610ff3b7816 */ /* 0x000fe4000000003b */
[----:B------:R-:W-:Y:S02]  /*5bf0*/  PRMT R57, RZ, 0x7610, R57 ;  /* 0x00007610ff397816 */ /* 0x000fe40000000039 */
[----:B------:R-:W-:Y:S02]  /*5c00*/  PRMT R51, RZ, 0x7610, R51 ;  /* 0x00007610ff337816 */ /* 0x000fe40000000033 */
[----:B------:R-:W-:Y:S02]  /*5c10*/  PRMT R49, RZ, 0x7610, R49 ;  /* 0x00007610ff317816 */ /* 0x000fe40000000031 */
[----:B------:R-:W-:Y:S02]  /*5c20*/  PRMT R47, RZ, 0x7610, R47 ;  /* 0x00007610ff2f7816 */ /* 0x000fe4000000002f */
        /* <DEDUP_REMOVED lines=8> */
[----:B------:R-:W-:Y:S01]  /*5cb0*/  PRMT R27, RZ, 0x7610, R27 ;  /* 0x00007610ff1b7816 */ /* 0x000fe2000000001b */
[----:B--2---:R-:W-:Y:S01]  /*5cc0*/  IMAD R135, R135, 0x11, RZ ;  /* 0x0000001187877824 */ /* 0x004fe200078e02ff */
[----:B------:R-:W-:Y:S01]  /*5cd0*/  STS.U16 [R55+UR9+0x2700], R58 ;  /* 0x0027003a37007988 */ /* 0x000fe20008000409 */
[----:B------:R-:W-:Y:S01]  /*5ce0*/  IMAD R137, R137, 0xa, RZ ;  /* 0x0000000a89897824 */ /* 0x000fe200078e02ff */
[----:B------:R-:W0:Y:S02]  /*5cf0*/  LDC R150, c[0x0][0x3c4] ;  /* 0x0000f100ff967b82 */ /* 0x000e240000000800 */
[----:B----4-:R-:W-:Y:S04]  /*5d00*/  STS.U16 [R55+UR9+0x2b00], R60 ;  /* 0x002b003c37007988 */ /* 0x010fe80008000409 */
[----:B------:R-:W-:Y:S01]  /*5d10*/  STS.U16 [R55+UR9+0x2f00], R66 ;  /* 0x002f004237007988 */ /* 0x000fe20008000409 */
[----:B------:R-:W-:Y:S01]  /*5d20*/  IMAD R138, R138, 0x12, RZ ;  /* 0x000000128a8a7824 */ /* 0x000fe200078e02ff */
[----:B------:R-:W1:Y:S02]  /*5d30*/  LDC R160, c[0x0][0x3c4] ;  /* 0x0000f100ffa07b82 */ /* 0x000e640000000800 */
        /* <DEDUP_REMOVED lines=23> */
[----:B------:R-:W-:Y:S01]  /*5eb0*/  STS.U16 [R55+UR9+0x8b00], R36 ;  /* 0x008b002437007988 */ /* 0x000fe20008000409 */
[----:B--2---:R-:W2:Y:S03]  /*5ec0*/  LDC.64 R30, c[0x0][0x388] ;  /* 0x0000e200ff1e7b82 */ /* 0x004ea60000000a00 */
[----:B------:R-:W-:Y:S04]  /*5ed0*/  STS.U16 [R55+UR9+0x8f00], R90 ;  /* 0x008f005a37007988 */ /* 0x000fe80008000409 */
[----:B------:R-:W-:Y:S04]  /*5ee0*/  STS.U16 [R55+UR9+0x9300], R34 ;  /* 0x0093002237007988 */ /* 0x000fe80008000409 */
[----:B------:R-:W-:Y:S04]  /*5ef0*/  STS.U16 [R55+UR9+0x9700], R92 ;  /* 0x0097005c37007988 */ /* 0x000fe80008000409 */
[----:B------:R-:W-:Y:S04]  /*5f00*/  STS.U16 [R55+UR9+0x9b00], R32 ;  /* 0x009b002037007988 */ /* 0x000fe80008000409 */
[----:B------:R-:W-:Y:S04]  /*5f10*/  STS.U16 [R55+UR9+0x9f00], R94 ;  /* 0x009f005e37007988 */ /* 0x000fe80008000409 */
[----:B------:R-:W-:Y:S01]  /*5f20*/  STS.U16 [R55+UR9+0xa700], R96 ;  /* 0x00a7006037007988 */ /* 0x000fe20008000409 */
[----:B--2---:R-:W-:-:S02]  /*5f30*/  LEA R199, P0, R0, R30, 0x1 ;  /* 0x0000001e00c77211 */ /* 0x004fc400078008ff */
[----:B------:R-:W-:Y:S01]  /*5f40*/  ISETP.GT.AND P1, PT, R9, RZ, PT ;  /* 0x000000ff0900720c */ /* 0x000fe20003f24270 */
[----:B------:R2:W-:Y:S01]  /*5f50*/  STS.U16 [R55+UR9+0xab00], R28 ;  /* 0x00ab001c37007988 */ /* 0x0005e20008000409 */
[----:B------:R-:W-:Y:S01]  /*5f60*/  LEA.HI.X.SX32 R7, R0, R31, 0x1, P0 ;  /* 0x0000001f00077211 */ /* 0x000fe200000f0eff */
[----:B---3--:R-:W-:Y:S01]  /*5f70*/  IMAD.SHL.U32 R2, R15, 0x2, RZ ;  /* 0x000000020f027824 */ /* 0x008fe200078e00ff */
[----:B------:R-:W-:Y:S01]  /*5f80*/  LOP3.LUT P0, RZ, R178, 0x7f, RZ, 0xc0, !PT ;  /* 0x0000007fb2ff7812 */ /* 0x000fe2000780c0ff */
[----:B------:R-:W-:Y:S04]  /*5f90*/  STS.U16 [R55+UR9+0xaf00], R98 ;  /* 0x00af006237007988 */ /* 0x000fe80008000409 */
[----:B------:R-:W-:Y:S04]  /*5fa0*/  STS.U16 [R55+UR9+0xb300], R26 ;  /* 0x00b3001a37007988 */ /* 0x000fe80008000409 */
[----:B------:R-:W-:Y:S01]  /*5fb0*/  STS.U16 [R55+UR9+0xb700], R100 ;  /* 0x00b7006437007988 */ /* 0x000fe20008000409 */
[----:B--2---:R-:W2:Y:S03]  /*5fc0*/  LDC R28, c[0x0][0x3c8] ;  /* 0x0000f200ff1c7b82 */ /* 0x004ea60000000800 */
[----:B------:R-:W-:Y:S04]  /*5fd0*/  STS.U16 [R55+UR9+0xbb00], R102 ;  /* 0x00bb006637007988 */ /* 0x000fe80008000409 */
[----:B------:R-:W-:Y:S04]  /*5fe0*/  STS.U16 [R55+UR9+0xbf00], R22 ;  /* 0x00bf001637007988 */ /* 0x000fe80008000409 */
[----:B------:R-:W-:Y:S04]  /*5ff0*/  STS.U16 [R55+UR9+0xc300], R24 ;  /* 0x00c3001837007988 */ /* 0x000fe80008000409 */
        /* <DEDUP_REMOVED lines=12> */
[----:B------:R0:W-:Y:S04]  /*60c0*/  STS.U16 [R55+UR9+0xf700], R10 ;  /* 0x00f7000a37007988 */ /* 0x0001e80008000409 */
[----:B------:R-:W-:Y:S04]  /*60d0*/  STS.U16 [R55+UR9+0xfb00], R16 ;  /* 0x00fb001037007988 */ /* 0x000fe80008000409 */
[----:B------:R0:W-:Y:S01]  /*60e0*/  STS.U16 [R55+UR9+0xff00], R14 ;  /* 0x00ff000e37007988 */ /* 0x0001e20008000409 */
[----:B------:R-:W-:Y:S01]  /*60f0*/  VOTEU.ALL UP0, P0 ;  /* 0x0000000000ff7886 */ /* 0x000fe20000000000 */
[----:B------:R-:W-:Y:S01]  /*6100*/  VOTEU.ALL UP1, P0 ;  /* 0x0000000000ff7886 */ /* 0x000fe20000020000 */
[-C--:B------:R-:W-:Y:S01]  /*6110*/  LEA R202, P2, R4, R199.reuse, 0x1 ;  /* 0x000000c704ca7211 */ /* 0x080fe200078408ff */
[----:B------:R-:W0:Y:S01]  /*6120*/  FENCE.VIEW.ASYNC.T ;  /* 0x00000000000073c6 */ /* 0x000e220000000200 */
[----:B------:R-:W-:Y:S01]  /*6130*/  LEA R200, P3, R5, R199, 0x1 ;  /* 0x000000c705c87211 */ /* 0x000fe200078608ff */
[----:B---3--:R-:W3:Y:S01]  /*6140*/  LDC R12, c[0x0][0x3c4] ;  /* 0x0000f100ff0c7b82 */ /* 0x008ee20000000800 */
[----:B------:R-:W-:-:S04]  /*6150*/  @!UP0 UIADD3 UR4, UPT, UPT, -UR12, 0x100000, URZ ;  /* 0x001000000c048890 */ /* 0x000fc8000fffe1ff */
[----:B------:R-:W-:Y:S02]  /*6160*/  @!UP0 USHF.L.U32 UR5, UR4, 0xb, URZ ;  /* 0x0000000b04058899 */ /* 0x000fe400080006ff */
[----:B------:R-:W-:Y:S01]  /*6170*/  @!UP0 USHF.L.U32 UR4, UR4, 0x1, URZ ;  /* 0x0000000104048899 */ /* 0x000fe200080006ff */
[----:B0-----:R-:W-:Y:S01]  /*6180*/  BAR.SYNC.DEFER_BLOCKING 0x0 ;  /* 0x0000000000007b1d */ /* 0x001fe20000010000 */
[----:B--2---:R-:W-:-:S05]  /*6190*/  IMAD R6, R28, 0x80, R5 ;  /* 0x000000801c067824 */ /* 0x004fca00078e0205 */
[----:B------:R-:W-:Y:S02]  /*61a0*/  LEA R0, R13, R6, 0x7 ;  /* 0x000000060d007211 */ /* 0x000fe400078e38ff */
[----:B------:R-:W0:Y:S02]  /*61b0*/  LDC R68, c[0x0][0x3c4] ;  /* 0x0000f100ff447b82 */ /* 0x000e240000000800 */
[-C--:B------:R-:W-:Y:S01]  /*61c0*/  LEA R198, P5, R0, R199.reuse, 0x1 ;  /* 0x000000c700c67211 */ /* 0x080fe200078a08ff */
[----:B------:R-:W2:Y:S02]  /*61d0*/  FENCE.VIEW.ASYNC.S ;  /* 0x00000000000073c6 */ /* 0x000ea40000000000 */
[----:B--2---:R2:W1:Y:S01]  /*61e0*/  @!UP1 SYNCS.EXCH.64 URZ, [UR6], UR4 ;  /* 0x0000000406ff95b2 */ /* 0x0044620008000100 */
[----:B------:R-:W-:Y:S02]  /*61f0*/  LEA R204, P4, R6, R199, 0x1 ;  /* 0x000000c706cc7211 */ /* 0x000fe400078808ff */
[-C--:B------:R-:W-:Y:S01]  /*6200*/  LEA.HI.X.SX32 R199, R0, R7.reuse, 0x1, P5 ;  /* 0x0000000700c77211 */ /* 0x080fe200028f0eff */
[----:B-1----:R-:W-:Y:S01]  /*6210*/  BAR.SYNC.DEFER_BLOCKING 0x0 ;  /* 0x0000000000007b1d */ /* 0x002fe20000010000 */
[----:B------:R-:W-:Y:S01]  /*6220*/  PRMT R104, RZ, 0x7610, R104 ;  /* 0x00007610ff687816 */ /* 0x000fe20000000068 */
[----:B----4-:R-:W-:Y:S01]  /*6230*/  IMAD.WIDE R8, R2, 0x2, R198 ;  /* 0x0000000202087825 */ /* 0x010fe200078e02c6 */
[----:B------:R-:W-:-:S02]  /*6240*/  LEA.HI.X.SX32 R201, R5, R7, 0x1, P3 ;  /* 0x0000000705c97211 */ /* 0x000fc400018f0eff */
[-C--:B------:R-:W-:Y:S01]  /*6250*/  LEA.HI.X.SX32 R203, R4, R7.reuse, 0x1, P2 ;  /* 0x0000000704cb7211 */ /* 0x080fe200010f0eff */
[----:B---3--:R-:W-:Y:S01]  /*6260*/  IMAD R11, R12, 0x5, RZ ;  /* 0x000000050c0b7824 */ /* 0x008fe200078e02ff */
[----:B------:R-:W-:Y:S02]  /*6270*/  LEA.HI.X.SX32 R205, R6, R7, 0x1, P4 ;  /* 0x0000000706cd7211 */ /* 0x000fe400020f0eff */
[----:B------:R-:W-:Y:S01]  /*6280*/  PRMT R54, RZ, 0x7610, R54 ;  /* 0x00007610ff367816 */ /* 0x000fe20000000036 */
[----:B------:R-:W-:Y:S01]  /*6290*/  STL [R1+0x94c], R209 ;  /* 0x00094cd101007387 */ /* 0x000fe20000100800 */
[----:B------:R-:W-:Y:S01]  /*62a0*/  PRMT R116, RZ, 0x7610, R116 ;  /* 0x00007610ff747816 */ /* 0x000fe20000000074 */
[----:B------:R-:W1:Y:S02]  /*62b0*/  LDC R0, c[0x0][0x3c4] ;  /* 0x0000f100ff007b82 */ /* 0x000e640000000800 */
[----:B------:R-:W3:Y:S01]  /*62c0*/  @P1 LDG.E.U16 R104, desc[UR10][R8.64] ;  /* 0x0000000a08681981 */ /* 0x000ee2000c1e1500 */
[----:B------:R-:W-:Y:S01]  /*62d0*/  IMAD.WIDE R6, R11, 0x2, R200 ;  /* 0x000000020b067825 */ /* 0x000fe200078e02c8 */
[----:B------:R-:W-:-:S02]  /*62e0*/  PRMT R114, RZ, 0x7610, R114 ;  /* 0x00007610ff727816 */ /* 0x000fc40000000072 */
[----:B------:R-:W-:Y:S01]  /*62f0*/  PRMT R112, RZ, 0x7610, R112 ;  /* 0x00007610ff707816 */ /* 0x000fe20000000070 */
[----:B------:R-:W-:Y:S01]  /*6300*/  IMAD.WIDE R10, R11, 0x2, R202 ;  /* 0x000000020b0a7825 */ /* 0x000fe200078e02ca */
[----:B------:R4:W2:Y:S04]  /*6310*/  @P1 LDG.E.U16 R53, desc[UR10][R6.64] ;  /* 0x0000000a06351981 */ /* 0x0008a8000c1e1500 */
[----:B------:R-:W2:Y:S04]  /*6320*/  @P1 LDG.E.U16 R54, desc[UR10][R10.64] ;  /* 0x0000000a0a361981 */ /* 0x000ea8000c1e1500 */
[----:B------:R-:W-:Y:S01]  /*6330*/  STL [R1+0x950], R164 ;  /* 0x000950a401007387 */ /* 0x000fe20000100800 */
[----:B------:R-:W-:Y:S01]  /*6340*/  PRMT R110, RZ, 0x7610, R110 ;  /* 0x00007610ff6e7816 */ /* 0x000fe2000000006e */
[----:B----4-:R-:W4:Y:S02]  /*6350*/  LDC R6, c[0x0][0x3c4] ;  /* 0x0000f100ff067b82 */ /* 0x010f240000000800 */
[----:B------:R-:W-:Y:S04]  /*6360*/  STL [R1+0x954], R178 ;  /* 0x000954b201007387 */ /* 0x000fe80000100800 */
[----:B------:R-:W-:Y:S04]  /*6370*/  STL [R1+0x938], R162 ;  /* 0x000938a201007387 */ /* 0x000fe80000100800 */
[----:B------:R-:W-:Y:S04]  /*6380*/  STL.64 [R1+0x958], R206 ;  /* 0x000958ce01007387 */ /* 0x000fe80000100a00 */
[----:B------:R0:W-:Y:S04]  /*6390*/  STL.64 [R1+0xae8], R128 ;  /* 0x000ae88001007387 */ /* 0x0001e80000100a00 */
[----:B------:R-:W-:Y:S01]  /*63a0*/  STL.64 [R1+0xad8], R126 ;  /* 0x000ad87e01007387 */ /* 0x000fe20000100a00 */
[----:B------:R-:W-:-:S03]  /*63b0*/  PRMT R108, RZ, 0x7610, R108 ;  /* 0x00007610ff6c7816 */ /* 0x000fc6000000006c */
[----:B------:R0:W-:Y:S01]  /*63c0*/  STL.64 [R1+0xac8], R124 ;  /* 0x000ac87c01007387 */ /* 0x0001e20000100a00 */
[----:B------:R-:W-:-:S03]  /*63d0*/  PRMT R106, RZ, 0x7610, R106 ;  /* 0x00007610ff6a7816 */ /* 0x000fc6000000006a */
[----:B------:R0:W-:Y:S04]  /*63e0*/  STL.64 [R1+0xab8], R122 ;  /* 0x000ab87a01007387 */ /* 0x0001e80000100a00 */
[----:B------:R-:W-:Y:S01]  /*63f0*/  STL.64 [R1+0xaa8], R120 ;  /* 0x000aa87801007387 */ /* 0x000fe20000100a00 */
[----:B------:R-:W-:-:S03]  /*6400*/  PRMT R102, RZ, 0x7610, R102 ;  /* 0x00007610ff667816 */ /* 0x000fc60000000066 */
[----:B------:R0:W-:Y:S01]  /*6410*/  STL.64 [R1+0xa98], R118 ;  /* 0x000a987601007387 */ /* 0x0001e20000100a00 */
[----:B------:R-:W-:-:S03]  /*6420*/  PRMT R100, RZ, 0x7610, R100 ;  /* 0x00007610ff647816 */ /* 0x000fc60000000064 */
        /* <DEDUP_REMOVED lines=10> */
[----:B------:R-:W-:Y:S01]  /*64d0*/  STL.64 [R1+0xac0], R106 ;  /* 0x000ac06a01007387 */ /* 0x000fe20000100a00 */
        /* <DEDUP_REMOVED lines=32> */
[----:B------:R-:W-:Y:S01]  /*66e0*/  PRMT R26, RZ, 0x7610, R26 ;  /* 0x00007610ff1a7816 */ /* 0x000fe2000000001a */
[----:B0-----:R-:W-:Y:S01]  /*66f0*/  IMAD R68, R68, 0x18, RZ ;  /* 0x0000001844447824 */ /* 0x001fe200078e02ff */
[----:B-1----:R-:W-:Y:S01]  /*6700*/  SHF.L.U32 R0, R0, 0x3, RZ ;  /* 0x0000000300007819 */ /* 0x002fe200000006ff */
[----:B----4-:R-:W-:Y:S01]  /*6710*/  IMAD.SHL.U32 R6, R6, 0x10, RZ ;  /* 0x0000001006067824 */ /* 0x010fe200078e00ff */
[----:B------:R-:W-:Y:S01]  /*6720*/  PRMT R130, RZ, 0x7610, R130 ;  /* 0x00007610ff827816 */ /* 0x000fe20000000082 */
[----:B------:R-:W-:Y:S01]  /*6730*/  IMAD R141, R141, 0xb, RZ ;  /* 0x0000000b8d8d7824 */ /* 0x000fe200078e02ff */
[----:B------:R-:W4:Y:S01]  /*6740*/  @P1 LDG.E.U16 R134, desc[UR10][R200.64] ;  /* 0x0000000ac8861981 */ /* 0x000f22000c1e1500 */
[----:B------:R-:W-:-:S03]  /*6750*/  IMAD.WIDE R128, R0, 0x2, R200 ;  /* 0x0000000200807825 */ /* 0x000fc600078e02c8 */
[----:B------:R-:W4:Y:S01]  /*6760*/  @P1 LDG.E.U16 R132, desc[UR10][R198.64] ;  /* 0x0000000ac6841981 */ /* 0x000f22000c1e1500 */
[----:B------:R-:W-:-:S03]  /*6770*/  IMAD.WIDE R124, R6, 0x2, R200 ;  /* 0x00000002067c7825 */ /* 0x000fc600078e02c8 */
[----:B------:R-:W4:Y:S01]  /*6780*/  @P1 LDG.E.U16 R130, desc[UR10][R128.64] ;  /* 0x0000000a80821981 */ /* 0x000f22000c1e1500 */
[----:B------:R-:W-:-:S04]  /*6790*/  IMAD.WIDE R122, R68, 0x2, R202 ;  /* 0x00000002447a7825 */ /* 0x000fc800078e02ca */
[----:B------:R-:W-:Y:S02]  /*67a0*/  IMAD R142, R142, 0x13, RZ ;  /* 0x000000138e8e7824 */ /* 0x000fe400078e02ff */
[----:B------:R-:W-:Y:S02]  /*67b0*/  IMAD R145, R145, 0xc, RZ ;  /* 0x0000000c91917824 */ /* 0x000fe400078e02ff */
[----:B------:R-:W-:Y:S02]  /*67c0*/  IMAD R146, R146, 0x14, RZ ;  /* 0x0000001492927824 */ /* 0x000fe400078e02ff */
[----:B------:R-:W-:-:S04]  /*67d0*/  IMAD.WIDE R196, R144, 0x2, R200 ;  /* 0x0000000290c47825 */ /* 0x000fc800078e02c8 */
[----:B------:R-:W-:Y:S02]  /*67e0*/  IMAD R147, R147, 0x1c, RZ ;  /* 0x0000001c93937824 */ /* 0x000fe400078e02ff */
[----:B------:R-:W-:Y:S02]  /*67f0*/  IMAD R148, R148, 0xd, RZ ;  /* 0x0000000d94947824 */ /* 0x000fe400078e02ff */
[----:B------:R-:W-:Y:S02]  /*6800*/  IMAD R150, R150, 0x1d, RZ ;  /* 0x0000001d96967824 */ /* 0x000fe400078e02ff */
[----:B------:R-:W-:Y:S02]  /*6810*/  IMAD R151, R151, 0x6, RZ ;  /* 0x0000000697977824 */ /* 0x000fe400078e02ff */
[----:B------:R-:W-:-:S04]  /*6820*/  IMAD.WIDE R216, R149, 0x2, R200 ;  /* 0x0000000295d87825 */ /* 0x000fc800078e02c8 */
[----:B------:R-:W-:Y:S02]  /*6830*/  IMAD R153, R153, 0x16, RZ ;  /* 0x0000001699997824 */ /* 0x000fe400078e02ff */
[----:B------:R-:W-:Y:S02]  /*6840*/  IMAD R154, R154, 0x1e, RZ ;  /* 0x0000001e9a9a7824 */ /* 0x000fe400078e02ff */
[----:B------:R-:W-:-:S04]  /*6850*/  IMAD.WIDE R180, R152, 0x2, R200 ;  /* 0x0000000298b47825 */ /* 0x000fc800078e02c8 */
[----:B------:R-:W-:-:S04]  /*6860*/  IMAD.WIDE R236, R135, 0x2, R198 ;  /* 0x0000000287ec7825 */ /* 0x000fc800078e02c6 */
[----:B------:R-:W-:-:S04]  /*6870*/  IMAD.WIDE R228, R138, 0x2, R198 ;  /* 0x000000028ae47825 */ /* 0x000fc800078e02c6 */
[----:B------:R-:W-:Y:S01]  /*6880*/  IMAD.WIDE R210, R144, 0x2, R198 ;  /* 0x0000000290d27825 */ /* 0x000fe200078e02c6 */
[----:B------:R-:W-:Y:S01]  /*6890*/  PRMT R4, RZ, 0x7610, R4 ;  /* 0x00007610ff047816 */ /* 0x000fe20000000004 */
[----:B------:R-:W4:Y:S02]  /*68a0*/  @P1 LDG.E.U16 R133, desc[UR10][R204.64] ;  /* 0x0000000acc851981 */ /* 0x000f24000c1e1500 */
[----:B------:R-:W-:-:S03]  /*68b0*/  IMAD.WIDE R118, R161, 0x2, R202 ;  /* 0x00000002a1767825 */ /* 0x000fc600078e02ca */
[----:B------:R-:W4:Y:S01]  /*68c0*/  @P1 LDG.E.U16 R4, desc[UR10][R202.64] ;  /* 0x0000000aca041981 */ /* 0x000f22000c1e1500 */
[----:B------:R-:W-:-:S04]  /*68d0*/  IMAD.WIDE R114, R69, 0x2, R202 ;  /* 0x0000000245727825 */ /* 0x000fc800078e02ca */
[----:B------:R-:W-:-:S04]  /*68e0*/  IMAD.WIDE R110, R135, 0x2, R202 ;  /* 0x00000002876e7825 */ /* 0x000fc800078e02ca */
[----:B------:R-:W-:-:S04]  /*68f0*/  IMAD.WIDE R206, R143, 0x2, R200 ;  /* 0x000000028fce7825 */ /* 0x000fc800078e02c8 */
[----:B------:R-:W-:-:S04]  /*6900*/  IMAD.WIDE R208, R144, 0x2, R202 ;  /* 0x0000000290d07825 */ /* 0x000fc800078e02ca */
[----:B------:R-:W-:-:S04]  /*6910*/  IMAD.WIDE R250, R145, 0x2, R202 ;  /* 0x0000000291fa7825 */ /* 0x000fc800078e02ca */
[--C-:B------:R-:W-:Y:S01]  /*6920*/  IMAD.WIDE R248, R145, 0x2, R200.reuse ;  /* 0x0000000291f87825 */ /* 0x100fe200078e02c8 */
[----:B---3--:R-:W-:Y:S04]  /*6930*/  STL.64 [R1+0xa30], R104 ;  /* 0x000a306801007387 */ /* 0x008fe80000100a00 */
[----:B------:R-:W-:Y:S04]  /*6940*/  STL.64 [R1+0xa38], R102 ;  /* 0x000a386601007387 */ /* 0x000fe80000100a00 */
        /* <DEDUP_REMOVED lines=22> */
[----:B--2---:R-:W-:Y:S04]  /*6ab0*/  STL.64 [R1+0x9d8], R54 ;  /* 0x0009d83601007387 */ /* 0x004fe80000100a00 */
        /* <DEDUP_REMOVED lines=10> */
[----:B------:R0:W-:Y:S04]  /*6b60*/  STL.64 [R1+0xab0], R32 ;  /* 0x000ab02001007387 */ /* 0x0001e80000100a00 */
[----:B------:R1:W-:Y:S04]  /*6b70*/  STL.64 [R1+0xad0], R30 ;  /* 0x000ad01e01007387 */ /* 0x0003e80000100a00 */
[----:B------:R-:W-:Y:S04]  /*6b80*/  STL.64 [R1+0xae0], R28 ;  /* 0x000ae01c01007387 */ /* 0x000fe80000100a00 */
[----:B------:R2:W-:Y:S01]  /*6b90*/  STL.64 [R1+0xaf0], R26 ;  /* 0x000af01a01007387 */ /* 0x0005e20000100a00 */
[----:B0-----:R-:W-:-:S04]  /*6ba0*/  IMAD.WIDE R32, R68, 0x2, R200 ;  /* 0x0000000244207825 */ /* 0x001fc800078e02c8 */
[----:B-1----:R-:W-:-:S04]  /*6bb0*/  IMAD.WIDE R30, R6, 0x2, R202 ;  /* 0x00000002061e7825 */ /* 0x002fc800078e02ca */
[----:B--2---:R-:W-:-:S05]  /*6bc0*/  IMAD.WIDE R26, R0, 0x2, R202 ;  /* 0x00000002001a7825 */ /* 0x004fca00078e02ca */
[----:B------:R0:W-:Y:S01]  /*6bd0*/  STL.64 [R1+0x8a8], R26 ;  /* 0x0008a81a01007387 */ /* 0x0001e20000100a00 */
[----:B------:R-:W-:-:S03]  /*6be0*/  IMAD.WIDE R36, R163, 0x2, R200 ;  /* 0x00000002a3247825 */ /* 0x000fc600078e02c8 */
[----:B------:R1:W-:Y:S01]  /*6bf0*/  STL.64 [R1+0x8a0], R128 ;  /* 0x0008a08001007387 */ /* 0x0003e20000100a00 */
[----:B------:R-:W-:-:S03]  /*6c00*/  IMAD.WIDE R40, R69, 0x2, R200 ;  /* 0x0000000245287825 */ /* 0x000fc600078e02c8 */
[----:B------:R-:W-:Y:S01]  /*6c10*/  STL.64 [R1+0x7a8], R30 ;  /* 0x0007a81e01007387 */ /* 0x000fe20000100a00 */
        /* <DEDUP_REMOVED lines=35> */
[----:B------:R-:W-:Y:S04]  /*6e50*/  STL.64 [R1+0x668], R54 ;  /* 0x0006683601007387 */ /* 0x000fe80000100a00 */
[----:B------:R-:W-:Y:S04]  /*6e60*/  STL.64 [R1+0x660], R56 ;  /* 0x0006603801007387 */ /* 0x000fe80000100a00 */
[----:B------:R-:W-:Y:S04]  /*6e70*/  STL.64 [R1+0x5c8], R86 ;  /* 0x0005c85601007387 */ /* 0x000fe80000100a00 */
[----:B------:R-:W-:Y:S04]  /*6e80*/  STL.64 [R1+0x5c0], R60 ;  /* 0x0005c03c01007387 */ /* 0x000fe80000100a00 */
[----:B------:R-:W-:Y:S04]  /*6e90*/  STL.64 [R1+0x848], R82 ;  /* 0x0008485201007387 */ /* 0x000fe80000100a00 */
        /* <DEDUP_REMOVED lines=45> */
[----:B------:R-:W-:-:S04]  /*7170*/  IMAD.WIDE R108, R135, 0x2, R204 ;  /* 0x00000002876c7825 */ /* 0x000fc800078e02cc */
[--C-:B------:R-:W-:Y:S01]  /*7180*/  IMAD.WIDE R230, R159, 0x2, R204.reuse ;  /* 0x000000029fe67825 */ /* 0x100fe200078e02cc */
[----:B------:R-:W-:Y:S03]  /*7190*/  STL.64 [R1+0x6e0], R174 ;  /* 0x0006e0ae01007387 */ /* 0x000fe60000100a00 */
[--C-:B------:R-:W-:Y:S01]  /*71a0*/  IMAD.WIDE R214, R149, 0x2, R204.reuse ;  /* 0x0000000295d67825 */ /* 0x100fe200078e02cc */
[----:B------:R-:W-:Y:S03]  /*71b0*/  STL.64 [R1+0x5e8], R170 ;  /* 0x0005e8aa01007387 */ /* 0x000fe60000100a00 */
[----:B------:R-:W-:Y:S01]  /*71c0*/  IMAD.WIDE R166, R152, 0x2, R204 ;  /* 0x0000000298a67825 */ /* 0x000fe200078e02cc */
[----:B------:R2:W-:Y:S01]  /*71d0*/  STL.64 [R1+0x898], R28 ;  /* 0x0008981c01007387 */ /* 0x0005e20000100a00 */
[----:B------:R-:W-:Y:S01]  /*71e0*/  PRMT R24, RZ, 0x7610, R24 ;  /* 0x00007610ff187816 */ /* 0x000fe20000000018 */
[----:B------:R-:W3:Y:S01]  /*71f0*/  LDC R135, c[0x0][0x3d0] ;  /* 0x0000f400ff877b82 */ /* 0x000ee20000000800 */
[--C-:B------:R-:W-:Y:S01]  /*7200*/  IMAD.WIDE R104, R136, 0x2, R204.reuse ;  /* 0x0000000288687825 */ /* 0x100fe200078e02cc */
[----:B------:R-:W-:Y:S03]  /*7210*/  STL.64 [R1+0x5e0], R168 ;  /* 0x0005e0a801007387 */ /* 0x000fe60000100a00 */
        /* <DEDUP_REMOVED lines=47> */
[----:B------:R0:W-:Y:S04]  /*7510*/  STL.64 [R1+0x890], R126 ;  /* 0x0008907e01007387 */ /* 0x0001e80000100a00 */
[----:B------:R-:W-:Y:S01]  /*7520*/  STL.64 [R1+0x6d8], R160 ;  /* 0x0006d8a001007387 */ /* 0x000fe20000100a00 */
[----:B------:R-:W-:-:S03]  /*7530*/  IMAD.WIDE R58, R139, 0x2, R198 ;  /* 0x000000028b3a7825 */ /* 0x000fc600078e02c6 */
[----:B------:R0:W-:Y:S01]  /*7540*/  STL.64 [R1+0x790], R244 ;  /* 0x000790f401007387 */ /* 0x0001e20000100a00 */
[----:B------:R-:W-:-:S03]  /*7550*/  IMAD.WIDE R62, R140, 0x2, R198 ;  /* 0x000000028c3e7825 */ /* 0x000fc600078e02c6 */
[----:B------:R0:W-:Y:S01]  /*7560*/  STL.64 [R1+0x690], R34 ;  /* 0x0006902201007387 */ /* 0x0001e20000100a00 */
[----:B------:R-:W-:-:S03]  /*7570*/  IMAD.WIDE R66, R141, 0x2, R198 ;  /* 0x000000028d427825 */ /* 0x000fc600078e02c6 */
[----:B------:R0:W-:Y:S01]  /*7580*/  STL.64 [R1+0x900], R38 ;  /* 0x0009002601007387 */ /* 0x0001e20000100a00 */
[----:B------:R-:W-:-:S03]  /*7590*/  IMAD.WIDE R220, R142, 0x2, R198 ;  /* 0x000000028edc7825 */ /* 0x000fc600078e02c6 */
[----:B------:R0:W-:Y:S01]  /*75a0*/  STL.64 [R1+0x870], R42 ;  /* 0x0008702a01007387 */ /* 0x0001e20000100a00 */
[----:B------:R-:W-:-:S03]  /*75b0*/  IMAD.WIDE R164, R143, 0x2, R198 ;  /* 0x000000028fa47825 */ /* 0x000fc600078e02c6 */
[----:B------:R0:W-:Y:S04]  /*75c0*/  STL.64 [R1+0x770], R236 ;  /* 0x000770ec01007387 */ /* 0x0001e80000100a00 */
[----:B------:R0:W-:Y:S04]  /*75d0*/  STL.64 [R1+0x670], R68 ;  /* 0x0006704401007387 */ /* 0x0001e80000100a00 */
[----:B------:R0:W-:Y:S04]  /*75e0*/  STL.64 [R1+0x850], R52 ;  /* 0x0008503401007387 */ /* 0x0001e80000100a00 */
[----:B------:R0:W-:Y:S04]  /*75f0*/  STL.64 [R1+0x750], R228 ;  /* 0x000750e401007387 */ /* 0x0001e80000100a00 */
[----:B------:R0:W-:Y:S04]  /*7600*/  STL.64 [R1+0x650], R58 ;  /* 0x0006503a01007387 */ /* 0x0001e80000100a00 */
[----:B------:R-:W-:Y:S04]  /*7610*/  STL.64 [R1+0x5b0], R62 ;  /* 0x0005b03e01007387 */ /* 0x000fe80000100a00 */
[----:B------:R-:W-:Y:S04]  /*7620*/  STL.64 [R1+0x830], R66 ;  /* 0x0008304201007387 */ /* 0x000fe80000100a00 */
[----:B------:R-:W-:Y:S04]  /*7630*/  STL.64 [R1+0x730], R220 ;  /* 0x000730dc01007387 */ /* 0x000fe80000100a00 */
[----:B------:R-:W-:Y:S04]  /*7640*/  STL.64 [R1+0x630], R164 ;  /* 0x000630a401007387 */ /* 0x000fe80000100a00 */
[----:B------:R-:W-:Y:S04]  /*7650*/  STL.64 [R1+0x590], R210 ;  /* 0x000590d201007387 */ /* 0x000fe80000100a00 */
[----:B------:R-:W2:Y:S04]  /*7660*/  @P1 LDG.E.U16 R131, desc[UR10][R26.64] ;  /* 0x0000000a1a831981 */ /* 0x000ea8000c1e1500 */
[----:B------:R-:W2:Y:S04]  /*7670*/  @P1 LDG.E.U16 R24, desc[UR10][R180.64] ;  /* 0x0000000ab4181981 */ /* 0x000ea8000c1e1500 */
[----:B0-----:R-:W2:Y:S04]  /*7680*/  LDL.LU.64 R26, [R1+0xaf0] ;  /* 0x000af000011a7983 */ /* 0x001ea80000300a00 */
[----:B-1----:R-:W3:Y:S01]  /*7690*/  LDL.LU.64 R128, [R1+0xae8] ;  /* 0x000ae80001807983 */ /* 0x002ee20000300a00 */
[----:B------:R-:W-:Y:S01]  /*76a0*/  IMAD R155, R155, 0x7, RZ ;  /* 0x000000079b9b7824 */ /* 0x000fe200078e02ff */
[----:B------:R-:W-:-:S02]  /*76b0*/  PRMT R9, RZ, 0x7610, R9 ;  /* 0x00007610ff097816 */ /* 0x000fc40000000009 */
[----:B------:R-:W-:Y:S02]  /*76c0*/  PRMT R11, RZ, 0x7610, R11 ;  /* 0x00007610ff0b7816 */ /* 0x000fe4000000000b */
[----:B------:R-:W-:Y:S02]  /*76d0*/  PRMT R18, RZ, 0x7610, R18 ;  /* 0x00007610ff127816 */ /* 0x000fe40000000012 */
[----:B------:R-:W-:Y:S01]  /*76e0*/  PRMT R14, RZ, 0x7610, R14 ;  /* 0x00007610ff0e7816 */ /* 0x000fe2000000000e */
[----:B------:R-:W4:Y:S04]  /*76f0*/  @P1 LDG.E.U16 R9, desc[UR10][R174.64] ;  /* 0x0000000aae091981 */ /* 0x000f28000c1e1500 */
[----:B------:R-:W4:Y:S01]  /*7700*/  @P1 LDG.E.U16 R11, desc[UR10][R170.64] ;  /* 0x0000000aaa0b1981 */ /* 0x000f22000c1e1500 */
[----:B------:R-:W-:-:S02]  /*7710*/  PRMT R25, RZ, 0x7610, R25 ;  /* 0x00007610ff197816 */ /* 0x000fc40000000019 */
[----:B------:R-:W-:Y:S01]  /*7720*/  PRMT R23, RZ, 0x7610, R23 ;  /* 0x00007610ff177816 */ /* 0x000fe20000000017 */
[----:B------:R-:W-:Y:S01]  /*7730*/  IMAD R156, R156, 0xf, RZ ;  /* 0x0000000f9c9c7824 */ /* 0x000fe200078e02ff */
        /* <DEDUP_REMOVED lines=13> */
[----:B--2---:R-:W2:Y:S04]  /*7810*/  @P1 LDG.E.U16 R26, desc[UR10][R194.64] ;  /* 0x0000000ac21a1981 */ /* 0x004ea8000c1e1500 */
[----:B---3--:R-:W3:Y:S04]  /*7820*/  @P1 LDG.E.U16 R129, desc[UR10][R28.64] ;  /* 0x0000000a1c811981 */ /* 0x008ee8000c1e1500 */
[----:B------:R-:W2:Y:S04]  /*7830*/  @P1 LDG.E.U16 R128, desc[UR10][R126.64] ;  /* 0x0000000a7e801981 */ /* 0x000ea8000c1e1500 */
[----:B------:R-:W2:Y:S04]  /*7840*/  LDL.LU.64 R28, [R1+0xae0] ;  /* 0x000ae000011c7983 */ /* 0x000ea80000300a00 */
[----:B------:R-:W3:Y:S01]  /*7850*/  LDL.LU.64 R126, [R1+0xad8] ;  /* 0x000ad800017e7983 */ /* 0x000ee20000300a00 */
[----:B------:R-:W-:-:S04]  /*7860*/  @!UP0 UIADD3 UR4, UPT, UPT, -UR12, 0x100000, URZ ;  /* 0x001000000c048890 */ /* 0x000fc8000fffe1ff */
[----:B------:R-:W-:Y:S02]  /*7870*/  @!UP0 USHF.L.U32 UR5, UR4, 0xb, URZ ;  /* 0x0000000b04058899 */ /* 0x000fe400080006ff */
[----:B------:R-:W-:Y:S01]  /*7880*/  @!UP0 USHF.L.U32 UR4, UR4, 0x1, URZ ;  /* 0x0000000104048899 */ /* 0x000fe200080006ff */
[----:B------:R-:W-:-:S11]  /*7890*/  VOTEU.ALL UP1, P0 ;  /* 0x0000000000ff7886 */ /* 0x000fd60000020000 */
[----:B------:R0:W1:Y:S01]  /*78a0*/  @!UP1 SYNCS.EXCH.64 URZ, [UR9+0x28008], UR4 ;  /* 0x0280080409ff95b2 */ /* 0x0000620008000100 */
[----:B--2---:R-:W2:Y:S04]  /*78b0*/  @P1 LDG.E.U16 R28, desc[UR10][R168.64] ;  /* 0x0000000aa81c1981 */ /* 0x004ea8000c1e1500 */
[----:B---3--:R-:W3:Y:S04]  /*78c0*/  @P1 LDG.E.U16 R127, desc[UR10][R30.64] ;  /* 0x0000000a1e7f1981 */ /* 0x008ee8000c1e1500 */
[----:B------:R-:W2:Y:S04]  /*78d0*/  @P1 LDG.E.U16 R126, desc[UR10][R124.64] ;  /* 0x0000000a7c7e1981 */ /* 0x000ea8000c1e1500 */
[----:B------:R-:W2:Y:S04]  /*78e0*/  LDL.LU.64 R30, [R1+0xad0] ;  /* 0x000ad000011e7983 */ /* 0x000ea80000300a00 */
[----:B------:R-:W3:Y:S04]  /*78f0*/  LDL.LU.64 R124, [R1+0xac8] ;  /* 0x000ac800017c7983 */ /* 0x000ee80000300a00 */
[----:B--2---:R-:W2:Y:S04]  /*7900*/  @P1 LDG.E.U16 R31, desc[UR10][R176.64] ;  /* 0x0000000ab01f1981 */ /* 0x004ea8000c1e1500 */
[----:B---3--:R-:W3:Y:S04]  /*7910*/  @P1 LDG.E.U16 R125, desc[UR10][R106.64] ;  /* 0x0000000a6a7d1981 */ /* 0x008ee8000c1e1500 */
[----:B------:R0:W2:Y:S04]  /*7920*/  @P1 LDG.E.U16 R124, desc[UR10][R244.64] ;  /* 0x0000000af47c1981 */ /* 0x0000a8000c1e1500 */
[----:B------:R-:W2:Y:S04]  /*7930*/  @P1 LDG.E.U16 R30, desc[UR10][R160.64] ;  /* 0x0000000aa01e1981 */ /* 0x000ea8000c1e1500 */
[----:B------:R-:W2:Y:S04]  /*7940*/  LDL.LU.64 R106, [R1+0xac0] ;  /* 0x000ac000016a7983 */ /* 0x000ea80000300a00 */
[----:B--2---:R-:W2:Y:S01]  /*7950*/  @P1 LDG.E.U16 R106, desc[UR10][R122.64] ;  /* 0x0000000a7a6a1981 */ /* 0x004ea2000c1e1500 */
[----:B0-----:R-:W-:-:S03]  /*7960*/  IMAD.WIDE R244, R145, 0x2, R198 ;  /* 0x0000000291f47825 */ /* 0x001fc600078e02c6 */
[----:B------:R-:W2:Y:S04]  /*7970*/  @P1 LDG.E.U16 R107, desc[UR10][R104.64] ;  /* 0x0000000a686b1981 */ /* 0x000ea8000c1e1500 */
[----:B------:R-:W2:Y:S04]  /*7980*/  LDL.LU.64 R122, [R1+0xab8] ;  /* 0x000ab800017a7983 */ /* 0x000ea80000300a00 */
[----:B--2---:R-:W2:Y:S04]  /*7990*/  @P1 LDG.E.U16 R123, desc[UR10][R32.64] ;  /* 0x0000000a207b1981 */ /* 0x004ea8000c1e1500 */
[----:B------:R-:W2:Y:S04]  /*79a0*/  @P1 LDG.E.U16 R122, desc[UR10][R120.64] ;  /* 0x0000000a787a1981 */ /* 0x000ea8000c1e1500 */
[----:B------:R-:W2:Y:S04]  /*79b0*/  LDL.LU.64 R32, [R1+0xab0] ;  /* 0x000ab00001207983 */ /* 0x000ea80000300a00 */
[----:B------:R-:W3:Y:S04]  /*79c0*/  LDL.LU.64 R120, [R1+0xaa8] ;  /* 0x000aa80001787983 */ /* 0x000ee80000300a00 */
[----:B------:R-:W-:Y:S04]  /*79d0*/  STL.64 [R1+0x810], R244 ;  /* 0x000810f401007387 */ /* 0x000fe80000100a00 */
[----:B--2---:R-:W2:Y:S04]  /*79e0*/  @P1 LDG.E.U16 R33, desc[UR10][R166.64] ;  /* 0x0000000aa6211981 */ /* 0x004ea8000c1e1500 */
[----:B---3--:R-:W3:Y:S04]  /*79f0*/  @P1 LDG.E.U16 R121, desc[UR10][R34.64] ;  /* 0x0000000a22791981 */ /* 0x008ee8000c1e1500 */
[----:B------:R-:W2:Y:S04]  /*7a00*/  @P1 LDG.E.U16 R120, desc[UR10][R118.64] ;  /* 0x0000000a76781981 */ /* 0x000ea8000c1e1500 */
[----:B------:R-:W2:Y:S04]  /*7a10*/  LDL.LU.64 R34, [R1+0xaa0] ;  /* 0x000aa00001227983 */ /* 0x000ea80000300a00 */
[----:B------:R-:W3:Y:S04]  /*7a20*/  LDL.LU.64 R118, [R1+0xa98] ;  /* 0x000a980001767983 */ /* 0x000ee80000300a00 */
        /* <DEDUP_REMOVED lines=30> */
[----:B------:R-:W2:Y:S04]  /*7c10*/  LDL.LU.64 R44, [R1+0xa40] ;  /* 0x000a4000012c7983 */ /* 0x000ea80000300a00 */
[----:B------:R-:W3:Y:S01]  /*7c20*/  LDL.LU.64 R102, [R1+0xa38] ;  /* 0x000a380001667983 */ /* 0x000ee20000300a00 */
[----:B0-----:R-:W-:-:S03]  /*7c30*/  IMAD.WIDE R236, R146, 0x2, R198 ;  /* 0x0000000292ec7825 */ /* 0x001fc600078e02c6 */
[----:B------:R-:W4:Y:S04]  /*7c40*/  LDL.LU.64 R104, [R1+0xa30] ;  /* 0x000a300001687983 */ /* 0x000f280000300a00 */
[----:B------:R-:W-:Y:S04]  /*7c50*/  STL.64 [R1+0x710], R236 ;  /* 0x000710ec01007387 */ /* 0x000fe80000100a00 */
[----:B------:R-:W4:Y:S04]  /*7c60*/  @P1 LDG.E.U16 R91, desc[UR10][R88.64] ;  /* 0x0000000a585b1981 */ /* 0x000f28000c1e1500 */
[----:B--2---:R-:W2:Y:S04]  /*7c70*/  @P1 LDG.E.U16 R45, desc[UR10][R216.64] ;  /* 0x0000000ad82d1981 */ /* 0x004ea8000c1e1500 */
[----:B---3--:R-:W3:Y:S04]  /*7c80*/  @P1 LDG.E.U16 R103, desc[UR10][R46.64] ;  /* 0x0000000a2e671981 */ /* 0x008ee8000c1e1500 */
[----:B------:R-:W2:Y:S04]  /*7c90*/  @P1 LDG.E.U16 R102, desc[UR10][R100.64] ;  /* 0x0000000a64661981 */ /* 0x000ea8000c1e1500 */
[----:B----4-:R0:W4:Y:S04]  /*7ca0*/  @P1 LDG.E.U16 R105, desc[UR10][R68.64] ;  /* 0x0000000a44691981 */ /* 0x010128000c1e1500 */
[----:B------:R-:W2:Y:S04]  /*7cb0*/  LDL.LU.64 R46, [R1+0xa28] ;  /* 0x000a2800012e7983 */ /* 0x000ea80000300a00 */
[----:B------:R-:W3:Y:S01]  /*7cc0*/  LDL.LU.64 R100, [R1+0xa20] ;  /* 0x000a200001647983 */ /* 0x000ee20000300a00 */
[----:B0-----:R-:W-:-:S03]  /*7cd0*/  IMAD.WIDE R68, R147, 0x2, R198 ;  /* 0x0000000293447825 */ /* 0x001fc600078e02c6 */
[----:B------:R-:W4:Y:S04]  /*7ce0*/  @P1 LDG.E.U16 R44, desc[UR10][R214.64] ;  /* 0x0000000ad62c1981 */ /* 0x000f28000c1e1500 */
[----:B--2---:R-:W2:Y:S04]  /*7cf0*/  @P1 LDG.E.U16 R46, desc[UR10][R218.64] ;  /* 0x0000000ada2e1981 */ /* 0x004ea8000c1e1500 */
[----:B---3--:R-:W3:Y:S04]  /*7d00*/  @P1 LDG.E.U16 R101, desc[UR10][R48.64] ;  /* 0x0000000a30651981 */ /* 0x008ee8000c1e1500 */
[----:B------:R-:W2:Y:S04]  /*7d10*/  @P1 LDG.E.U16 R100, desc[UR10][R98.64] ;  /* 0x0000000a62641981 */ /* 0x000ea8000c1e1500 */
[----:B------:R-:W2:Y:S04]  /*7d20*/  LDL.LU.64 R48, [R1+0xa18] ;  /* 0x000a180001307983 */ /* 0x000ea80000300a00 */
[----:B------:R0:W-:Y:S04]  /*7d30*/  STL.64 [R1+0x610], R68 ;  /* 0x0006104401007387 */ /* 0x0001e80000100a00 */
[----:B------:R-:W3:Y:S04]  /*7d40*/  LDL.LU.64 R98, [R1+0xa10] ;  /* 0x000a100001627983 */ /* 0x000ee80000300a00 */
[----:B--2---:R-:W2:Y:S04]  /*7d50*/  @P1 LDG.E.U16 R49, desc[UR10][R224.64] ;  /* 0x0000000ae0311981 */ /* 0x004ea8000c1e1500 */
[----:B------:R-:W2:Y:S04]  /*7d60*/  @P1 LDG.E.U16 R48, desc[UR10][R222.64] ;  /* 0x0000000ade301981 */ /* 0x000ea8000c1e1500 */
        /* <DEDUP_REMOVED lines=18> */
[----:B------:R-:W3:Y:S04]  /*7e90*/  LDL.LU.64 R56, [R1+0x9d0] ;  /* 0x0009d00001387983 */ /* 0x000ee80000300a00 */
[----:B------:R-:W4:Y:S01]  /*7ea0*/  LDL.LU.64 R88, [R1+0x9c8] ;  /* 0x0009c80001587983 */ /* 0x000f220000300a00 */
[----:B0-----:R-:W-:-:S03]  /*7eb0*/  IMAD.WIDE R228, R159, 0x2, R198 ;  /* 0x000000029fe47825 */ /* 0x001fc600078e02c6 */
[----:B------:R-:W4:Y:S04]  /*7ec0*/  @P1 LDG.E.U16 R75, desc[UR10][R178.64] ;  /* 0x0000000ab24b1981 */ /* 0x000f28000c1e1500 */
[----:B------:R-:W-:Y:S04]  /*7ed0*/  STL.64 [R1+0x8f0], R228 ;  /* 0x0008f0e401007387 */ /* 0x000fe80000100a00 */
[----:B------:R-:W4:Y:S04]  /*7ee0*/  @P1 LDG.E.U16 R51, desc[UR10][R228.64] ;  /* 0x0000000ae4331981 */ /* 0x000f28000c1e1500 */
[----:B--2---:R-:W2:Y:S04]  /*7ef0*/  @P1 LDG.E.U16 R55, desc[UR10][R68.64] ;  /* 0x0000000a44371981 */ /* 0x004ea8000c1e1500 */
[----:B---3--:R-:W3:Y:S04]  /*7f00*/  @P1 LDG.E.U16 R56, desc[UR10][R72.64] ;  /* 0x0000000a48381981 */ /* 0x008ee8000c1e1500 */
[----:B----4-:R-:W4:Y:S04]  /*7f10*/  @P1 LDG.E.U16 R89, desc[UR10][R58.64] ;  /* 0x0000000a3a591981 */ /* 0x010f28000c1e1500 */
[----:B------:R-:W2:Y:S04]  /*7f20*/  @P1 LDG.E.U16 R88, desc[UR10][R86.64] ;  /* 0x0000000a56581981 */ /* 0x000ea8000c1e1500 */
[----:B------:R0:W2:Y:S04]  /*7f30*/  @P1 LDG.E.U16 R57, desc[UR10][R188.64] ;  /* 0x0000000abc391981 */ /* 0x0000a8000c1e1500 */
[----:B------:R-:W2:Y:S04]  /*7f40*/  LDL.LU.64 R58, [R1+0x9c0] ;  /* 0x0009c000013a7983 */ /* 0x000ea80000300a00 */
[----:B------:R-:W3:Y:S01]  /*7f50*/  LDL.LU.64 R86, [R1+0x9b8] ;  /* 0x0009b80001567983 */ /* 0x000ee20000300a00 */
[----:B0-----:R-:W-:-:S04]  /*7f60*/  IMAD.WIDE R188, R150, 0x2, R198 ;  /* 0x0000000296bc7825 */ /* 0x001fc800078e02c6 */
[----:B------:R-:W-:Y:S01]  /*7f70*/  IMAD.WIDE R68, R151, 0x2, R198 ;  /* 0x0000000297447825 */ /* 0x000fe200078e02c6 */
[----:B------:R-:W4:Y:S04]  /*7f80*/  @P1 LDG.E.U16 R39, desc[UR10][R188.64] ;  /* 0x0000000abc271981 */ /* 0x000f28000c1e1500 */
[----:B------:R-:W4:Y:S04]  /*7f90*/  @P1 LDG.E.U16 R35, desc[UR10][R68.64] ;  /* 0x0000000a44231981 */ /* 0x000f28000c1e1500 */
[----:B--2---:R-:W2:Y:S04]  /*7fa0*/  @P1 LDG.E.U16 R59, desc[UR10][R236.64] ;  /* 0x0000000aec3b1981 */ /* 0x004ea8000c1e1500 */
[----:B---3--:R-:W3:Y:S04]  /*7fb0*/  @P1 LDG.E.U16 R87, desc[UR10][R60.64] ;  /* 0x0000000a3c571981 */ /* 0x008ee8000c1e1500 */
[----:B------:R-:W2:Y:S04]  /*7fc0*/  @P1 LDG.E.U16 R86, desc[UR10][R84.64] ;  /* 0x0000000a54561981 */ /* 0x000ea8000c1e1500 */
[----:B------:R-:W2:Y:S04]  /*7fd0*/  @P1 LDG.E.U16 R58, desc[UR10][R232.64] ;  /* 0x0000000ae83a1981 */ /* 0x000ea8000c1e1500 */
[----:B------:R-:W2:Y:S04]  /*7fe0*/  LDL.LU.64 R60, [R1+0x9b0] ;  /* 0x0009b000013c7983 */ /* 0x000ea80000300a00 */
[----:B------:R-:W3:Y:S01]  /*7ff0*/  LDL.LU.64 R84, [R1+0x9a8] ;  /* 0x0009a80001547983 */ /* 0x000ee20000300a00 */
[----:B------:R-:W-:-:S05]  /*8000*/  IMAD.WIDE R150, R155, 0x2, R200 ;  /* 0x000000029b967825 */ /* 0x000fca00078e02c8 */
[----:B------:R-:W4:Y:S04]  /*8010*/  @P1 LDG.E.U16 R23, desc[UR10][R150.64] ;  /* 0x0000000a96171981 */ /* 0x000f28000c1e1500 */
        /* <DEDUP_REMOVED lines=24> */
[----:B------:R-:W4:Y:S04]  /*81a0*/  LDL.LU.64 R72, [R1+0x960] ;  /* 0x0009600001487983 */ /* 0x000f280000300a00 */
[----:B--2---:R-:W2:Y:S04]  /*81b0*/  @P1 LDG.E.U16 R71, desc[UR10][R196.64] ;  /* 0x0000000ac4471981 */ /* 0x004ea8000c1e1500 */
[----:B---3--:R0:W3:Y:S04]  /*81c0*/  @P1 LDG.E.U16 R77, desc[UR10][R220.64] ;  /* 0x0000000adc4d1981 */ /* 0x0080e8000c1e1500 */
[----:B------:R-:W2:Y:S04]  /*81d0*/  @P1 LDG.E.U16 R76, desc[UR10][R206.64] ;  /* 0x0000000ace4c1981 */ /* 0x000ea8000c1e1500 */
[----:B----4-:R-:W4:Y:S01]  /*81e0*/  @P1 LDG.E.U16 R73, desc[UR10][R164.64] ;  /* 0x0000000aa4491981 */ /* 0x010f22000c1e1500 */
[----:B0-----:R-:W-:-:S03]  /*81f0*/  IMAD.WIDE R220, R148, 0x2, R198 ;  /* 0x0000000294dc7825 */ /* 0x001fc600078e02c6 */
[----:B------:R-:W2:Y:S04]  /*8200*/  @P1 LDG.E.U16 R72, desc[UR10][R208.64] ;  /* 0x0000000ad0481981 */ /* 0x000ea8000c1e1500 */
[----:B------:R-:W5:Y:S04]  /*8210*/  LDL.LU.64 R206, [R1+0x958] ;  /* 0x0009580001ce7983 */ /* 0x000f680000300a00 */
[----:B------:R-:W2:Y:S04]  /*8220*/  LDL.LU R178, [R1+0x954] ;  /* 0x0009540001b27983 */ /* 0x000ea80000300800 */
[----:B------:R-:W-:Y:S04]  /*8230*/  STL.64 [R1+0x7f0], R220 ;  /* 0x0007f0dc01007387 */ /* 0x000fe80000100a00 */
[----:B------:R-:W2:Y:S01]  /*8240*/  LDL.LU R164, [R1+0x950] ;  /* 0x0009500001a47983 */ /* 0x000ea20000300800 */
[----:B------:R-:W-:-:S03]  /*8250*/  IMAD.WIDE R148, R149, 0x2, R198 ;  /* 0x0000000295947825 */ /* 0x000fc600078e02c6 */
[----:B------:R-:W3:Y:S04]  /*8260*/  @P1 LDG.E.U16 R70, desc[UR10][R2.64] ;  /* 0x0000000a02461981 */ /* 0x000ee8000c1e1500 */
[----:B------:R-:W3:Y:S04]  /*8270*/  LDL.LU R209, [R1+0x94c] ;  /* 0x00094c0001d17983 */ /* 0x000ee80000300800 */
[----:B------:R-:W5:Y:S04]  /*8280*/  LDL.LU R196, [R1+0x948] ;  /* 0x0009480001c47983 */ /* 0x000f680000300800 */
[----:B------:R-:W5:Y:S04]  /*8290*/  LDL.LU.64 R2, [R1+0x940] ;  /* 0x0009400001027983 */ /* 0x000f680000300a00 */
[----:B------:R-:W5:Y:S04]  /*82a0*/  LDL.LU R211, [R1+0x93c] ;  /* 0x00093c0001d37983 */ /* 0x000f680000300800 */
[----:B------:R-:W3:Y:S04]  /*82b0*/  @P1 LDG.E.U16 R47, desc[UR10][R220.64] ;  /* 0x0000000adc2f1981 */ /* 0x000ee8000c1e1500 */
[----:B------:R0:W3:Y:S04]  /*82c0*/  @P1 LDG.E.U16 R43, desc[UR10][R148.64] ;  /* 0x0000000a942b1981 */ /* 0x0000e8000c1e1500 */
[----:B------:R0:W-:Y:S04]  /*82d0*/  STL.64 [R1+0x6f0], R148 ;  /* 0x0006f09401007387 */ /* 0x0001e80000100a00 */
[----:B------:R-:W-:Y:S04]  /*82e0*/  STL.64 [R1+0x5f0], R188 ;  /* 0x0005f0bc01007387 */ /* 0x000fe80000100a00 */
[----:B------:R1:W-:Y:S01]  /*82f0*/  STL.64 [R1+0x8d0], R68 ;  /* 0x0008d04401007387 */ /* 0x0003e20000100a00 */
[----:B0-----:R-:W-:-:S04]  /*8300*/  IMAD.WIDE R148, R152, 0x2, R198 ;  /* 0x0000000298947825 */ /* 0x001fc800078e02c6 */
[----:B-1----:R-:W-:Y:S01]  /*8310*/  IMAD.WIDE R68, R153, 0x2, R198 ;  /* 0x0000000299447825 */ /* 0x002fe200078e02c6 */
[----:B------:R0:W-:Y:S04]  /*8320*/  STL.64 [R1+0x7d0], R148 ;  /* 0x0007d09401007387 */ /* 0x0001e80000100a00 */
[----:B------:R0:W3:Y:S01]  /*8330*/  @P1 LDG.E.U16 R32, desc[UR10][R148.64] ;  /* 0x0000000a94201981 */ /* 0x0000e2000c1e1500 */
[----:B------:R-:W-:-:S03]  /*8340*/  IMAD.WIDE R152, R155, 0x2, R202 ;  /* 0x000000029b987825 */ /* 0x000fc600078e02ca */
[----:B------:R1:W-:Y:S04]  /*8350*/  STL.64 [R1+0x6d0], R68 ;  /* 0x0006d04401007387 */ /* 0x0003e80000100a00 */
[----:B------:R1:W3:Y:S01]  /*8360*/  @P1 LDG.E.U16 R29, desc[UR10][R68.64] ;  /* 0x0000000a441d1981 */ /* 0x0002e2000c1e1500 */
[----:B0-----:R-:W-:-:S03]  /*8370*/  IMAD.WIDE R148, R154, 0x2, R204 ;  /* 0x000000029a947825 */ /* 0x001fc600078e02cc */
[----:B------:R-:W3:Y:S04]  /*8380*/  @P1 LDG.E.U16 R14, desc[UR10][R152.64] ;  /* 0x0000000a980e1981 */ /* 0x000ee8000c1e1500 */
[----:B------:R-:W3:Y:S01]  /*8390*/  @P1 LDG.E.U16 R18, desc[UR10][R148.64] ;  /* 0x0000000a94121981 */ /* 0x000ee2000c1e1500 */
[----:B-1----:R-:W-:-:S03]  /*83a0*/  IMAD.WIDE R68, R154, 0x2, R198 ;  /* 0x000000029a447825 */ /* 0x002fc600078e02c6 */
[----:B------:R-:W-:Y:S04]  /*83b0*/  STL.64 [R1+0x5d8], R148 ;  /* 0x0005d89401007387 */ /* 0x000fe80000100a00 */
[----:B------:R0:W3:Y:S04]  /*83c0*/  @P1 LDG.E.U16 R27, desc[UR10][R68.64] ;  /* 0x0000000a441b1981 */ /* 0x0000e8000c1e1500 */
[----:B------:R0:W-:Y:S02]  /*83d0*/  STL.64 [R1+0x5d0], R68 ;  /* 0x0005d04401007387 */ /* 0x0001e40000100a00 */
[----:B0-----:R-:W-:-:S05]  /*83e0*/  IMAD.WIDE R68, R155, 0x2, R198 ;  /* 0x000000029b447825 */ /* 0x001fca00078e02c6 */
[----:B------:R-:W3:Y:S01]  /*83f0*/  @P1 LDG.E.U16 R25, desc[UR10][R68.64] ;  /* 0x0000000a44191981 */ /* 0x000ee2000c1e1500 */
[----:B------:R-:W-:-:S03]  /*8400*/  IMAD.WIDE R148, R155, 0x2, R204 ;  /* 0x000000029b947825 */ /* 0x000fc600078e02cc */
[----:B------:R0:W-:Y:S04]  /*8410*/  STL.64 [R1+0x8c8], R152 ;  /* 0x0008c89801007387 */ /* 0x0001e80000100a00 */
[----:B------:R1:W-:Y:S04]  /*8420*/  STL.64 [R1+0x8c0], R150 ;  /* 0x0008c09601007387 */ /* 0x0003e80000100a00 */
[----:B------:R1:W-:Y:S01]  /*8430*/  STL.64 [R1+0x8b8], R148 ;  /* 0x0008b89401007387 */ /* 0x0003e20000100a00 */
[----:B0-----:R-:W-:-:S03]  /*8440*/  IMAD.WIDE R152, R156, 0x2, R202 ;  /* 0x000000029c987825 */ /* 0x001fc600078e02ca */
[----:B------:R0:W3:Y:S01]  /*8450*/  @P1 LDG.E.U16 R8, desc[UR10][R148.64] ;  /* 0x0000000a94081981 */ /* 0x0000e2000c1e1500 */
[----:B-1----:R-:W-:-:S03]  /*8460*/  IMAD.WIDE R150, R156, 0x2, R200 ;  /* 0x000000029c967825 */ /* 0x002fc600078e02c8 */
[----:B------:R1:W-:Y:S04]  /*8470*/  STL.64 [R1+0x8b0], R68 ;  /* 0x0008b04401007387 */ /* 0x0003e80000100a00 */
[----:B------:R1:W3:Y:S01]  /*8480*/  @P1 LDG.E.U16 R12, desc[UR10][R152.64] ;  /* 0x0000000a980c1981 */ /* 0x0002e2000c1e1500 */
[----:B0-----:R-:W-:-:S03]  /*8490*/  IMAD.WIDE R148, R156, 0x2, R204 ;  /* 0x000000029c947825 */ /* 0x001fc600078e02cc */
[----:B------:R0:W-:Y:S01]  /*84a0*/  STL.64 [R1+0x7c8], R152 ;  /* 0x0007c89801007387 */ /* 0x0001e20000100a00 */
[----:B-1----:R-:W-:-:S03]  /*84b0*/  IMAD.WIDE R68, R156, 0x2, R198 ;  /* 0x000000029c447825 */ /* 0x002fc600078e02c6 */
[----:B------:R1:W-:Y:S04]  /*84c0*/  STL.64 [R1+0x7c0], R150 ;  /* 0x0007c09601007387 */ /* 0x0003e80000100a00 */
[----:B------:R1:W3:Y:S01]  /*84d0*/  @P1 LDG.E.U16 R15, desc[UR10][R150.64] ;  /* 0x0000000a960f1981 */ /* 0x0002e2000c1e1500 */
[----:B0-----:R-:W-:-:S03]  /*84e0*/  IMAD.WIDE R152, R157, 0x2, R202 ;  /* 0x000000029d987825 */ /* 0x001fc600078e02ca */
[----:B------:R0:W-:Y:S04]  /*84f0*/  STL.64 [R1+0x7b8], R148 ;  /* 0x0007b89401007387 */ /* 0x0001e80000100a00 */
[----:B------:R0:W3:Y:S01]  /*8500*/  @P1 LDG.E.U16 R13, desc[UR10][R148.64] ;  /* 0x0000000a940d1981 */ /* 0x0000e2000c1e1500 */
[----:B-1----:R-:W-:-:S03]  /*8510*/  IMAD.WIDE R150, R157, 0x2, R200 ;  /* 0x000000029d967825 */ /* 0x002fc600078e02c8 */
[----:B------:R1:W-:Y:S04]  /*8520*/  STL.64 [R1+0x7b0], R68 ;  /* 0x0007b04401007387 */ /* 0x0003e80000100a00 */
[----:B------:R1:W3:Y:S01]  /*8530*/  @P1 LDG.E.U16 R22, desc[UR10][R68.64] ;  /* 0x0000000a44161981 */ /* 0x0002e2000c1e1500 */
[----:B0-----:R-:W-:-:S03]  /*8540*/  IMAD.WIDE R148, R157, 0x2, R204 ;  /* 0x000000029d947825 */ /* 0x001fc600078e02cc */
[----:B------:R-:W-:Y:S04]  /*8550*/  STL.64 [R1+0x6c8], R152 ;  /* 0x0006c89801007387 */ /* 0x000fe80000100a00 */
[----:B------:R-:W3:Y:S01]  /*8560*/  @P1 LDG.E.U16 R21, desc[UR10][R150.64] ;  /* 0x0000000a96151981 */ /* 0x000ee2000c1e1500 */
[----:B-1----:R-:W-:-:S03]  /*8570*/  IMAD.WIDE R68, R157, 0x2, R198 ;  /* 0x000000029d447825 */ /* 0x002fc600078e02c6 */
[----:B------:R-:W-:Y:S04]  /*8580*/  STL.64 [R1+0x6c0], R150 ;  /* 0x0006c09601007387 */ /* 0x000fe80000100a00 */
[----:B------:R-:W-:Y:S04]  /*8590*/  STL.64 [R1+0x6b8], R148 ;  /* 0x0006b89401007387 */ /* 0x000fe80000100a00 */
[----:B------:R0:W-:Y:S04]  /*85a0*/  STL.64 [R1+0x6b0], R68 ;  /* 0x0006b04401007387 */ /* 0x0001e80000100a00 */
[----:B------:R0:W3:Y:S04]  /*85b0*/  @P1 LDG.E.U16 R20, desc[UR10][R68.64] ;  /* 0x0000000a44141981 */ /* 0x0000e8000c1e1500 */
[----:B------:R-:W3:Y:S04]  /*85c0*/  @P1 LDG.E.U16 R16, desc[UR10][R148.64] ;  /* 0x0000000a94101981 */ /* 0x000ee8000c1e1500 */
[----:B------:R1:W3:Y:S01]  /*85d0*/  @P1 LDG.E.U16 R7, desc[UR10][R152.64] ;  /* 0x0000000a98071981 */ /* 0x0002e2000c1e1500 */
[----:B0-----:R-:W-:-:S05]  /*85e0*/  IMAD.WIDE R68, R158, 0x2, R198 ;  /* 0x000000029e447825 */ /* 0x001fca00078e02c6 */
[----:B------:R0:W3:Y:S01]  /*85f0*/  @P1 LDG.E.U16 R17, desc[UR10][R68.64] ;  /* 0x0000000a44111981 */ /* 0x0000e2000c1e1500 */
[----:B-1----:R-:W-:-:S05]  /*8600*/  IMAD.WIDE R152, R158, 0x2, R202 ;  /* 0x000000029e987825 */ /* 0x002fca00078e02ca */
[----:B------:R-:W3:Y:S01]  /*8610*/  @P1 LDG.E.U16 R5, desc[UR10][R152.64] ;  /* 0x0000000a98051981 */ /* 0x000ee2000c1e1500 */
[----:B------:R-:W-:-:S04]  /*8620*/  IMAD.WIDE R148, R158, 0x2, R204 ;  /* 0x000000029e947825 */ /* 0x000fc800078e02cc */
[----:B------:R-:W-:Y:S01]  /*8630*/  IMAD.WIDE R150, R158, 0x2, R200 ;  /* 0x000000029e967825 */ /* 0x000fe200078e02c8 */
[----:B------:R1:W3:Y:S04]  /*8640*/  @P1 LDG.E.U16 R10, desc[UR10][R148.64] ;  /* 0x0000000a940a1981 */ /* 0x0002e8000c1e1500 */
[----:B------:R-:W3:Y:S04]  /*8650*/  @P1 LDG.E.U16 R19, desc[UR10][R150.64] ;  /* 0x0000000a96131981 */ /* 0x000ee8000c1e1500 */
[----:B------:R-:W-:Y:S04]  /*8660*/  STL.64 [R1+0x588], R152 ;  /* 0x0005889801007387 */ /* 0x000fe80000100a00 */
[----:B------:R-:W-:Y:S04]  /*8670*/  STL.64 [R1+0x580], R150 ;  /* 0x0005809601007387 */ /* 0x000fe80000100a00 */
[----:B------:R-:W-:Y:S04]  /*8680*/  STL.64 [R1+0x578], R148 ;  /* 0x0005789401007387 */ /* 0x000fe80000100a00 */
[----:B------:R0:W-:Y:S02]  /*8690*/  STL.64 [R1+0x570], R68 ;  /* 0x0005704401007387 */ /* 0x0001e40000100a00 */
[----:B0-----:R-:W0:Y:S01]  /*86a0*/  LDC.64 R68, c[0x0][0x390] ;  /* 0x0000e400ff447b82 */ /* 0x001e220000000a00 */
[----:B--2---:R-:W-:-:S02]  /*86b0*/  IMAD R135, R164, R135, RZ ;  /* 0x00000087a4877224 */ /* 0x004fc400078e02ff */
[----:B------:R-:W2:Y:S01]  /*86c0*/  S2R R164, SR_TID.X ;  /* 0x0000000000a47919 */ /* 0x000ea20000002100 */
[----:B------:R-:W-:Y:S01]  /*86d0*/  LOP3.LUT R0, R178, 0x1f, RZ, 0xc0, !PT ;  /* 0x0000001fb2007812 */ /* 0x000fe200078ec0ff */
[----:B------:R-:W-:-:S04]  /*86e0*/  IMAD.SHL.U32 R6, R135, 0x2, RZ ;  /* 0x0000000287067824 */ /* 0x000fc800078e00ff */
[----:B------:R-:W-:-:S05]  /*86f0*/  IMAD R0, R0, R212, RZ ;  /* 0x000000d400007224 */ /* 0x000fca00078e02ff */
[----:B------:R-:W-:-:S04]  /*8700*/  SHF.L.U32 R136, R0, 0x1, RZ ;  /* 0x0000000100887819 */ /* 0x000fc800000006ff */
[----:B0-----:R-:W-:Y:S02]  /*8710*/  IADD3 R6, P2, P3, R136, R68, R6 ;  /* 0x0000004488067210 */ /* 0x001fe40007b5e006 */
[----:B------:R-:W-:Y:S01]  /*8720*/  LOP3.LUT R68, R178, 0x40, RZ, 0xc0, !PT ;  /* 0x00000040b2447812 */ /* 0x000fe200078ec0ff */
[----:B------:R-:W-:Y:S01]  /*8730*/  IMAD.HI R135, R135, 0x2, RZ ;  /* 0x0000000287877827 */ /* 0x000fe200078e02ff */
[----:B--2---:R-:W-:-:S05]  /*8740*/  LOP3.LUT R164, R164, 0x3f, RZ, 0xc0, !PT ;  /* 0x0000003fa4a47812 */ /* 0x004fca00078ec0ff */
[----:B------:R-:W-:-:S04]  /*8750*/  IMAD.SHL.U32 R164, R164, 0x2, RZ ;  /* 0x00000002a4a47824 */ /* 0x000fc800078e00ff */
[----:B------:R-:W-:Y:S02]  /*8760*/  IMAD R68, R68, 0x40, R164 ;  /* 0x0000004044447824 */ /* 0x000fe400078e02a4 */
[----:B------:R-:W-:-:S03]  /*8770*/  IMAD.HI R0, R0, 0x2, RZ ;  /* 0x0000000200007827 */ /* 0x000fc600078e02ff */
[----:B------:R0:W-:Y:S02]  /*8780*/  STS.U16 [R68+UR9+0x10000], R4 ;  /* 0x0100000444007988 */ /* 0x0001e40008000409 */
[----:B------:R-:W-:Y:S02]  /*8790*/  IADD3.X R0, PT, PT, R0, R69, R135, P2, P3 ;  /* 0x0000004500007210 */ /* 0x000fe400017e6487 */
[----:B------:R-:W-:Y:S01]  /*87a0*/  STS.U16 [R68+UR9+0x12000], R134 ;  /* 0x0120008644007988 */ /* 0x000fe20008000409 */
[C---:B------:R-:W-:Y:S02]  /*87b0*/  LOP3.LUT R69, R68.reuse, 0x20, RZ, 0x3c, !PT ;  /* 0x0000002044457812 */ /* 0x040fe400078e3cff */
[C---:B0-----:R-:W-:Y:S01]  /*87c0*/  LOP3.LUT R4, R68.reuse, 0x10, RZ, 0x3c, !PT ;  /* 0x0000001044047812 */ /* 0x041fe200078e3cff */
[----:B------:R-:W-:Y:S04]  /*87d0*/  STS.U16 [R68+UR9+0x14000], R133 ;  /* 0x0140008544007988 */ /* 0x000fe80008000409 */
[----:B------:R0:W-:Y:S04]  /*87e0*/  STS.U16 [R68+UR9+0x16000], R132 ;  /* 0x0160008444007988 */ /* 0x0001e80008000409 */
[----:B------:R-:W-:Y:S04]  /*87f0*/  STS.U16 [R68+UR9+0x10400], R131 ;  /* 0x0104008344007988 */ /* 0x000fe80008000409 */
[----:B------:R2:W-:Y:S01]  /*8800*/  STS.U16 [R68+UR9+0x12400], R130 ;  /* 0x0124008244007988 */ /* 0x0005e20008000409 */
[----:B0-----:R-:W0:Y:S03]  /*8810*/  LDC R132, c[0x0][0x3d8] ;  /* 0x0000f600ff847b82 */ /* 0x001e260000000800 */
[----:B------:R-:W-:Y:S04]  /*8820*/  STS.U16 [R68+UR9+0x14400], R129 ;  /* 0x0144008144007988 */ /* 0x000fe80008000409 */
[----:B------:R1:W-:Y:S01]  /*8830*/  STS.U16 [R68+UR9+0x16400], R128 ;  /* 0x0164008044007988 */ /* 0x0003e20008000409 */
[----:B--2---:R-:W2:Y:S03]  /*8840*/  LDC R130, c[0x0][0x3d8] ;  /* 0x0000f600ff827b82 */ /* 0x004ea60000000800 */
[----:B------:R-:W-:Y:S04]  /*8850*/  STS.U16 [R68+UR9+0x10800], R127 ;  /* 0x0108007f44007988 */ /* 0x000fe80008000409 */
[----:B------:R4:W-:Y:S01]  /*8860*/  STS.U16 [R68+UR9+0x12800], R126 ;  /* 0x0128007e44007988 */ /* 0x0009e20008000409 */
[----:B-1----:R-:W1:Y:S03]  /*8870*/  LDC R128, c[0x0][0x3d8] ;  /* 0x0000f600ff807b82 */ /* 0x002e660000000800 */
[----:B------:R-:W-:Y:S04]  /*8880*/  STS.U16 [R68+UR9+0x14800], R125 ;  /* 0x0148007d44007988 */ /* 0x000fe80008000409 */
[----:B------:R4:W-:Y:S02]  /*8890*/  STS.U16 [R68+UR9+0x16800], R124 ;  /* 0x0168007c44007988 */ /* 0x0009e40008000409 */
[----:B----4-:R-:W4:Y:S02]  /*88a0*/  LDC R126, c[0x0][0x3d8] ;  /* 0x0000f600ff7e7b82 */ /* 0x010f240000000800 */
[----:B------:R0:W-:Y:S04]  /*88b0*/  STS.U16 [R68+UR9+0x10c00], R106 ;  /* 0x010c006a44007988 */ /* 0x0001e80008000409 */
[----:B------:R-:W-:Y:S02]  /*88c0*/  STS.U16 [R68+UR9+0x12c00], R123 ;  /* 0x012c007b44007988 */ /* 0x000fe40008000409 */
[----:B------:R-:W1:Y:S02]  /*88d0*/  LDC R124, c[0x0][0x3d8] ;  /* 0x0000f600ff7c7b82 */ /* 0x000e640000000800 */
[----:B------:R-:W-:Y:S04]  /*88e0*/  STS.U16 [R68+UR9+0x14c00], R122 ;  /* 0x014c007a44007988 */ /* 0x000fe80008000409 */
[----:B------:R0:W-:Y:S02]  /*88f0*/  STS.U16 [R68+UR9+0x16c00], R121 ;  /* 0x016c007944007988 */ /* 0x0001e40008000409 */
[----:B0-----:R-:W0:Y:S02]  /*8900*/  LDC R106, c[0x0][0x3d8] ;  /* 0x0000f600ff6a7b82 */ /* 0x001e240000000800 */
[----:B------:R2:W-:Y:S04]  /*8910*/  STS.U16 [R4+UR9+0x10080], R120 ;  /* 0x0100807804007988 */ /* 0x0005e80008000409 */
[----:B------:R-:W-:Y:S02]  /*8920*/  STS.U16 [R4+UR9+0x12080], R119 ;  /* 0x0120807704007988 */ /* 0x000fe40008000409 */
[----:B------:R-:W0:Y:S02]  /*8930*/  LDC R121, c[0x0][0x3d8] ;  /* 0x0000f600ff797b82 */ /* 0x000e240000000800 */
[----:B------:R-:W-:Y:S04]  /*8940*/  STS.U16 [R4+UR9+0x14080], R118 ;  /* 0x0140807604007988 */ /* 0x000fe80008000409 */
[----:B------:R4:W-:Y:S02]  /*8950*/  STS.U16 [R4+UR9+0x16080], R117 ;  /* 0x0160807504007988 */ /* 0x0009e40008000409 */
[----:B--2---:R-:W2:Y:S02]  /*8960*/  LDC R120, c[0x0][0x3d8] ;  /* 0x0000f600ff787b82 */ /* 0x004ea40000000800 */
[----:B------:R-:W-:Y:S04]  /*8970*/  STS.U16 [R4+UR9+0x10480], R116 ;  /* 0x0104807404007988 */ /* 0x000fe80008000409 */
[----:B------:R4:W-:Y:S02]  /*8980*/  STS.U16 [R4+UR9+0x12480], R115 ;  /* 0x0124807304007988 */ /* 0x0009e40008000409 */
[----:B----4-:R-:W4:Y:S02]  /*8990*/  LDC R117, c[0x0][0x3d8] ;  /* 0x0000f600ff757b82 */ /* 0x010f240000000800 */
[----:B------:R1:W-:Y:S04]  /*89a0*/  STS.U16 [R4+UR9+0x14480], R114 ;  /* 0x0144807204007988 */ /* 0x0003e80008000409 */
[----:B------:R-:W-:Y:S02]  /*89b0*/  STS.U16 [R4+UR9+0x16480], R113 ;  /* 0x0164807104007988 */ /* 0x000fe40008000409 */
[----:B------:R-:W0:Y:S02]  /*89c0*/  LDC R115, c[0x0][0x3d8] ;  /* 0x0000f600ff737b82 */ /* 0x000e240000000800 */
[----:B------:R-:W-:Y:S04]  /*89d0*/  STS.U16 [R4+UR9+0x10880], R112 ;  /* 0x0108807004007988 */ /* 0x000fe80008000409 */
[----:B------:R1:W-:Y:S02]  /*89e0*/  STS.U16 [R4+UR9+0x12880], R111 ;  /* 0x0128806f04007988 */ /* 0x0003e40008000409 */
[----:B-1----:R-:W1:Y:S02]  /*89f0*/  LDC R114, c[0x0][0x3d8] ;  /* 0x0000f600ff727b82 */ /* 0x002e640000000800 */
[----:B------:R-:W-:Y:S04]  /*8a00*/  STS.U16 [R4+UR9+0x14880], R110 ;  /* 0x0148806e04007988 */ /* 0x000fe80008000409 */
[----:B------:R2:W-:Y:S02]  /*8a10*/  STS.U16 [R4+UR9+0x16880], R109 ;  /* 0x0168806d04007988 */ /* 0x0005e40008000409 */
[----:B------:R-:W0:Y:S02]  /*8a20*/  LDC R111, c[0x0][0x3d8] ;  /* 0x0000f600ff6f7b82 */ /* 0x000e240000000800 */
[----:B------:R2:W-:Y:S04]  /*8a30*/  STS.U16 [R4+UR9+0x10c80], R90 ;  /* 0x010c805a04007988 */ /* 0x0005e80008000409 */
[----:B------:R-:W-:Y:S02]  /*8a40*/  STS.U16 [R4+UR9+0x12c80], R108 ;  /* 0x012c806c04007988 */ /* 0x000fe40008000409 */
[----:B--2---:R-:W2:Y:S02]  /*8a50*/  LDC R109, c[0x0][0x3d8] ;  /* 0x0000f600ff6d7b82 */ /* 0x004ea40000000800 */
[----:B------:R-:W-:Y:S04]  /*8a60*/  STS.U16 [R4+UR9+0x14c80], R107 ;  /* 0x014c806b04007988 */ /* 0x000fe80008000409 */
[----:B------:R4:W-:Y:S02]  /*8a70*/  STS.U16 [R4+UR9+0x16c80], R105 ;  /* 0x016c806904007988 */ /* 0x0009e40008000409 */
[----:B------:R-:W0:Y:S02]  /*8a80*/  LDC R90, c[0x0][0x3d8] ;  /* 0x0000f600ff5a7b82 */ /* 0x000e240000000800 */
[----:B------:R1:W-:Y:S01]  /*8a90*/  STS.U16 [R69+UR9+0x16100], R104 ;  /* 0x0161006845007988 */ /* 0x0003e20008000409 */
[----:B----4-:R-:W-:-:S03]  /*8aa0*/  LOP3.LUT R4, R68, 0x30, RZ, 0x3c, !PT ;  /* 0x0000003044047812 */ /* 0x010fc600078e3cff */
[----:B------:R-:W-:Y:S02]  /*8ab0*/  STS.U16 [R69+UR9+0x10100], R103 ;  /* 0x0101006745007988 */ /* 0x000fe40008000409 */
[----:B------:R-:W4:Y:S02]  /*8ac0*/  LDC R105, c[0x0][0x3d8] ;  /* 0x0000f600ff697b82 */ /* 0x000f240000000800 */
[----:B------:R1:W-:Y:S04]  /*8ad0*/  STS.U16 [R69+UR9+0x12100], R102 ;  /* 0x0121006645007988 */ /* 0x0003e80008000409 */
[----:B------:R-:W-:Y:S02]  /*8ae0*/  STS.U16 [R69+UR9+0x14100], R101 ;  /* 0x0141006545007988 */ /* 0x000fe40008000409 */
[----:B-1----:R-:W1:Y:S02]  /*8af0*/  LDC R104, c[0x0][0x3d8] ;  /* 0x0000f600ff687b82 */ /* 0x002e640000000800 */
[----:B------:R3:W-:Y:S04]  /*8b00*/  STS.U16 [R69+UR9+0x10500], R100 ;  /* 0x0105006445007988 */ /* 0x0007e80008000409 */
[----:B------:R-:W-:Y:S02]  /*8b10*/  STS.U16 [R69+UR9+0x12500], R99 ;  /* 0x0125006345007988 */ /* 0x000fe40008000409 */
[----:B------:R-:W0:Y:S02]  /*8b20*/  LDC R102, c[0x0][0x3d8] ;  /* 0x0000f600ff667b82 */ /* 0x000e240000000800 */
[----:B------:R2:W-:Y:S04]  /*8b30*/  STS.U16 [R69+UR9+0x14500], R98 ;  /* 0x0145006245007988 */ /* 0x0005e80008000409 */
[----:B------:R-:W-:Y:S02]  /*8b40*/  STS.U16 [R69+UR9+0x16500], R97 ;  /* 0x0165006145007988 */ /* 0x000fe40008000409 */
[----:B---3--:R-:W3:Y:S02]  /*8b50*/  LDC R100, c[0x0][0x3d8] ;  /* 0x0000f600ff647b82 */ /* 0x008ee40000000800 */
[----:B------:R2:W-:Y:S04]  /*8b60*/  STS.U16 [R69+UR9+0x10900], R96 ;  /* 0x0109006045007988 */ /* 0x0005e80008000409 */
[----:B------:R-:W-:Y:S02]  /*8b70*/  STS.U16 [R69+UR9+0x12900], R95 ;  /* 0x0129005f45007988 */ /* 0x000fe40008000409 */
[----:B--2---:R-:W2:Y:S02]  /*8b80*/  LDC R98, c[0x0][0x3d8] ;  /* 0x0000f600ff627b82 */ /* 0x004ea40000000800 */
[----:B------:R4:W-:Y:S04]  /*8b90*/  STS.U16 [R69+UR9+0x14900], R94 ;  /* 0x0149005e45007988 */ /* 0x0009e80008000409 */
[----:B------:R-:W-:Y:S02]  /*8ba0*/  STS.U16 [R69+UR9+0x16900], R93 ;  /* 0x0169005d45007988 */ /* 0x000fe40008000409 */
[----:B------:R-:W0:Y:S02]  /*8bb0*/  LDC R96, c[0x0][0x3d8] ;  /* 0x0000f600ff607b82 */ /* 0x000e240000000800 */
[----:B------:R1:W-:Y:S04]  /*8bc0*/  STS.U16 [R69+UR9+0x10d00], R74 ;  /* 0x010d004a45007988 */ /* 0x0003e80008000409 */
[----:B------:R-:W-:Y:S02]  /*8bd0*/  STS.U16 [R69+UR9+0x12d00], R92 ;  /* 0x012d005c45007988 */ /* 0x000fe40008000409 */
[----:B----4-:R-:W4:Y:S02]  /*8be0*/  LDC R94, c[0x0][0x3d8] ;  /* 0x0000f600ff5e7b82 */ /* 0x010f240000000800 */
[----:B------:R1:W-:Y:S04]  /*8bf0*/  STS.U16 [R69+UR9+0x14d00], R91 ;  /* 0x014d005b45007988 */ /* 0x0003e80008000409 */
[----:B------:R1:W-:Y:S02]  /*8c00*/  STS.U16 [R69+UR9+0x16d00], R89 ;  /* 0x016d005945007988 */ /* 0x0003e40008000409 */
[----:B-1----:R-:W1:Y:S02]  /*8c10*/  LDC R74, c[0x0][0x3d8] ;  /* 0x0000f600ff4a7b82 */ /* 0x002e640000000800 */
[----:B------:R3:W-:Y:S04]  /*8c20*/  STS.U16 [R4+UR9+0x10180], R88 ;  /* 0x0101805804007988 */ /* 0x0007e80008000409 */
[----:B------:R-:W-:Y:S02]  /*8c30*/  STS.U16 [R4+UR9+0x12180], R87 ;  /* 0x0121805704007988 */ /* 0x000fe40008000409 */
[----:B------:R-:W0:Y:S01]  /*8c40*/  LDC R91, c[0x0][0x3d8] ;  /* 0x0000f600ff5b7b82 */ /* 0x000e220000000800 */
[C---:B------:R-:W-:Y:S01]  /*8c50*/  LOP3.LUT R69, R68.reuse, 0x40, RZ, 0x3c, !PT ;  /* 0x0000004044457812 */ /* 0x040fe200078e3cff */
        /* <DEDUP_REMOVED lines=13> */
[----:B------:R-:W-:Y:S02]  /*8d30*/  STS.U16 [R4+UR9+0x16980], R77 ;  /* 0x0169804d04007988 */ /* 0x000fe40008000409 */
[----:B-1----:R-:W1:Y:S02]  /*8d40*/  LDC R80, c[0x0][0x3d8] ;  /* 0x0000f600ff507b82 */ /* 0x002e640000000800 */
[----:B------:R3:W-:Y:S04]  /*8d50*/  STS.U16 [R4+UR9+0x10d80], R56 ;  /* 0x010d803804007988 */ /* 0x0007e80008000409 */
[----:B------:R-:W-:Y:S02]  /*8d60*/  STS.U16 [R4+UR9+0x12d80], R76 ;  /* 0x012d804c04007988 */ /* 0x000fe40008000409 */
[----:B------:R-:W0:Y:S02]  /*8d70*/  LDC R78, c[0x0][0x3d8] ;  /* 0x0000f600ff4e7b82 */ /* 0x000e240000000800 */
[----:B------:R2:W-:Y:S04]  /*8d80*/  STS.U16 [R4+UR9+0x14d80], R75 ;  /* 0x014d804b04007988 */ /* 0x0005e80008000409 */
[----:B------:R2:W-:Y:S02]  /*8d90*/  STS.U16 [R4+UR9+0x16d80], R73 ;  /* 0x016d804904007988 */ /* 0x0005e40008000409 */
[----:B---3--:R-:W3:Y:S02]  /*8da0*/  LDC R56, c[0x0][0x3d8] ;  /* 0x0000f600ff387b82 */ /* 0x008ee40000000800 */
[----:B------:R2:W-:Y:S06]  /*8db0*/  STS.U16 [R69+UR9+0x10e00], R40 ;  /* 0x010e002845007988 */ /* 0x0005ec0008000409 */
[----:B--2---:R-:W2:Y:S01]  /*8dc0*/  LDC R75, c[0x0][0x3d8] ;  /* 0x0000f600ff4b7b82 */ /* 0x004ea20000000800 */
[C---:B------:R-:W-:Y:S01]  /*8dd0*/  LOP3.LUT R4, R68.reuse, 0x50, RZ, 0x3c, !PT ;  /* 0x0000005044047812 */ /* 0x040fe200078e3cff */
[----:B------:R-:W-:Y:S01]  /*8de0*/  STS.U16 [R69+UR9+0x10200], R72 ;  /* 0x0102004845007988 */ /* 0x000fe20008000409 */
[----:B------:R-:W-:-:S03]  /*8df0*/  LOP3.LUT R40, R68, 0x60, RZ, 0x3c, !PT ;  /* 0x0000006044287812 */ /* 0x000fc600078e3cff */
[----:B------:R-:W-:Y:S02]  /*8e00*/  STS.U16 [R69+UR9+0x12200], R71 ;  /* 0x0122004745007988 */ /* 0x000fe40008000409 */
[----:B------:R-:W0:Y:S02]  /*8e10*/  LDC R73, c[0x0][0x3d8] ;  /* 0x0000f600ff497b82 */ /* 0x000e240000000800 */
[----:B------:R-:W-:Y:S04]  /*8e20*/  STS.U16 [R69+UR9+0x14200], R70 ;  /* 0x0142004645007988 */ /* 0x000fe80008000409 */
        /* <DEDUP_REMOVED lines=15> */
[----:B------:R1:W-:Y:S02]  /*8f20*/  STS.U16 [R69+UR9+0x14e00], R57 ;  /* 0x014e003945007988 */ /* 0x0003e40008000409 */
[----:B------:R-:W0:Y:S02]  /*8f30*/  LDC R85, c[0x0][0x3d8] ;  /* 0x0000f600ff557b82 */ /* 0x000e240000000800 */
[----:B------:R-:W-:Y:S04]  /*8f40*/  STS.U16 [R69+UR9+0x16e00], R55 ;  /* 0x016e003745007988 */ /* 0x000fe80008000409 */
[----:B------:R2:W-:Y:S01]  /*8f50*/  STS.U16 [R4+UR9+0x10e80], R26 ;  /* 0x010e801a04007988 */ /* 0x0005e20008000409 */
[----:B------:R-:W-:Y:S01]  /*8f60*/  LOP3.LUT R68, R68, 0x70, RZ, 0x3c, !PT ;  /* 0x0000007044447812 */ /* 0x000fe200078e3cff */
[----:B-1----:R-:W1:Y:S02]  /*8f70*/  LDC R57, c[0x0][0x3d8] ;  /* 0x0000f600ff397b82 */ /* 0x002e640000000800 */
[----:B------:R3:W-:Y:S04]  /*8f80*/  STS.U16 [R4+UR9+0x10280], R54 ;  /* 0x0102803604007988 */ /* 0x0007e80008000409 */
[----:B------:R-:W-:Y:S02]  /*8f90*/  STS.U16 [R4+UR9+0x12280], R53 ;  /* 0x0122803504007988 */ /* 0x000fe40008000409 */
[----:B--2---:R-:W2:Y:S02]  /*8fa0*/  LDC R26, c[0x0][0x3d8] ;  /* 0x0000f600ff1a7b82 */ /* 0x004ea40000000800 */
[----:B------:R-:W-:Y:S04]  /*8fb0*/  STS.U16 [R4+UR9+0x14280], R52 ;  /* 0x0142803404007988 */ /* 0x000fe80008000409 */
[----:B------:R4:W-:Y:S02]  /*8fc0*/  STS.U16 [R4+UR9+0x16280], R51 ;  /* 0x0162803304007988 */ /* 0x0009e40008000409 */
[----:B---3--:R-:W3:Y:S02]  /*8fd0*/  LDC R54, c[0x0][0x3d8] ;  /* 0x0000f600ff367b82 */ /* 0x008ee40000000800 */
[----:B------:R4:W-:Y:S04]  /*8fe0*/  STS.U16 [R4+UR9+0x10680], R50 ;  /* 0x0106803204007988 */ /* 0x0009e80008000409 */
[----:B------:R0:W-:Y:S02]  /*8ff0*/  STS.U16 [R4+UR9+0x12680], R49 ;  /* 0x0126803104007988 */ /* 0x0001e40008000409 */
[----:B----4-:R-:W4:Y:S02]  /*9000*/  LDC R51, c[0x0][0x3d8] ;  /* 0x0000f600ff337b82 */ /* 0x010f240000000800 */
[----:B------:R0:W-:Y:S04]  /*9010*/  STS.U16 [R4+UR9+0x14680], R48 ;  /* 0x0146803004007988 */ /* 0x0001e80008000409 */
[----:B------:R0:W-:Y:S02]  /*9020*/  STS.U16 [R4+UR9+0x16680], R47 ;  /* 0x0166802f04007988 */ /* 0x0001e40008000409 */
[----:B------:R-:W1:Y:S02]  /*9030*/  LDC R50, c[0x0][0x3d8] ;  /* 0x0000f600ff327b82 */ /* 0x000e640000000800 */
[----:B------:R2:W-:Y:S04]  /*9040*/  STS.U16 [R4+UR9+0x10a80], R46 ;  /* 0x010a802e04007988 */ /* 0x0005e80008000409 */
[----:B------:R-:W-:Y:S02]  /*9050*/  STS.U16 [R4+UR9+0x12a80], R45 ;  /* 0x012a802d04007988 */ /* 0x000fe40008000409 */
[----:B0-----:R-:W0:Y:S02]  /*9060*/  LDC R49, c[0x0][0x3d8] ;  /* 0x0000f600ff317b82 */ /* 0x001e240000000800 */
        /* <DEDUP_REMOVED lines=8> */
[----:B--2---:R-:W2:Y:S02]  /*90f0*/  LDC R46, c[0x0][0x3d8] ;  /* 0x0000f600ff2e7b82 */ /* 0x004ea40000000800 */
[----:B------:R1:W-:Y:S06]  /*9100*/  STS.U16 [R40+UR9+0x16300], R35 ;  /* 0x0163002328007988 */ /* 0x0003ec0008000409 */
[----:B---3--:R-:W3:Y:S01]  /*9110*/  LDC R24, c[0x0][0x3d8] ;  /* 0x0000f600ff187b82 */ /* 0x008ee20000000800 */
[----:B------:R-:W-:-:S07]  /*9120*/  SHF.R.U32.HI R4, RZ, 0x5, R178 ;  /* 0x00000005ff047819 */ /* 0x000fce00000116b2 */
[----:B-1----:R-:W1:Y:S01]  /*9130*/  LDC R35, c[0x0][0x3d8] ;  /* 0x0000f600ff237b82 */ /* 0x002e620000000800 */
[----:B------:R-:W-:Y:S04]  /*9140*/  STS.U16 [R40+UR9+0x10300], R38 ;  /* 0x0103002628007988 */ /* 0x000fe80008000409 */
[----:B------:R-:W-:Y:S03]  /*9150*/  STS.U16 [R40+UR9+0x12300], R37 ;  /* 0x0123002528007988 */ /* 0x000fe60008000409 */
[----:B------:R-:W0:Y:S01]  /*9160*/  LDC R45, c[0x0][0x3d8] ;  /* 0x0000f600ff2d7b82 */ /* 0x000e220000000800 */
[----:B------:R-:W-:Y:S04]  /*9170*/  STS.U16 [R40+UR9+0x14300], R36 ;  /* 0x0143002428007988 */ /* 0x000fe80008000409 */
[----:B------:R4:W-:Y:S03]  /*9180*/  STS.U16 [R40+UR9+0x10700], R34 ;  /* 0x0107002228007988 */ /* 0x0009e60008000409 */
[----:B------:R-:W0:Y:S01]  /*9190*/  LDC R44, c[0x0][0x3d8] ;  /* 0x0000f600ff2c7b82 */ /* 0x000e220000000800 */
[----:B------:R2:W-:Y:S04]  /*91a0*/  STS.U16 [R40+UR9+0x14700], R33 ;  /* 0x0147002128007988 */ /* 0x0005e80008000409 */
[----:B------:R-:W-:Y:S03]  /*91b0*/  STS.U16 [R40+UR9+0x16700], R32 ;  /* 0x0167002028007988 */ /* 0x000fe60008000409 */
[----:B----4-:R-:W4:Y:S01]  /*91c0*/  LDC R34, c[0x0][0x3d8] ;  /* 0x0000f600ff227b82 */ /* 0x010f220000000800 */
[----:B------:R-:W-:Y:S04]  /*91d0*/  STS.U16 [R40+UR9+0x10b00], R31 ;  /* 0x010b001f28007988 */ /* 0x000fe80008000409 */
[----:B------:R3:W-:Y:S03]  /*91e0*/  STS.U16 [R40+UR9+0x12b00], R9 ;  /* 0x012b000928007988 */ /* 0x0007e60008000409 */
[----:B--2---:R-:W2:Y:S01]  /*91f0*/  LDC R33, c[0x0][0x3d8] ;  /* 0x0000f600ff217b82 */ /* 0x004ea20000000800 */
[----:B------:R-:W-:Y:S04]  /*9200*/  STS.U16 [R40+UR9+0x14b00], R30 ;  /* 0x014b001e28007988 */ /* 0x000fe80008000409 */
[----:B------:R-:W-:Y:S03]  /*9210*/  STS.U16 [R40+UR9+0x16b00], R29 ;  /* 0x016b001d28007988 */ /* 0x000fe60008000409 */
[----:B---3--:R-:W3:Y:S01]  /*9220*/  LDC R9, c[0x0][0x3d8] ;  /* 0x0000f600ff097b82 */ /* 0x008ee20000000800 */
[----:B------:R1:W-:Y:S04]  /*9230*/  STS.U16 [R40+UR9+0x10f00], R11 ;  /* 0x010f000b28007988 */ /* 0x0003e80008000409 */
[----:B------:R-:W-:Y:S03]  /*9240*/  STS.U16 [R40+UR9+0x12f00], R28 ;  /* 0x012f001c28007988 */ /* 0x000fe60008000409 */
[----:B------:R-:W0:Y:S01]  /*9250*/  LDC R32, c[0x0][0x3d8] ;  /* 0x0000f600ff207b82 */ /* 0x000e220000000800 */
[----:B------:R1:W-:Y:S04]  /*9260*/  STS.U16 [R40+UR9+0x14f00], R18 ;  /* 0x014f001228007988 */ /* 0x0003e80008000409 */
[----:B------:R-:W-:Y:S03]  /*9270*/  STS.U16 [R40+UR9+0x16f00], R27 ;  /* 0x016f001b28007988 */ /* 0x000fe60008000409 */
[----:B-1----:R-:W1:Y:S01]  /*9280*/  LDC R11, c[0x0][0x3d8] ;  /* 0x0000f600ff0b7b82 */ /* 0x002e620000000800 */
[----:B------:R4:W-:Y:S07]  /*9290*/  STS.U16 [R68+UR9+0x10380], R14 ;  /* 0x0103800e44007988 */ /* 0x0009ee0008000409 */
[----:B------:R-:W0:Y:S01]  /*92a0*/  LDC R18, c[0x0][0x3d8] ;  /* 0x0000f600ff127b82 */ /* 0x000e220000000800 */
[----:B----4-:R-:W-:Y:S01]  /*92b0*/  SGXT.U32 R14, R4, 0x2 ;  /* 0x00000002040e781a */ /* 0x010fe20000000000 */
[----:B------:R4:W-:Y:S04]  /*92c0*/  STS.U16 [R68+UR9+0x16380], R25 ;  /* 0x0163801944007988 */ /* 0x0009e80008000409 */
[----:B------:R-:W-:-:S02]  /*92d0*/  IMAD R14, R14, R26, RZ ;  /* 0x0000001a0e0e7224 */ /* 0x000fc400078e02ff */
[----:B------:R-:W1:Y:S02]  /*92e0*/  LDC R4, c[0x0][0x3d8] ;  /* 0x0000f600ff047b82 */ /* 0x000e640000000800 */
[----:B----4-:R-:W-:Y:S01]  /*92f0*/  IMAD R25, R24, 0x4, R14 ;  /* 0x0000000418197824 */ /* 0x010fe200078e020e */
[----:B------:R3:W-:Y:S05]  /*9300*/  STS.U16 [R68+UR9+0x14380], R8 ;  /* 0x0143800844007988 */ /* 0x0007ea0008000409 */
[----:B------:R-:W4:Y:S01]  /*9310*/  LDC R24, c[0x0][0x3d8] ;  /* 0x0000f600ff187b82 */ /* 0x000f220000000800 */
[----:B------:R-:W-:-:S05]  /*9320*/  LEA R35, R35, R25, 0x2 ;  /* 0x0000001923237211 */ /* 0x000fca00078e10ff */
[----:B------:R-:W-:Y:S01]  /*9330*/  IMAD R50, R50, 0x4, R35 ;  /* 0x0000000432327824 */ /* 0x000fe200078e0223 */
[----:B------:R1:W-:Y:S01]  /*9340*/  STS.U16 [R68+UR9+0x14780], R13 ;  /* 0x0147800d44007988 */ /* 0x0003e20008000409 */
[----:B------:R-:W2:Y:S02]  /*9350*/  LDC R31, c[0x0][0x3d8] ;  /* 0x0000f600ff1f7b82 */ /* 0x000ea40000000800 */
[----:B---3--:R-:W-:-:S04]  /*9360*/  IMAD R8, R9, 0x4, R50 ;  /* 0x0000000409087824 */ /* 0x008fc800078e0232 */
[----:B0-----:R-:W-:Y:S01]  /*9370*/  IMAD R18, R18, 0x4, R8 ;  /* 0x0000000412127824 */ /* 0x001fe200078e0208 */
[----:B------:R0:W-:Y:S01]  /*9380*/  STS.U16 [R68+UR9+0x16f80], R17 ;  /* 0x016f801144007988 */ /* 0x0001e20008000409 */
[----:B------:R-:W3:Y:S03]  /*9390*/  LDC R9, c[0x0][0x3d8] ;  /* 0x0000f600ff097b82 */ /* 0x000ee60000000800 */
[----:B------:R-:W-:-:S05]  /*93a0*/  LEA R49, R49, R18, 0x2 ;  /* 0x0000001231317211 */ /* 0x000fca00078e10ff */
[----:B-1----:R-:W-:Y:S01]  /*93b0*/  IMAD R13, R4, 0x4, R49 ;  /* 0x00000004040d7824 */ /* 0x002fe200078e0231 */
[----:B0-----:R-:W0:Y:S01]  /*93c0*/  LDC R17, c[0x0][0x3d8] ;  /* 0x0000f600ff117b82 */ /* 0x001e220000000800 */
[----:B------:R1:W-:Y:S02]  /*93d0*/  STS.U16 [R68+UR9+0x12380], R23 ;  /* 0x0123801744007988 */ /* 0x0003e40008000409 */
[----:B------:R-:W-:-:S04]  /*93e0*/  IMAD R34, R34, 0x4, R13 ;  /* 0x0000000422227824 */ /* 0x000fc800078e020d */
[----:B------:R-:W-:Y:S01]  /*93f0*/  IMAD R48, R48, 0x4, R34 ;  /* 0x0000000430307824 */ /* 0x000fe200078e0222 */
[----:B------:R-:W3:Y:S08]  /*9400*/  LDC R4, c[0x0][0x3d8] ;  /* 0x0000f600ff047b82 */ /* 0x000ef00000000800 */
[----:B-1----:R-:W1:Y:S01]  /*9410*/  LDC R23, c[0x0][0x3d8] ;  /* 0x0000f600ff177b82 */ /* 0x002e620000000800 */
[----:B----4-:R-:W-:-:S05]  /*9420*/  LEA R24, R24, R48, 0x2 ;  /* 0x0000003018187211 */ /* 0x010fca00078e10ff */
[----:B--2---:R-:W-:Y:S01]  /*9430*/  IMAD R33, R33, 0x4, R24 ;  /* 0x0000000421217824 */ /* 0x004fe200078e0218 */
[----:B------:R2:W-:Y:S01]  /*9440*/  STS.U16 [R68+UR9+0x16780], R22 ;  /* 0x0167801644007988 */ /* 0x0005e20008000409 */
[----:B------:R-:W4:Y:S02]  /*9450*/  LDC R43, c[0x0][0x3d8] ;  /* 0x0000f600ff2b7b82 */ /* 0x000f240000000800 */
[----:B------:R-:W-:-:S04]  /*9460*/  IMAD R47, R47, 0x4, R33 ;  /* 0x000000042f2f7824 */ /* 0x000fc800078e0221 */
[----:B0-----:R-:W-:Y:S01]  /*9470*/  IMAD R17, R17, 0x4, R47 ;  /* 0x0000000411117824 */ /* 0x001fe200078e022f */
[----:B------:R0:W-:Y:S01]  /*9480*/  STS.U16 [R68+UR9+0x14b80], R16 ;  /* 0x014b801044007988 */ /* 0x0001e20008000409 */
[----:B------:R-:W4:Y:S03]  /*9490*/  LDC R30, c[0x0][0x3d8] ;  /* 0x0000f600ff1e7b82 */ /* 0x000f260000000800 */
[----:B-1----:R-:W-:-:S05]  /*94a0*/  LEA R23, R23, R17, 0x2 ;  /* 0x0000001117177211 */ /* 0x002fca00078e10ff */
[----:B--2---:R-:W1:Y:S01]  /*94b0*/  LDC R22, c[0x0][0x3d8] ;  /* 0x0000f600ff167b82 */ /* 0x004e620000000800 */
[----:B------:R-:W-:-:S04]  /*94c0*/  IMAD R46, R46, 0x4, R23 ;  /* 0x000000042e2e7824 */ /* 0x000fc800078e0217 */
[----:B---3--:R-:W-:-:S03]  /*94d0*/  IMAD R9, R9, 0x4, R46 ;  /* 0x0000000409097824 */ /* 0x008fc600078e022e */
[----:B0-----:R-:W0:Y:S01]  /*94e0*/  LDC R16, c[0x0][0x3d8] ;  /* 0x0000f600ff107b82 */ /* 0x001e220000000800 */
[----:B------:R-:W-:-:S05]  /*94f0*/  IMAD R32, R32, 0x4, R9 ;  /* 0x0000000420207824 */ /* 0x000fca00078e0209 */
[----:B------:R-:W-:Y:S02]  /*9500*/  LEA R45, R45, R32, 0x2 ;  /* 0x000000202d2d7211 */ /* 0x000fe400078e10ff */
[----:B------:R-:W2:Y:S03]  /*9510*/  LDC R42, c[0x0][0x3d8] ;  /* 0x0000f600ff2a7b82 */ /* 0x000ea60000000800 */
[----:B------:R-:W-:-:S04]  /*9520*/  IMAD R11, R11, 0x4, R45 ;  /* 0x000000040b0b7824 */ /* 0x000fc800078e022d */
[----:B------:R-:W-:Y:S01]  /*9530*/  IMAD R31, R31, 0x4, R11 ;  /* 0x000000041f1f7824 */ /* 0x000fe200078e020b */
[----:B------:R3:W-:Y:S01]  /*9540*/  STS.U16 [R68+UR9+0x12b80], R21 ;  /* 0x012b801544007988 */ /* 0x0007e20008000409 */
[----:B------:R-:W2:Y:S02]  /*9550*/  LDC R29, c[0x0][0x3d8] ;  /* 0x0000f600ff1d7b82 */ /* 0x000ea40000000800 */
[----:B------:R-:W-:-:S05]  /*9560*/  IMAD R44, R44, 0x4, R31 ;  /* 0x000000042c2c7824 */ /* 0x000fca00078e021f */
[----:B------:R-:W-:Y:S01]  /*9570*/  LEA R4, R4, R44, 0x2 ;  /* 0x0000002c04047211 */ /* 0x000fe200078e10ff */
[----:B------:R-:W2:Y:S04]  /*9580*/  LDC R41, c[0x0][0x3d8] ;  /* 0x0000f600ff297b82 */ /* 0x000ea80000000800 */
[----:B-1----:R-:W-:-:S04]  /*9590*/  IMAD R22, R22, 0x4, R4 ;  /* 0x0000000416167824 */ /* 0x002fc800078e0204 */
[----:B---3--:R-:W1:Y:S01]  /*95a0*/  LDC R21, c[0x0][0x3d8] ;  /* 0x0000f600ff157b82 */ /* 0x008e620000000800 */
[----:B----4-:R-:W-:Y:S01]  /*95b0*/  IMAD R43, R43, 0x4, R22 ;  /* 0x000000042b2b7824 */ /* 0x010fe200078e0216 */
[----:B------:R3:W-:Y:S03]  /*95c0*/  STS.U16 [R68+UR9+0x10780], R12 ;  /* 0x0107800c44007988 */ /* 0x0007e60008000409 */
[----:B0-----:R-:W-:Y:S01]  /*95d0*/  IMAD R16, R16, 0x4, R43 ;  /* 0x0000000410107824 */ /* 0x001fe200078e022b */
[----:B------:R0:W-:Y:S02]  /*95e0*/  STS.U16 [R68+UR9+0x12780], R15 ;  /* 0x0127800f44007988 */ /* 0x0001e40008000409 */
[----:B------:R-:W4:Y:S02]  /*95f0*/  LDC R40, c[0x0][0x3d8] ;  /* 0x0000f600ff287b82 */ /* 0x000f240000000800 */
[----:B------:R-:W-:-:S06]  /*9600*/  LEA R30, R30, R16, 0x2 ;  /* 0x000000101e1e7211 */ /* 0x000fcc00078e10ff */
[----:B---3--:R-:W3:Y:S01]  /*9610*/  LDC R12, c[0x0][0x3d8] ;  /* 0x0000f600ff0c7b82 */ /* 0x008ee20000000800 */
[----:B--2---:R-:W-:-:S07]  /*9620*/  IMAD R42, R42, 0x4, R30 ;  /* 0x000000042a2a7824 */ /* 0x004fce00078e021e */
[----:B0-----:R-:W0:Y:S01]  /*9630*/  LDC R15, c[0x0][0x3d8] ;  /* 0x0000f600ff0f7b82 */ /* 0x001e220000000800 */
[----:B-1----:R-:W-:Y:S01]  /*9640*/  IMAD R21, R21, 0x4, R42 ;  /* 0x0000000415157824 */ /* 0x002fe200078e022a */
[----:B------:R1:W-:Y:S03]  /*9650*/  STS.U16 [R68+UR9+0x10f80], R5 ;  /* 0x010f800544007988 */ /* 0x0003e60008000409 */
[----:B------:R-:W-:-:S03]  /*9660*/  IMAD R29, R29, 0x4, R21 ;  /* 0x000000041d1d7824 */ /* 0x000fc600078e0215 */
[----:B------:R-:W2:Y:S02]  /*9670*/  LDC R28, c[0x0][0x3d8] ;  /* 0x0000f600ff1c7b82 */ /* 0x000ea40000000800 */
[----:B------:R-:W-:-:S06]  /*9680*/  LEA R41, R41, R29, 0x2 ;  /* 0x0000001d29297211 */ /* 0x000fcc00078e10ff */
[----:B-1----:R-:W1:Y:S01]  /*9690*/  LDC R5, c[0x0][0x3d8] ;  /* 0x0000f600ff057b82 */ /* 0x002e620000000800 */
[----:B---3--:R-:W-:Y:S01]  /*96a0*/  IMAD R12, R12, 0x4, R41 ;  /* 0x000000040c0c7824 */ /* 0x008fe200078e0229 */
[----:B------:R3:W-:Y:S06]  /*96b0*/  STS.U16 [R68+UR9+0x16b80], R20 ;  /* 0x016b801444007988 */ /* 0x0007ec0008000409 */
[----:B------:R-:W2:Y:S01]  /*96c0*/  LDC R39, c[0x0][0x3d8] ;  /* 0x0000f600ff277b82 */ /* 0x000ea20000000800 */
[----:B0-----:R-:W-:-:S07]  /*96d0*/  IMAD R15, R15, 0x4, R12 ;  /* 0x000000040f0f7824 */ /* 0x001fce00078e020c */
[----:B---3--:R-:W0:Y:S01]  /*96e0*/  LDC R20, c[0x0][0x3d8] ;  /* 0x0000f600ff147b82 */ /* 0x008e220000000800 */
[----:B----4-:R-:W-:Y:S01]  /*96f0*/  IMAD R40, R40, 0x4, R15 ;  /* 0x0000000428287824 */ /* 0x010fe200078e020f */
[----:B------:R-:W-:-:S06]  /*9700*/  LEA R148, P2, R14, R6, 0x1 ;  /* 0x000000060e947211 */ /* 0x000fcc00078408ff */
[----:B------:R-:W3:Y:S01]  /*9710*/  LDC R27, c[0x0][0x3d8] ;  /* 0x0000f600ff1b7b82 */ /* 0x000ee20000000800 */
[----:B-1----:R-:W-:Y:S01]  /*9720*/  LEA R5, R5, R40, 0x2 ;  /* 0x0000002805057211 */ /* 0x002fe200078e10ff */
[----:B------:R1:W-:Y:S01]  /*9730*/  STS.U16 [R68+UR9+0x14f80], R10 ;  /* 0x014f800a44007988 */ /* 0x0003e20008000409 */
[----:B------:R-:W-:-:S05]  /*9740*/  LEA.HI.X.SX32 R149, R14, R0, 0x1, P2 ;  /* 0x000000000e957211 */ /* 0x000fca00010f0eff */
[----:B------:R-:W4:Y:S01]  /*9750*/  LDC R38, c[0x0][0x3d8] ;  /* 0x0000f600ff267b82 */ /* 0x000f220000000800 */
[----:B--2---:R-:W-:Y:S01]  /*9760*/  IMAD R28, R28, 0x4, R5 ;  /* 0x000000041c1c7824 */ /* 0x004fe200078e0205 */
[----:B------:R2:W-:Y:S01]  /*9770*/  STS.U16 [R68+UR9+0x12f80], R19 ;  /* 0x012f801344007988 */ /* 0x0005e20008000409 */
[----:B------:R-:W-:-:S05]  /*9780*/  LEA R152, P3, R25, R6, 0x1 ;  /* 0x0000000619987211 */ /* 0x000fca00078608ff */
[----:B-1----:R-:W1:Y:S01]  /*9790*/  LDC R10, c[0x0][0x3d8] ;  /* 0x0000f600ff0a7b82 */ /* 0x002e620000000800 */
[----:B------:R-:W-:Y:S01]  /*97a0*/  IMAD R39, R39, 0x4, R28 ;  /* 0x0000000427277824 */ /* 0x000fe200078e021c */
[----:B------:R-:W-:Y:S01]  /*97b0*/  LEA R150, P2, R35, R6, 0x1 ;  /* 0x0000000623967211 */ /* 0x000fe200078408ff */
[----:B------:R3:W-:Y:S05]  /*97c0*/  STL.64 [R1+0x560], R148 ;  /* 0x0005609401007387 */ /* 0x0007ea0000100a00 */
[----:B--2---:R-:W2:Y:S01]  /*97d0*/  LDC R19, c[0x0][0x3d8] ;  /* 0x0000f600ff137b82 */ /* 0x004ea20000000800 */
[-C--:B------:R-:W-:Y:S01]  /*97e0*/  LEA.HI.X.SX32 R153, R25, R0.reuse, 0x1, P3 ;  /* 0x0000000019997211 */ /* 0x080fe200018f0eff */
[----:B0-----:R-:W-:Y:S01]  /*97f0*/  IMAD R20, R20, 0x4, R39 ;  /* 0x0000000414147824 */ /* 0x001fe200078e0227 */
[----:B------:R-:W-:-:S02]  /*9800*/  LEA.HI.X.SX32 R151, R35, R0, 0x1, P2 ;  /* 0x0000000023977211 */ /* 0x000fc400010f0eff */
[----:B---3--:R-:W-:-:S03]  /*9810*/  LEA R148, P4, R50, R6, 0x1 ;  /* 0x0000000632947211 */ /* 0x008fc600078808ff */
[----:B------:R-:W0:Y:S01]  /*9820*/  LDC R37, c[0x0][0x3d8] ;  /* 0x0000f600ff257b82 */ /* 0x000e220000000800 */
[----:B------:R3:W-:Y:S01]  /*9830*/  STS.U16 [R68+UR9+0x10b80], R7 ;  /* 0x010b800744007988 */ /* 0x0007e20008000409 */
[----:B------:R-:W-:-:S03]  /*9840*/  LEA.HI.X.SX32 R149, R50, R0, 0x1, P4 ;  /* 0x0000000032957211 */ /* 0x000fc600020f0eff */
[----:B------:R3:W-:Y:S01]  /*9850*/  STL.64 [R1+0x558], R152 ;  /* 0x0005589801007387 */ /* 0x0007e20000100a00 */
[----:B------:R-:W-:Y:S02]  /*9860*/  LEA R27, R27, R20, 0x2 ;  /* 0x000000141b1b7211 */ /* 0x000fe400078e10ff */
[----:B------:R-:W0:Y:S01]  /*9870*/  LDC R26, c[0x0][0x3d8] ;  /* 0x0000f600ff1a7b82 */ /* 0x000e220000000800 */
[----:B------:R4:W-:Y:S04]  /*9880*/  STL.64 [R1+0x550], R150 ;  /* 0x0005509601007387 */ /* 0x0009e80000100a00 */
[----:B------:R1:W-:Y:S03]  /*9890*/  STL.64 [R1+0x548], R148 ;  /* 0x0005489401007387 */ /* 0x0003e60000100a00 */
[----:B---3--:R-:W3:Y:S01]  /*98a0*/  LDC R7, c[0x0][0x3d8] ;  /* 0x0000f600ff077b82 */ /* 0x008ee20000000800 */
[----:B------:R-:W-:Y:S01]  /*98b0*/  LEA R152, P2, R8, R6, 0x1 ;  /* 0x0000000608987211 */ /* 0x000fe200078408ff */
[----:B------:R-:W-:-:S04]  /*98c0*/  @!UP0 UIADD3 UR12, UPT, UPT, -UR12, 0x100000, URZ ;  /* 0x001000000c0c8890 */ /* 0x000fc8000fffe1ff */
[----:B------:R-:W-:Y:S02]  /*98d0*/  @!UP0 USHF.L.U32 UR13, UR12, 0xb, URZ ;  /* 0x0000000b0c0d8899 */ /* 0x000fe400080006ff */
[----:B------:R-:W-:Y:S01]  /*98e0*/  @!UP0 USHF.L.U32 UR12, UR12, 0x1, URZ ;  /* 0x000000010c0c8899 */ /* 0x000fe200080006ff */
[----:B------:R-:W-:Y:S01]  /*98f0*/  VOTEU.ALL UP1, P0 ;  /* 0x0000000000ff7886 */ /* 0x000fe20000020000 */
[----:B----4-:R-:W-:Y:S01]  /*9900*/  LEA R150, P3, R18, R6, 0x1 ;  /* 0x0000000612967211 */ /* 0x010fe200078608ff */
[----:B------:R-:W-:Y:S01]  /*9910*/  IMAD R38, R38, 0x4, R27 ;  /* 0x0000000426267824 */ /* 0x000fe200078e021b */
[----:B------:R-:W-:Y:S01]  /*9920*/  LEA.HI.X.SX32 R153, R8, R0, 0x1, P2 ;  /* 0x0000000008997211 */ /* 0x000fe200010f0eff */
[----:B------:R-:W4:Y:S01]  /*9930*/  LDC R36, c[0x0][0x3d8] ;  /* 0x0000f600ff247b82 */ /* 0x000f220000000800 */
[----:B-1----:R-:W-:Y:S01]  /*9940*/  LEA R148, P4, R49, R6, 0x1 ;  /* 0x0000000631947211 */ /* 0x002fe200078808ff */
[----:B------:R1:W-:Y:S06]  /*9950*/  MEMBAR.ALL.CTA ;  /* 0x0000000000007992 */ /* 0x0003ec0000008000 */
[----:B-1----:R-:W-:Y:S01]  /*9960*/  FENCE.VIEW.ASYNC.S ;  /* 0x00000000000073c6 */ /* 0x002fe20000000000 */
[----:B------:R-:W-:-:S02]  /*9970*/  LEA.HI.X.SX32 R151, R18, R0, 0x1, P3 ;  /* 0x0000000012977211 */ /* 0x000fc400018f0eff */
[----:B------:R-:W-:Y:S01]  /*9980*/  LEA.HI.X.SX32 R149, R49, R0, 0x1, P4 ;  /* 0x0000000031957211 */ /* 0x000fe200020f0eff */
[----:B------:R-:W-:Y:S01]  /*9990*/  IMAD R10, R10, 0x4, R38 ;  /* 0x000000040a0a7824 */ /* 0x000fe200078e0226 */
[----:B------:R1:W-:Y:S01]  /*99a0*/  STL.64 [R1+0x540], R152 ;  /* 0x0005409801007387 */ /* 0x0003e20000100a00 */
[----:B------:R-:W4:Y:S03]  /*99b0*/  LDC R52, c[0x0][0x3d8] ;  /* 0x0000f600ff347b82 */ /* 0x000f260000000800 */
[----:B------:R0:W-:Y:S01]  /*99c0*/  STL.64 [R1+0x538], R150 ;  /* 0x0005389601007387 */ /* 0x0001e20000100a00 */
[----:B--2---:R-:W-:-:S03]  /*99d0*/  IMAD R19, R19, 0x4, R10 ;  /* 0x0000000413137824 */ /* 0x004fc600078e020a */
[----:B------:R2:W-:Y:S01]  /*99e0*/  STL.64 [R1+0x530], R148 ;  /* 0x0005309401007387 */ /* 0x0005e20000100a00 */
[----:B------:R-:W4:Y:S01]  /*99f0*/  LDC R53, c[0x0][0x3d8] ;  /* 0x0000f600ff357b82 */ /* 0x000f220000000800 */
[-C--:B-1----:R-:W-:Y:S02]  /*9a00*/  LEA R152, P2, R13, R6.reuse, 0x1 ;  /* 0x000000060d987211 */ /* 0x082fe400078408ff */
[----:B0-----:R-:W-:-:S05]  /*9a10*/  LEA R150, P3, R34, R6, 0x1 ;  /* 0x0000000622967211 */ /* 0x001fca00078608ff */
[----:B------:R-:W0:Y:S01]  /*9a20*/  LDC R55, c[0x0][0x3d8] ;  /* 0x0000f600ff377b82 */ /* 0x000e220000000800 */
[----:B------:R-:W-:Y:S02]  /*9a30*/  LEA.HI.X.SX32 R153, R13, R0, 0x1, P2 ;  /* 0x000000000d997211 */ /* 0x000fe400010f0eff */
[----:B--2---:R-:W-:Y:S02]  /*9a40*/  LEA R148, P4, R48, R6, 0x1 ;  /* 0x0000000630947211 */ /* 0x004fe400078808ff */
[-C--:B------:R-:W-:Y:S02]  /*9a50*/  LEA.HI.X.SX32 R151, R34, R0.reuse, 0x1, P3 ;  /* 0x0000000022977211 */ /* 0x080fe400018f0eff */
[----:B------:R-:W-:Y:S01]  /*9a60*/  LEA.HI.X.SX32 R149, R48, R0, 0x1, P4 ;  /* 0x0000000030957211 */ /* 0x000fe200020f0eff */
[----:B------:R1:W-:Y:S01]  /*9a70*/  STL.64 [R1+0x528], R152 ;  /* 0x0005289801007387 */ /* 0x0003e20000100a00 */
[----:B------:R-:W-:Y:S01]  /*9a80*/  LEA R37, R37, R19, 0x2 ;  /* 0x0000001325257211 */ /* 0x000fe200078e10ff */
[----:B------:R-:W2:Y:S02]  /*9a90*/  LDC R58, c[0x0][0x3d8] ;  /* 0x0000f600ff3a7b82 */ /* 0x000ea40000000800 */
[----:B------:R1:W-:Y:S02]  /*9aa0*/  STL.64 [R1+0x520], R150 ;  /* 0x0005209601007387 */ /* 0x0003e40000100a00 */
[----:B---3--:R-:W-:-:S02]  /*9ab0*/  IMAD R7, R7, 0x4, R37 ;  /* 0x0000000407077824 */ /* 0x008fc400078e0225 */
[----:B------:R3:W-:Y:S02]  /*9ac0*/  STL.64 [R1+0x518], R148 ;  /* 0x0005189401007387 */ /* 0x0007e40000100a00 */
[----:B------:R-:W0:Y:S01]  /*9ad0*/  LDC R60, c[0x0][0x3d8] ;  /* 0x0000f600ff3c7b82 */ /* 0x000e220000000800 */
[CC--:B-1----:R-:W-:Y:S02]  /*9ae0*/  LEA R152, P2, R24.reuse, R6.reuse, 0x1 ;  /* 0x0000000618987211 */ /* 0x0c2fe400078408ff */
[----:B------:R-:W-:Y:S02]  /*9af0*/  LEA R150, P3, R33, R6, 0x1 ;  /* 0x0000000621967211 */ /* 0x000fe400078608ff */
[----:B------:R-:W-:-:S03]  /*9b00*/  LEA.HI.X.SX32 R153, R24, R0, 0x1, P2 ;  /* 0x0000000018997211 */ /* 0x000fc600010f0eff */
[----:B------:R-:W1:Y:S01]  /*9b10*/  LDC R59, c[0x0][0x3d8] ;  /* 0x0000f600ff3b7b82 */ /* 0x000e620000000800 */
[----:B---3--:R-:W-:Y:S02]  /*9b20*/  LEA R148, P4, R47, R6, 0x1 ;  /* 0x000000062f947211 */ /* 0x008fe400078808ff */
[-C--:B------:R-:W-:Y:S01]  /*9b30*/  LEA.HI.X.SX32 R151, R33, R0.reuse, 0x1, P3 ;  /* 0x0000000021977211 */ /* 0x080fe200018f0eff */
[----:B------:R-:W-:Y:S01]  /*9b40*/  IMAD R26, R26, 0x4, R7 ;  /* 0x000000041a1a7824 */ /* 0x000fe200078e0207 */
[----:B------:R-:W-:Y:S01]  /*9b50*/  LEA.HI.X.SX32 R149, R47, R0, 0x1, P4 ;  /* 0x000000002f957211 */ /* 0x000fe200020f0eff */
[----:B------:R3:W-:Y:S02]  /*9b60*/  STL.64 [R1+0x510], R152 ;  /* 0x0005109801007387 */ /* 0x0007e40000100a00 */
[----:B----4-:R-:W-:Y:S01]  /*9b70*/  IMAD R36, R36, 0x4, R26 ;  /* 0x0000000424247824 */ /* 0x010fe200078e021a */
[----:B------:R-:W4:Y:S01]  /*9b80*/  LDC R61, c[0x0][0x3d8] ;  /* 0x0000f600ff3d7b82 */ /* 0x000f220000000800 */
[----:B------:R3:W-:Y:S04]  /*9b90*/  STL.64 [R1+0x508], R150 ;  /* 0x0005089601007387 */ /* 0x0007e80000100a00 */
[----:B------:R2:W-:Y:S03]  /*9ba0*/  STL.64 [R1+0x500], R148 ;  /* 0x0005009401007387 */ /* 0x0005e60000100a00 */
[----:B------:R-:W0:Y:S01]  /*9bb0*/  LDC R62, c[0x0][0x3d8] ;  /* 0x0000f600ff3e7b82 */ /* 0x000e220000000800 */
[----:B---3--:R-:W-:-:S02]  /*9bc0*/  LEA R152, P2, R17, R6, 0x1 ;  /* 0x0000000611987211 */ /* 0x008fc400078408ff */
[----:B------:R-:W-:Y:S02]  /*9bd0*/  LEA R150, P3, R23, R6, 0x1 ;  /* 0x0000000617967211 */ /* 0x000fe400078608ff */
[----:B------:R-:W-:-:S03]  /*9be0*/  LEA.HI.X.SX32 R153, R17, R0, 0x1, P2 ;  /* 0x0000000011997211 */ /* 0x000fc600010f0eff */
[----:B------:R-:W3:Y:S01]  /*9bf0*/  LDC R63, c[0x0][0x3d8] ;  /* 0x0000f600ff3f7b82 */ /* 0x000ee20000000800 */
[C---:B--2---:R-:W-:Y:S02]  /*9c00*/  LEA R148, P4, R46.reuse, R6, 0x1 ;  /* 0x000000062e947211 */ /* 0x044fe400078808ff */
[----:B------:R-:W-:Y:S02]  /*9c10*/  LEA.HI.X.SX32 R151, R23, R0, 0x1, P3 ;  /* 0x0000000017977211 */ /* 0x000fe400018f0eff */
[----:B------:R-:W-:Y:S02]  /*9c20*/  LEA R14, R51, R36, 0x2 ;  /* 0x00000024330e7211 */ /* 0x000fe400078e10ff */
[----:B------:R-:W-:Y:S01]  /*9c30*/  LEA.HI.X.SX32 R149, R46, R0, 0x1, P4 ;  /* 0x000000002e957211 */ /* 0x000fe200020f0eff */
[----:B------:R2:W-:Y:S01]  /*9c40*/  STL.64 [R1+0x4f8], R152 ;  /* 0x0004f89801007387 */ /* 0x0005e20000100a00 */
[----:B------:R-:W1:Y:S01]  /*9c50*/  LDC R64, c[0x0][0x3d8] ;  /* 0x0000f600ff407b82 */ /* 0x000e620000000800 */
[----:B------:R-:W-:-:S02]  /*9c60*/  IMAD R25, R52, 0x4, R14 ;  /* 0x0000000434197824 */ /* 0x000fc400078e020e */
[----:B------:R2:W-:Y:S04]  /*9c70*/  STL.64 [R1+0x4f0], R150 ;  /* 0x0004f09601007387 */ /* 0x0005e80000100a00 */
[----:B------:R4:W-:Y:S01]  /*9c80*/  STL.64 [R1+0x4e8], R148 ;  /* 0x0004e89401007387 */ /* 0x0009e20000100a00 */
[----:B------:R-:W1:Y:S01]  /*9c90*/  LDC R66, c[0x0][0x3d8] ;  /* 0x0000f600ff427b82 */ /* 0x000e620000000800 */
[CC--:B--2---:R-:W-:Y:S02]  /*9ca0*/  LEA R152, P2, R9.reuse, R6.reuse, 0x1 ;  /* 0x0000000609987211 */ /* 0x0c4fe400078408ff */
[----:B------:R-:W-:Y:S01]  /*9cb0*/  LEA R150, P3, R32, R6, 0x1 ;  /* 0x0000000620967211 */ /* 0x000fe200078608ff */
[----:B------:R-:W-:Y:S01]  /*9cc0*/  IMAD R35, R54, 0x4, R25 ;  /* 0x0000000436237824 */ /* 0x000fe200078e0219 */
[----:B------:R-:W-:-:S03]  /*9cd0*/  LEA.HI.X.SX32 R153, R9, R0, 0x1, P2 ;  /* 0x0000000009997211 */ /* 0x000fc600010f0eff */
[----:B------:R-:W2:Y:S01]  /*9ce0*/  LDC R65, c[0x0][0x3d8] ;  /* 0x0000f600ff417b82 */ /* 0x000ea20000000800 */
[C---:B----4-:R-:W-:Y:S02]  /*9cf0*/  LEA R148, P4, R45.reuse, R6, 0x1 ;  /* 0x000000062d947211 */ /* 0x050fe400078808ff */
[-C--:B------:R-:W-:Y:S02]  /*9d00*/  LEA.HI.X.SX32 R151, R32, R0.reuse, 0x1, P3 ;  /* 0x0000000020977211 */ /* 0x080fe400018f0eff */
[----:B------:R-:W-:Y:S01]  /*9d10*/  LEA.HI.X.SX32 R149, R45, R0, 0x1, P4 ;  /* 0x000000002d957211 */ /* 0x000fe200020f0eff */
[----:B------:R-:W-:Y:S01]  /*9d20*/  IMAD R8, R53, 0x4, R35 ;  /* 0x0000000435087824 */ /* 0x000fe200078e0223 */
[----:B------:R4:W-:Y:S01]  /*9d30*/  STL.64 [R1+0x4e0], R152 ;  /* 0x0004e09801007387 */ /* 0x0009e20000100a00 */
[----:B------:R-:W1:Y:S03]  /*9d40*/  LDC R67, c[0x0][0x3d8] ;  /* 0x0000f600ff437b82 */ /* 0x000e660000000800 */
[----:B------:R3:W-:Y:S01]  /*9d50*/  STL.64 [R1+0x4d8], R150 ;  /* 0x0004d89601007387 */ /* 0x0007e20000100a00 */
[----:B0-----:R-:W-:-:S03]  /*9d60*/  LEA R18, R55, R8, 0x2 ;  /* 0x0000000837127211 */ /* 0x001fc600078e10ff */
[----:B------:R0:W-:Y:S01]  /*9d70*/  STL.64 [R1+0x4d0], R148 ;  /* 0x0004d09401007387 */ /* 0x0001e20000100a00 */
[----:B------:R-:W1:Y:S01]  /*9d80*/  LDC R68, c[0x0][0x3d8] ;  /* 0x0000f600ff447b82 */ /* 0x000e620000000800 */
[-C--:B----4-:R-:W-:Y:S02]  /*9d90*/  LEA R152, P2, R11, R6.reuse, 0x1 ;  /* 0x000000060b987211 */ /* 0x090fe400078408ff */
[----:B---3--:R-:W-:-:S05]  /*9da0*/  LEA R150, P3, R31, R6, 0x1 ;  /* 0x000000061f967211 */ /* 0x008fca00078608ff */
[----:B------:R-:W3:Y:S01]  /*9db0*/  LDC R69, c[0x0][0x3d8] ;  /* 0x0000f600ff457b82 */ /* 0x000ee20000000800 */
[----:B------:R-:W-:Y:S02]  /*9dc0*/  LEA.HI.X.SX32 R153, R11, R0, 0x1, P2 ;  /* 0x000000000b997211 */ /* 0x000fe400010f0eff */
[C---:B0-----:R-:W-:Y:S02]  /*9dd0*/  LEA R148, P4, R44.reuse, R6, 0x1 ;  /* 0x000000062c947211 */ /* 0x041fe400078808ff */
[-C--:B------:R-:W-:Y:S02]  /*9de0*/  LEA.HI.X.SX32 R151, R31, R0.reuse, 0x1, P3 ;  /* 0x000000001f977211 */ /* 0x080fe400018f0eff */
[----:B------:R-:W-:Y:S01]  /*9df0*/  LEA.HI.X.SX32 R149, R44, R0, 0x1, P4 ;  /* 0x000000002c957211 */ /* 0x000fe200020f0eff */
[----:B------:R-:W-:Y:S01]  /*9e00*/  IMAD R34, R56, 0x4, R18 ;  /* 0x0000000438227824 */ /* 0x000fe200078e0212 */
[----:B------:R0:W-:Y:S01]  /*9e10*/  STL.64 [R1+0x4c8], R152 ;  /* 0x0004c89801007387 */ /* 0x0001e20000100a00 */
[----:B------:R-:W4:Y:S03]  /*9e20*/  LDC R70, c[0x0][0x3d8] ;  /* 0x0000f600ff467b82 */ /* 0x000f260000000800 */
[----:B------:R2:W-:Y:S01]  /*9e30*/  STL.64 [R1+0x4c0], R150 ;  /* 0x0004c09601007387 */ /* 0x0005e20000100a00 */
[----:B------:R-:W-:-:S03]  /*9e40*/  IMAD R13, R57, 0x4, R34 ;  /* 0x00000004390d7824 */ /* 0x000fc600078e0222 */
[----:B------:R1:W-:Y:S01]  /*9e50*/  STL.64 [R1+0x4b8], R148 ;  /* 0x0004b89401007387 */ /* 0x0003e20000100a00 */
[----:B------:R-:W3:Y:S01]  /*9e60*/  LDC R72, c[0x0][0x3d8] ;  /* 0x0000f600ff487b82 */ /* 0x000ee20000000800 */
[-C--:B0-----:R-:W-:Y:S02]  /*9e70*/  LEA R152, P2, R4, R6.reuse, 0x1 ;  /* 0x0000000604987211 */ /* 0x081fe400078408ff */
[----:B--2---:R-:W-:-:S05]  /*9e80*/  LEA R150, P3, R22, R6, 0x1 ;  /* 0x0000000616967211 */ /* 0x004fca00078608ff */
[----:B------:R-:W0:Y:S01]  /*9e90*/  LDC R71, c[0x0][0x3d8] ;  /* 0x0000f600ff477b82 */ /* 0x000e220000000800 */
[----:B------:R-:W-:Y:S02]  /*9ea0*/  LEA.HI.X.SX32 R153, R4, R0, 0x1, P2 ;  /* 0x0000000004997211 */ /* 0x000fe400010f0eff */
[C---:B-1----:R-:W-:Y:S02]  /*9eb0*/  LEA R148, P4, R43.reuse, R6, 0x1 ;  /* 0x000000062b947211 */ /* 0x042fe400078808ff */
[-C--:B------:R-:W-:Y:S01]  /*9ec0*/  LEA.HI.X.SX32 R151, R22, R0.reuse, 0x1, P3 ;  /* 0x0000000016977211 */ /* 0x080fe200018f0eff */
[----:B------:R-:W-:Y:S01]  /*9ed0*/  IMAD R24, R58, 0x4, R13 ;  /* 0x000000043a187824 */ /* 0x000fe200078e020d */
[----:B------:R-:W-:Y:S01]  /*9ee0*/  LEA.HI.X.SX32 R149, R43, R0, 0x1, P4 ;  /* 0x000000002b957211 */ /* 0x000fe200020f0eff */
[----:B------:R1:W-:Y:S01]  /*9ef0*/  STL.64 [R1+0x4b0], R152 ;  /* 0x0004b09801007387 */ /* 0x0003e20000100a00 */
[----:B------:R-:W2:Y:S03]  /*9f00*/  LDC R87, c[0x0][0x3d8] ;  /* 0x0000f600ff577b82 */ /* 0x000ea60000000800 */
[----:B------:R1:W-:Y:S01]  /*9f10*/  STL.64 [R1+0x4a8], R150 ;  /* 0x0004a89601007387 */ /* 0x0003e20000100a00 */
[----:B------:R-:W-:-:S03]  /*9f20*/  LEA R33, R60, R24, 0x2 ;  /* 0x000000183c217211 */ /* 0x000fc600078e10ff */
[----:B------:R4:W-:Y:S01]  /*9f30*/  STL.64 [R1+0x4a0], R148 ;  /* 0x0004a09401007387 */ /* 0x0009e20000100a00 */
[----:B------:R-:W0:Y:S01]  /*9f40*/  LDC R89, c[0x0][0x3d8] ;  /* 0x0000f600ff597b82 */ /* 0x000e220000000800 */
[-C--:B-1----:R-:W-:Y:S02]  /*9f50*/  LEA R152, P2, R16, R6.reuse, 0x1 ;  /* 0x0000000610987211 */ /* 0x082fe400078408ff */
[----:B------:R-:W-:-:S05]  /*9f60*/  LEA R150, P3, R30, R6, 0x1 ;  /* 0x000000061e967211 */ /* 0x000fca00078608ff */
[----:B------:R-:W1:Y:S01]  /*9f70*/  LDC R92, c[0x0][0x3d8] ;  /* 0x0000f600ff5c7b82 */ /* 0x000e620000000800 */
[----:B------:R-:W-:Y:S02]  /*9f80*/  LEA.HI.X.SX32 R153, R16, R0, 0x1, P2 ;  /* 0x0000000010997211 */ /* 0x000fe400010f0eff */
[----:B----4-:R-:W-:Y:S02]  /*9f90*/  LEA R148, P4, R42, R6, 0x1 ;  /* 0x000000062a947211 */ /* 0x010fe400078808ff */
[-C--:B------:R-:W-:Y:S01]  /*9fa0*/  LEA.HI.X.SX32 R151, R30, R0.reuse, 0x1, P3 ;  /* 0x000000001e977211 */ /* 0x080fe200018f0eff */
[----:B------:R-:W-:Y:S01]  /*9fb0*/  IMAD R17, R59, 0x4, R33 ;  /* 0x000000043b117824 */ /* 0x000fe200078e0221 */
[----:B------:R-:W-:Y:S01]  /*9fc0*/  LEA.HI.X.SX32 R149, R42, R0, 0x1, P4 ;  /* 0x000000002a957211 */ /* 0x000fe200020f0eff */
[----:B------:R4:W-:Y:S01]  /*9fd0*/  STL.64 [R1+0x498], R152 ;  /* 0x0004989801007387 */ /* 0x0009e20000100a00 */
[----:B------:R-:W0:Y:S01]  /*9fe0*/  LDC R93, c[0x0][0x3d8] ;  /* 0x0000f600ff5d7b82 */ /* 0x000e220000000800 */
[----:B------:R-:W-:-:S02]  /*9ff0*/  IMAD R23, R61, 0x4, R17 ;  /* 0x000000043d177824 */ /* 0x000fc400078e0211 */
[----:B------:R3:W-:Y:S04]  /*a000*/  STL.64 [R1+0x490], R150 ;  /* 0x0004909601007387 */ /* 0x0007e80000100a00 */
[----:B------:R2:W-:Y:S01]  /*a010*/  STL.64 [R1+0x488], R148 ;  /* 0x0004889401007387 */ /* 0x0005e20000100a00 */
[----:B------:R-:W0:Y:S01]  /*a020*/  LDC R95, c[0x0][0x3d8] ;  /* 0x0000f600ff5f7b82 */ /* 0x000e220000000800 */
[-C--:B----4-:R-:W-:Y:S02]  /*a030*/  LEA R152, P2, R21, R6.reuse, 0x1 ;  /* 0x0000000615987211 */ /* 0x090fe400078408ff */
[----:B---3--:R-:W-:Y:S01]  /*a040*/  LEA R150, P3, R29, R6, 0x1 ;  /* 0x000000061d967211 */ /* 0x008fe200078608ff */
[----:B------:R-:W-:Y:S01]  /*a050*/  IMAD R32, R62, 0x4, R23 ;  /* 0x000000043e207824 */ /* 0x000fe200078e0217 */
[----:B------:R-:W-:-:S03]  /*a060*/  LEA.HI.X.SX32 R153, R21, R0, 0x1, P2 ;  /* 0x0000000015997211 */ /* 0x000fc600010f0eff */
[----:B------:R-:W3:Y:S01]  /*a070*/  LDC R97, c[0x0][0x3d8] ;  /* 0x0000f600ff617b82 */ /* 0x000ee20000000800 */
[----:B--2---:R-:W-:Y:S02]  /*a080*/  LEA R148, P4, R41, R6, 0x1 ;  /* 0x0000000629947211 */ /* 0x004fe400078808ff */
[-C--:B------:R-:W-:Y:S02]  /*a090*/  LEA.HI.X.SX32 R151, R29, R0.reuse, 0x1, P3 ;  /* 0x000000001d977211 */ /* 0x080fe400018f0eff */
[----:B------:R-:W-:Y:S01]  /*a0a0*/  LEA.HI.X.SX32 R149, R41, R0, 0x1, P4 ;  /* 0x0000000029957211 */ /* 0x000fe200020f0eff */
[----:B------:R2:W-:Y:S01]  /*a0b0*/  STL.64 [R1+0x480], R152 ;  /* 0x0004809801007387 */ /* 0x0005e20000100a00 */
[----:B------:R-:W-:Y:S01]  /*a0c0*/  LEA R9, R63, R32, 0x2 ;  /* 0x000000203f097211 */ /* 0x000fe200078e10ff */
[----:B------:R-:W4:Y:S02]  /*a0d0*/  LDC R99, c[0x0][0x3d8] ;  /* 0x0000f600ff637b82 */ /* 0x000f240000000800 */
[----:B------:R1:W-:Y:S04]  /*a0e0*/  STL.64 [R1+0x478], R150 ;  /* 0x0004789601007387 */ /* 0x0003e80000100a00 */
[----:B------:R1:W-:Y:S02]  /*a0f0*/  STL.64 [R1+0x470], R148 ;  /* 0x0004709401007387 */ /* 0x0003e40000100a00 */
[----:B------:R-:W0:Y:S01]  /*a100*/  LDC R101, c[0x0][0x3d8] ;  /* 0x0000f600ff657b82 */ /* 0x000e220000000800 */
[----:B--2---:R-:W-:-:S02]  /*a110*/  LEA R152, P2, R12, R6, 0x1 ;  /* 0x000000060c987211 */ /* 0x004fc400078408ff */
[----:B-1----:R-:W-:Y:S01]  /*a120*/  LEA R150, P3, R15, R6, 0x1 ;  /* 0x000000060f967211 */ /* 0x002fe200078608ff */
[----:B------:R-:W-:Y:S01]  /*a130*/  IMAD R11, R64, 0x4, R9 ;  /* 0x00000004400b7824 */ /* 0x000fe200078e0209 */
[----:B------:R-:W-:-:S03]  /*a140*/  LEA.HI.X.SX32 R153, R12, R0, 0x1, P2 ;  /* 0x000000000c997211 */ /* 0x000fc600010f0eff */
[----:B------:R-:W1:Y:S01]  /*a150*/  LDC R103, c[0x0][0x3d8] ;  /* 0x0000f600ff677b82 */ /* 0x000e620000000800 */
[C---:B------:R-:W-:Y:S02]  /*a160*/  LEA R148, P4, R40.reuse, R6, 0x1 ;  /* 0x0000000628947211 */ /* 0x040fe400078808ff */
[-C--:B------:R-:W-:Y:S02]  /*a170*/  LEA.HI.X.SX32 R151, R15, R0.reuse, 0x1, P3 ;  /* 0x000000000f977211 */ /* 0x080fe400018f0eff */
[----:B------:R-:W-:Y:S01]  /*a180*/  LEA.HI.X.SX32 R149, R40, R0, 0x1, P4 ;  /* 0x0000000028957211 */ /* 0x000fe200020f0eff */
[----:B------:R-:W-:Y:S01]  /*a190*/  IMAD R31, R66, 0x4, R11 ;  /* 0x00000004421f7824 */ /* 0x000fe200078e020b */
[----:B------:R2:W-:Y:S01]  /*a1a0*/  STL.64 [R1+0x468], R152 ;  /* 0x0004689801007387 */ /* 0x0005e20000100a00 */
[----:B------:R-:W0:Y:S03]  /*a1b0*/  LDC R108, c[0x0][0x3d8] ;  /* 0x0000f600ff6c7b82 */ /* 0x000e260000000800 */
[----:B------:R3:W-:Y:S01]  /*a1c0*/  STL.64 [R1+0x460], R150 ;  /* 0x0004609601007387 */ /* 0x0007e20000100a00 */
[----:B------:R-:W-:-:S03]  /*a1d0*/  IMAD R4, R65, 0x4, R31 ;  /* 0x0000000441047824 */ /* 0x000fc600078e021f */
[----:B------:R4:W-:Y:S01]  /*a1e0*/  STL.64 [R1+0x458], R148 ;  /* 0x0004589401007387 */ /* 0x0009e20000100a00 */
[----:B------:R-:W0:Y:S01]  /*a1f0*/  LDC R107, c[0x0][0x3d8] ;  /* 0x0000f600ff6b7b82 */ /* 0x000e220000000800 */
[-C--:B--2---:R-:W-:Y:S02]  /*a200*/  LEA R152, P2, R5, R6.reuse, 0x1 ;  /* 0x0000000605987211 */ /* 0x084fe400078408ff */
[----:B---3--:R-:W-:-:S05]  /*a210*/  LEA R150, P3, R28, R6, 0x1 ;  /* 0x000000061c967211 */ /* 0x008fca00078608ff */
[----:B------:R-:W2:Y:S01]  /*a220*/  LDC R110, c[0x0][0x3d8] ;  /* 0x0000f600ff6e7b82 */ /* 0x000ea20000000800 */
[----:B------:R-:W-:Y:S02]  /*a230*/  LEA.HI.X.SX32 R153, R5, R0, 0x1, P2 ;  /* 0x0000000005997211 */ /* 0x000fe400010f0eff */
[C---:B----4-:R-:W-:Y:S02]  /*a240*/  LEA R148, P4, R39.reuse, R6, 0x1 ;  /* 0x0000000627947211 */ /* 0x050fe400078808ff */
[-C--:B------:R-:W-:Y:S02]  /*a250*/  LEA.HI.X.SX32 R151, R28, R0.reuse, 0x1, P3 ;  /* 0x000000001c977211 */ /* 0x080fe400018f0eff */
[----:B------:R-:W-:Y:S01]  /*a260*/  LEA.HI.X.SX32 R149, R39, R0, 0x1, P4 ;  /* 0x0000000027957211 */ /* 0x000fe200020f0eff */
[----:B------:R3:W-:Y:S01]  /*a270*/  STL.64 [R1+0x450], R152 ;  /* 0x0004509801007387 */ /* 0x0007e20000100a00 */
[----:B------:R-:W-:Y:S01]  /*a280*/  LEA R22, R67, R4, 0x2 ;  /* 0x0000000443167211 */ /* 0x000fe200078e10ff */
[----:B------:R-:W4:Y:S02]  /*a290*/  LDC R112, c[0x0][0x3d8] ;  /* 0x0000f600ff707b82 */ /* 0x000f240000000800 */
[----:B------:R1:W-:Y:S02]  /*a2a0*/  STL.64 [R1+0x448], R150 ;  /* 0x0004489601007387 */ /* 0x0003e40000100a00 */
[----:B------:R-:W-:-:S02]  /*a2b0*/  IMAD R30, R68, 0x4, R22 ;  /* 0x00000004441e7824 */ /* 0x000fc400078e0216 */
[----:B------:R1:W-:Y:S02]  /*a2c0*/  STL.64 [R1+0x440], R148 ;  /* 0x0004409401007387 */ /* 0x0003e40000100a00 */
[----:B------:R-:W0:Y:S01]  /*a2d0*/  LDC R113, c[0x0][0x3d8] ;  /* 0x0000f600ff717b82 */ /* 0x000e220000000800 */
[CC--:B---3--:R-:W-:Y:S02]  /*a2e0*/  LEA R152, P2, R20.reuse, R6.reuse, 0x1 ;  /* 0x0000000614987211 */ /* 0x0c8fe400078408ff */
[----:B-1----:R-:W-:Y:S02]  /*a2f0*/  LEA R150, P3, R27, R6, 0x1 ;  /* 0x000000061b967211 */ /* 0x002fe400078608ff */
[----:B------:R-:W-:-:S03]  /*a300*/  LEA.HI.X.SX32 R153, R20, R0, 0x1, P2 ;  /* 0x0000000014997211 */ /* 0x000fc600010f0eff */
[----:B------:R-:W1:Y:S01]  /*a310*/  LDC R116, c[0x0][0x3d8] ;  /* 0x0000f600ff747b82 */ /* 0x000e620000000800 */
[C---:B------:R-:W-:Y:S02]  /*a320*/  LEA R148, P4, R38.reuse, R6, 0x1 ;  /* 0x0000000626947211 */ /* 0x040fe400078808ff */
[-C--:B------:R-:W-:Y:S01]  /*a330*/  LEA.HI.X.SX32 R151, R27, R0.reuse, 0x1, P3 ;  /* 0x000000001b977211 */ /* 0x080fe200018f0eff */
[----:B------:R-:W-:Y:S01]  /*a340*/  IMAD R16, R69, 0x4, R30 ;  /* 0x0000000445107824 */ /* 0x000fe200078e021e */
[----:B------:R-:W-:Y:S01]  /*a350*/  LEA.HI.X.SX32 R149, R38, R0, 0x1, P4 ;  /* 0x0000000026957211 */ /* 0x000fe200020f0eff */
[----:B------:R3:W-:Y:S02]  /*a360*/  STL.64 [R1+0x438], R152 ;  /* 0x0004389801007387 */ /* 0x0007e40000100a00 */
[----:B------:R-:W-:Y:S01]  /*a370*/  IMAD R21, R70, 0x4, R16 ;  /* 0x0000000446157824 */ /* 0x000fe200078e0210 */
[----:B------:R-:W1:Y:S01]  /*a380*/  LDC R118, c[0x0][0x3d8] ;  /* 0x0000f600ff767b82 */ /* 0x000e620000000800 */
[----:B------:R2:W-:Y:S04]  /*a390*/  STL.64 [R1+0x430], R150 ;  /* 0x0004309601007387 */ /* 0x0005e80000100a00 */
[----:B------:R4:W-:Y:S03]  /*a3a0*/  STL.64 [R1+0x428], R148 ;  /* 0x0004289401007387 */ /* 0x0009e60000100a00 */
[----:B------:R-:W1:Y:S01]  /*a3b0*/  LDC R119, c[0x0][0x3d8] ;  /* 0x0000f600ff777b82 */ /* 0x000e620000000800 */
[----:B---3--:R-:W-:-:S02]  /*a3c0*/  LEA R152, P2, R10, R6, 0x1 ;  /* 0x000000060a987211 */ /* 0x008fc400078408ff */
[----:B--2---:R-:W-:Y:S02]  /*a3d0*/  LEA R150, P3, R19, R6, 0x1 ;  /* 0x0000000613967211 */ /* 0x004fe400078608ff */
[----:B------:R-:W-:-:S03]  /*a3e0*/  LEA.HI.X.SX32 R153, R10, R0, 0x1, P2 ;  /* 0x000000000a997211 */ /* 0x000fc600010f0eff */
[----:B------:R-:W2:Y:S01]  /*a3f0*/  LDC R122, c[0x0][0x3d8] ;  /* 0x0000f600ff7a7b82 */ /* 0x000ea20000000800 */
[----:B----4-:R-:W-:Y:S02]  /*a400*/  LEA R148, P4, R37, R6, 0x1 ;  /* 0x0000000625947211 */ /* 0x010fe400078808ff */
[-C--:B------:R-:W-:Y:S02]  /*a410*/  LEA.HI.X.SX32 R151, R19, R0.reuse, 0x1, P3 ;  /* 0x0000000013977211 */ /* 0x080fe400018f0eff */
[----:B------:R-:W-:Y:S02]  /*a420*/  LEA R29, R72, R21, 0x2 ;  /* 0x00000015481d7211 */ /* 0x000fe400078e10ff */
[----:B------:R-:W-:Y:S01]  /*a430*/  LEA.HI.X.SX32 R149, R37, R0, 0x1, P4 ;  /* 0x0000000025957211 */ /* 0x000fe200020f0eff */
[----:B------:R3:W-:Y:S01]  /*a440*/  STL.64 [R1+0x420], R152 ;  /* 0x0004209801007387 */ /* 0x0007e20000100a00 */
[----:B------:R-:W4:Y:S01]  /*a450*/  LDC R123, c[0x0][0x3d8] ;  /* 0x0000f600ff7b7b82 */ /* 0x000f220000000800 */
[----:B0-----:R-:W-:-:S02]  /*a460*/  IMAD R12, R71, 0x4, R29 ;  /* 0x00000004470c7824 */ /* 0x001fc400078e021d */
[----:B------:R0:W-:Y:S04]  /*a470*/  STL.64 [R1+0x418], R150 ;  /* 0x0004189601007387 */ /* 0x0001e80000100a00 */
[----:B------:R0:W-:Y:S01]  /*a480*/  STL.64 [R1+0x410], R148 ;  /* 0x0004109401007387 */ /* 0x0001e20000100a00 */
[----:B------:R-:W1:Y:S01]  /*a490*/  LDC R125, c[0x0][0x3d8] ;  /* 0x0000f600ff7d7b82 */ /* 0x000e620000000800 */
[-C--:B---3--:R-:W-:Y:S02]  /*a4a0*/  LEA R152, P2, R7, R6.reuse, 0x1 ;  /* 0x0000000607987211 */ /* 0x088fe400078408ff */
[----:B0-----:R-:W-:Y:S01]  /*a4b0*/  LEA R150, P3, R26, R6, 0x1 ;  /* 0x000000061a967211 */ /* 0x001fe200078608ff */
[----:B------:R-:W-:Y:S01]  /*a4c0*/  IMAD R15, R73, 0x4, R12 ;  /* 0x00000004490f7824 */ /* 0x000fe200078e020c */
[----:B------:R-:W-:-:S03]  /*a4d0*/  LEA.HI.X.SX32 R153, R7, R0, 0x1, P2 ;  /* 0x0000000007997211 */ /* 0x000fc600010f0eff */
[----:B------:R-:W0:Y:S01]  /*a4e0*/  LDC R127, c[0x0][0x3d8] ;  /* 0x0000f600ff7f7b82 */ /* 0x000e220000000800 */
[----:B------:R-:W-:Y:S02]  /*a4f0*/  LEA R148, P4, R36, R6, 0x1 ;  /* 0x0000000624947211 */ /* 0x000fe400078808ff */
[-C--:B------:R-:W-:Y:S02]  /*a500*/  LEA.HI.X.SX32 R151, R26, R0.reuse, 0x1, P3 ;  /* 0x000000001a977211 */ /* 0x080fe400018f0eff */
[----:B------:R-:W-:Y:S01]  /*a510*/  LEA.HI.X.SX32 R149, R36, R0, 0x1, P4 ;  /* 0x0000000024957211 */ /* 0x000fe200020f0eff */
[----:B------:R-:W-:Y:S01]  /*a520*/  IMAD R28, R74, 0x4, R15 ;  /* 0x000000044a1c7824 */ /* 0x000fe200078e020f */
[----:B------:R3:W-:Y:S01]  /*a530*/  STL.64 [R1+0x408], R152 ;  /* 0x0004089801007387 */ /* 0x0007e20000100a00 */
[----:B------:R-:W0:Y:S03]  /*a540*/  LDC R129, c[0x0][0x3d8] ;  /* 0x0000f600ff817b82 */ /* 0x000e260000000800 */
[----:B------:R2:W-:Y:S01]  /*a550*/  STL.64 [R1+0x400], R150 ;  /* 0x0004009601007387 */ /* 0x0005e20000100a00 */
[----:B------:R-:W-:-:S03]  /*a560*/  LEA R5, R75, R28, 0x2 ;  /* 0x0000001c4b057211 */ /* 0x000fc600078e10ff */
[----:B------:R4:W-:Y:S01]  /*a570*/  STL.64 [R1+0x3f8], R148 ;  /* 0x0003f89401007387 */ /* 0x0009e20000100a00 */
[----:B------:R-:W0:Y:S01]  /*a580*/  LDC R131, c[0x0][0x3d8] ;  /* 0x0000f600ff837b82 */ /* 0x000e220000000800 */
[CC--:B---3--:R-:W-:Y:S02]  /*a590*/  LEA R152, P2, R14.reuse, R6.reuse, 0x1 ;  /* 0x000000060e987211 */ /* 0x0c8fe400078408ff */
[----:B--2---:R-:W-:Y:S01]  /*a5a0*/  LEA R150, P3, R25, R6, 0x1 ;  /* 0x0000000619967211 */ /* 0x004fe200078608ff */
[----:B------:R-:W2:Y:S02]  /*a5b0*/  FENCE.VIEW.ASYNC.S ;  /* 0x00000000000073c6 */ /* 0x000ea40000000000 */
[----:B--2---:R2:W3:Y:S01]  /*a5c0*/  @!UP1 SYNCS.EXCH.64 URZ, [UR9+0x18000], UR12 ;  /* 0x0180000c09ff95b2 */ /* 0x0044e20008000100 */
[----:B------:R-:W-:Y:S02]  /*a5d0*/  LEA.HI.X.SX32 R153, R14, R0, 0x1, P2 ;  /* 0x000000000e997211 */ /* 0x000fe400010f0eff */
[----:B----4-:R-:W-:-:S02]  /*a5e0*/  LEA R148, P4, R35, R6, 0x1 ;  /* 0x0000000623947211 */ /* 0x010fc400078808ff */
[-C--:B------:R-:W-:Y:S02]  /*a5f0*/  LEA.HI.X.SX32 R151, R25, R0.reuse, 0x1, P3 ;  /* 0x0000000019977211 */ /* 0x080fe400018f0eff */
[----:B------:R-:W-:Y:S01]  /*a600*/  LEA.HI.X.SX32 R149, R35, R0, 0x1, P4 ;  /* 0x0000000023957211 */ /* 0x000fe200020f0eff */
[----:B------:R-:W-:Y:S01]  /*a610*/  IMAD R20, R76, 0x4, R5 ;  /* 0x000000044c147824 */ /* 0x000fe200078e0205 */
[----:B------:R4:W-:Y:S04]  /*a620*/  STL.64 [R1+0x3f0], R152 ;  /* 0x0003f09801007387 */ /* 0x0009e80000100a00 */
[----:B------:R1:W-:Y:S01]  /*a630*/  STL.64 [R1+0x3e8], R150 ;  /* 0x0003e89601007387 */ /* 0x0003e20000100a00 */
[----:B------:R-:W-:-:S03]  /*a640*/  IMAD R27, R78, 0x4, R20 ;  /* 0x000000044e1b7824 */ /* 0x000fc600078e0214 */
[----:B------:R2:W-:Y:S01]  /*a650*/  STL.64 [R1+0x3e0], R148 ;  /* 0x0003e09401007387 */ /* 0x0005e20000100a00 */
[-C--:B----4-:R-:W-:Y:S02]  /*a660*/  LEA R152, P2, R8, R6.reuse, 0x1 ;  /* 0x0000000608987211 */ /* 0x090fe400078408ff */
[----:B-1----:R-:W-:Y:S02]  /*a670*/  LEA R150, P3, R18, R6, 0x1 ;  /* 0x0000000612967211 */ /* 0x002fe400078608ff */
[----:B------:R-:W-:Y:S02]  /*a680*/  LEA.HI.X.SX32 R153, R8, R0, 0x1, P2 ;  /* 0x0000000008997211 */ /* 0x000fe400010f0eff */
[----:B--2---:R-:W-:Y:S02]  /*a690*/  LEA R148, P4, R34, R6, 0x1 ;  /* 0x0000000622947211 */ /* 0x004fe400078808ff */
[-C--:B------:R-:W-:Y:S01]  /*a6a0*/  LEA.HI.X.SX32 R151, R18, R0.reuse, 0x1, P3 ;  /* 0x0000000012977211 */ /* 0x080fe200018f0eff */
[----:B------:R-:W-:Y:S01]  /*a6b0*/  IMAD R10, R77, 0x4, R27 ;  /* 0x000000044d0a7824 */ /* 0x000fe200078e021b */
[----:B------:R-:W-:Y:S01]  /*a6c0*/  LEA.HI.X.SX32 R149, R34, R0, 0x1, P4 ;  /* 0x0000000022957211 */ /* 0x000fe200020f0eff */
[----:B------:R1:W-:Y:S04]  /*a6d0*/  STL.64 [R1+0x3d8], R152 ;  /* 0x0003d89801007387 */ /* 0x0003e80000100a00 */
[----:B------:R2:W-:Y:S01]  /*a6e0*/  STL.64 [R1+0x3d0], R150 ;  /* 0x0003d09601007387 */ /* 0x0005e20000100a00 */
[----:B------:R-:W-:-:S03]  /*a6f0*/  LEA R19, R79, R10, 0x2 ;  /* 0x0000000a4f137211 */ /* 0x000fc600078e10ff */
[----:B------:R4:W-:Y:S01]  /*a700*/  STL.64 [R1+0x3c8], R148 ;  /* 0x0003c89401007387 */ /* 0x0009e20000100a00 */
[CC--:B-1----:R-:W-:Y:S02]  /*a710*/  LEA R152, P2, R13.reuse, R6.reuse, 0x1 ;  /* 0x000000060d987211 */ /* 0x0c2fe400078408ff */
[C---:B--2---:R-:W-:Y:S02]  /*a720*/  LEA R150, P3, R24.reuse, R6, 0x1 ;  /* 0x0000000618967211 */ /* 0x044fe400078608ff */
[----:B------:R-:W-:Y:S02]  /*a730*/  LEA.HI.X.SX32 R153, R13, R0, 0x1, P2 ;  /* 0x000000000d997211 */ /* 0x000fe400010f0eff */
[C---:B----4-:R-:W-:Y:S02]  /*a740*/  LEA R148, P4, R33.reuse, R6, 0x1 ;  /* 0x0000000621947211 */ /* 0x050fe400078808ff */
[-C--:B------:R-:W-:Y:S01]  /*a750*/  LEA.HI.X.SX32 R151, R24, R0.reuse, 0x1, P3 ;  /* 0x0000000018977211 */ /* 0x080fe200018f0eff */
[----:B------:R-:W-:Y:S01]  /*a760*/  IMAD R26, R80, 0x4, R19 ;  /* 0x00000004501a7824 */ /* 0x000fe200078e0213 */
[----:B------:R-:W-:Y:S01]  /*a770*/  LEA.HI.X.SX32 R149, R33, R0, 0x1, P4 ;  /* 0x0000000021957211 */ /* 0x000fe200020f0eff */
[----:B------:R1:W-:Y:S02]  /*a780*/  STL.64 [R1+0x3c0], R152 ;  /* 0x0003c09801007387 */ /* 0x0003e40000100a00 */
[----:B------:R-:W-:-:S02]  /*a790*/  IMAD R7, R81, 0x4, R26 ;  /* 0x0000000451077824 */ /* 0x000fc400078e021a */
[----:B------:R2:W-:Y:S04]  /*a7a0*/  STL.64 [R1+0x3b8], R150 ;  /* 0x0003b89601007387 */ /* 0x0005e80000100a00 */
[----:B------:R4:W-:Y:S01]  /*a7b0*/  STL.64 [R1+0x3b0], R148 ;  /* 0x0003b09401007387 */ /* 0x0009e20000100a00 */
[-C--:B-1----:R-:W-:Y:S02]  /*a7c0*/  LEA R152, P2, R17, R6.reuse, 0x1 ;  /* 0x0000000611987211 */ /* 0x082fe400078408ff */
[----:B--2---:R-:W-:Y:S01]  /*a7d0*/  LEA R150, P3, R23, R6, 0x1 ;  /* 0x0000000617967211 */ /* 0x004fe200078608ff */
[----:B------:R-:W-:Y:S01]  /*a7e0*/  IMAD R14, R82, 0x4, R7 ;  /* 0x00000004520e7824 */ /* 0x000fe200078e0207 */
[----:B------:R-:W-:Y:S02]  /*a7f0*/  LEA.HI.X.SX32 R153, R17, R0, 0x1, P2 ;  /* 0x0000000011997211 */ /* 0x000fe400010f0eff */
[----:B----4-:R-:W-:-:S02]  /*a800*/  LEA R148, P4, R32, R6, 0x1 ;  /* 0x0000000620947211 */ /* 0x010fc400078808ff */
[-C--:B------:R-:W-:Y:S02]  /*a810*/  LEA.HI.X.SX32 R151, R23, R0.reuse, 0x1, P3 ;  /* 0x0000000017977211 */ /* 0x080fe400018f0eff */
[----:B------:R-:W-:Y:S01]  /*a820*/  LEA.HI.X.SX32 R149, R32, R0, 0x1, P4 ;  /* 0x0000000020957211 */ /* 0x000fe200020f0eff */
[----:B------:R1:W-:Y:S01]  /*a830*/  STL.64 [R1+0x3a8], R152 ;  /* 0x0003a89801007387 */ /* 0x0003e20000100a00 */
[----:B------:R-:W-:-:S03]  /*a840*/  LEA R25, R84, R14, 0x2 ;  /* 0x0000000e54197211 */ /* 0x000fc600078e10ff */
        /* <DEDUP_REMOVED lines=14> */
[-C--:B-1----:R-:W-:Y:S02]  /*a930*/  LEA R152, P2, R4, R6.reuse, 0x1 ;  /* 0x0000000604987211 */ /* 0x082fe400078408ff */
[----:B--2---:R-:W-:Y:S02]  /*a940*/  LEA R150, P3, R22, R6, 0x1 ;  /* 0x0000000616967211 */ /* 0x004fe400078608ff */
[----:B------:R-:W-:Y:S02]  /*a950*/  LEA.HI.X.SX32 R153, R4, R0, 0x1, P2 ;  /* 0x0000000004997211 */ /* 0x000fe400010f0eff */
[----:B----4-:R-:W-:Y:S02]  /*a960*/  LEA R148, P4, R30, R6, 0x1 ;  /* 0x000000061e947211 */ /* 0x010fe400078808ff */
[-C--:B------:R-:W-:Y:S02]  /*a970*/  LEA.HI.X.SX32 R151, R22, R0.reuse, 0x1, P3 ;  /* 0x0000000016977211 */ /* 0x080fe400018f0eff */
[----:B------:R-:W-:Y:S01]  /*a980*/  LEA.HI.X.SX32 R149, R30, R0, 0x1, P4 ;  /* 0x000000001e957211 */ /* 0x000fe200020f0eff */
[----:B------:R1:W-:Y:S01]  /*a990*/  STL.64 [R1+0x378], R152 ;  /* 0x0003789801007387 */ /* 0x0003e20000100a00 */
[----:B------:R-:W-:-:S03]  /*a9a0*/  LEA R13, R87, R24, 0x2 ;  /* 0x00000018570d7211 */ /* 0x000fc600078e10ff */
[----:B------:R2:W-:Y:S02]  /*a9b0*/  STL.64 [R1+0x370], R150 ;  /* 0x0003709601007387 */ /* 0x0005e40000100a00 */
[----:B------:R-:W-:Y:S02]  /*a9c0*/  IMAD R17, R88, 0x4, R13 ;  /* 0x0000000458117824 */ /* 0x000fe400078e020d */
[----:B------:R4:W-:Y:S01]  /*a9d0*/  STL.64 [R1+0x368], R148 ;  /* 0x0003689401007387 */ /* 0x0009e20000100a00 */
[CC--:B-1----:R-:W-:Y:S02]  /*a9e0*/  LEA R152, P2, R16.reuse, R6.reuse, 0x1 ;  /* 0x0000000610987211 */ /* 0x0c2fe400078408ff */
[----:B--2---:R-:W-:Y:S02]  /*a9f0*/  LEA R150, P3, R21, R6, 0x1 ;  /* 0x0000000615967211 */ /* 0x004fe400078608ff */
[----:B------:R-:W-:Y:S02]  /*aa00*/  LEA.HI.X.SX32 R153, R16, R0, 0x1, P2 ;  /* 0x0000000010997211 */ /* 0x000fe400010f0eff */
[----:B----4-:R-:W-:-:S02]  /*aa10*/  LEA R148, P4, R29, R6, 0x1 ;  /* 0x000000061d947211 */ /* 0x010fc400078808ff */
[-C--:B------:R-:W-:Y:S01]  /*aa20*/  LEA.HI.X.SX32 R151, R21, R0.reuse, 0x1, P3 ;  /* 0x0000000015977211 */ /* 0x080fe200018f0eff */
[----:B------:R-:W-:Y:S01]  /*aa30*/  IMAD R23, R90, 0x4, R17 ;  /* 0x000000045a177824 */ /* 0x000fe200078e0211 */
[----:B------:R-:W-:Y:S01]  /*aa40*/  LEA.HI.X.SX32 R149, R29, R0, 0x1, P4 ;  /* 0x000000001d957211 */ /* 0x000fe200020f0eff */
[----:B------:R1:W-:Y:S02]  /*aa50*/  STL.64 [R1+0x360], R152 ;  /* 0x0003609801007387 */ /* 0x0003e40000100a00 */
[----:B------:R-:W-:Y:S02]  /*aa60*/  IMAD R9, R89, 0x4, R23 ;  /* 0x0000000459097824 */ /* 0x000fe400078e0217 */
[----:B------:R2:W-:Y:S04]  /*aa70*/  STL.64 [R1+0x358], R150 ;  /* 0x0003589601007387 */ /* 0x0005e80000100a00 */
[----:B------:R4:W-:Y:S01]  /*aa80*/  STL.64 [R1+0x350], R148 ;  /* 0x0003509401007387 */ /* 0x0009e20000100a00 */
[----:B-1----:R-:W-:-:S02]  /*aa90*/  LEA R152, P2, R12, R6, 0x1 ;  /* 0x000000060c987211 */ /* 0x002fc400078408ff */
[C---:B--2---:R-:W-:Y:S02]  /*aaa0*/  LEA R150, P3, R15.reuse, R6, 0x1 ;  /* 0x000000060f967211 */ /* 0x044fe400078608ff */
[----:B------:R-:W-:Y:S02]  /*aab0*/  LEA.HI.X.SX32 R153, R12, R0, 0x1, P2 ;  /* 0x000000000c997211 */ /* 0x000fe400010f0eff */
[C---:B----4-:R-:W-:Y:S02]  /*aac0*/  LEA R148, P4, R28.reuse, R6, 0x1 ;  /* 0x000000061c947211 */ /* 0x050fe400078808ff */
[-C--:B------:R-:W-:Y:S02]  /*aad0*/  LEA.HI.X.SX32 R151, R15, R0.reuse, 0x1, P3 ;  /* 0x000000000f977211 */ /* 0x080fe400018f0eff */
[----:B------:R-:W-:Y:S02]  /*aae0*/  LEA R11, R91, R9, 0x2 ;  /* 0x000000095b0b7211 */ /* 0x000fe400078e10ff */
        /* <DEDUP_REMOVED lines=21> */
[-C--:B------:R-:W-:Y:S02]  /*ac40*/  LEA.HI.X.SX32 R151, R19, R0.reuse, 0x1, P3 ;  /* 0x0000000013977211 */ /* 0x080fe400018f0eff */
[----:B------:R-:W-:Y:S01]  /*ac50*/  LEA.HI.X.SX32 R149, R26, R0, 0x1, P4 ;  /* 0x000000001a957211 */ /* 0x000fe200020f0eff */
[----:B------:R-:W-:Y:S01]  /*ac60*/  IMAD R12, R95, 0x4, R21 ;  /* 0x000000045f0c7824 */ /* 0x000fe200078e0215 */
[----:B------:R1:W-:Y:S04]  /*ac70*/  STL.64 [R1+0x318], R152 ;  /* 0x0003189801007387 */ /* 0x0003e80000100a00 */
[----:B------:R2:W-:Y:S01]  /*ac80*/  STL.64 [R1+0x310], R150 ;  /* 0x0003109601007387 */ /* 0x0005e20000100a00 */
[----:B------:R-:W-:-:S03]  /*ac90*/  IMAD R15, R97, 0x4, R12 ;  /* 0x00000004610f7824 */ /* 0x000fc600078e020c */
        /* <DEDUP_REMOVED lines=8> */
[----:B------:R1:W-:Y:S04]  /*ad20*/  STL.64 [R1+0x300], R152 ;  /* 0x0003009801007387 */ /* 0x0003e80000100a00 */
[----:B------:R2:W-:Y:S01]  /*ad30*/  STL.64 [R1+0x2f8], R150 ;  /* 0x0002f89601007387 */ /* 0x0005e20000100a00 */
[----:B------:R-:W-:-:S03]  /*ad40*/  LEA R5, R99, R20, 0x2 ;  /* 0x0000001463057211 */ /* 0x000fc600078e10ff */
[----:B------:R4:W-:Y:S01]  /*ad50*/  STL.64 [R1+0x2f0], R148 ;  /* 0x0002f09401007387 */ /* 0x0009e20000100a00 */
[-C--:B-1----:R-:W-:Y:S02]  /*ad60*/  LEA R152, P2, R8, R6.reuse, 0x1 ;  /* 0x0000000608987211 */ /* 0x082fe400078408ff */
[----:B--2---:R-:W-:Y:S02]  /*ad70*/  LEA R150, P3, R18, R6, 0x1 ;  /* 0x0000000612967211 */ /* 0x004fe400078608ff */
[----:B------:R-:W-:Y:S02]  /*ad80*/  LEA.HI.X.SX32 R153, R8, R0, 0x1, P2 ;  /* 0x0000000008997211 */ /* 0x000fe400010f0eff */
[----:B----4-:R-:W-:Y:S02]  /*ad90*/  LEA R148, P4, R24, R6, 0x1 ;  /* 0x0000000618947211 */ /* 0x010fe400078808ff */
        /* <DEDUP_REMOVED lines=33> */
[C---:B----4-:R-:W-:Y:S02]  /*afb0*/  LEA R148, P4, R21.reuse, R6, 0x1 ;  /* 0x0000000615947211 */ /* 0x050fe400078808ff */
        /* <DEDUP_REMOVED lines=21> */
[----:B----4-:R-:W-:Y:S02]  /*b110*/  LEA R148, P4, R19, R6, 0x1 ;  /* 0x0000000613947211 */ /* 0x010fe400078808ff */
[----:B------:R-:W-:Y:S02]  /*b120*/  LEA.HI.X.SX32 R151, R10, R0, 0x1, P3 ;  /* 0x000000000a977211 */ /* 0x000fe400018f0eff */
[----:B------:R-:W-:Y:S02]  /*b130*/  LEA R4, R111, R16, 0x2 ;  /* 0x000000106f047211 */ /* 0x000fe400078e10ff */
[----:B------:R-:W-:Y:S01]  /*b140*/  LEA.HI.X.SX32 R149, R19, R0, 0x1, P4 ;  /* 0x0000000013957211 */ /* 0x000fe200020f0eff */
[----:B------:R1:W-:Y:S02]  /*b150*/  STL.64 [R1+0x270], R152 ;  /* 0x0002709801007387 */ /* 0x0003e40000100a00 */
[----:B------:R-:W-:-:S02]  /*b160*/  IMAD R12, R112, 0x4, R4 ;  /* 0x00000004700c7824 */ /* 0x000fc400078e0204 */
[----:B------:R2:W-:Y:S04]  /*b170*/  STL.64 [R1+0x268], R150 ;  /* 0x0002689601007387 */ /* 0x0005e80000100a00 */
[----:B------:R4:W-:Y:S01]  /*b180*/  STL.64 [R1+0x260], R148 ;  /* 0x0002609401007387 */ /* 0x0009e20000100a00 */
[CC--:B-1----:R-:W-:Y:S02]  /*b190*/  LEA R152, P2, R7.reuse, R6.reuse, 0x1 ;  /* 0x0000000607987211 */ /* 0x0c2fe400078408ff */
        /* <DEDUP_REMOVED lines=12> */
[----:B--2---:R-:W-:Y:S02]  /*b260*/  LEA R150, P3, R13, R6, 0x1 ;  /* 0x000000060d967211 */ /* 0x004fe400078608ff */
[----:B------:R-:W-:Y:S02]  /*b270*/  LEA.HI.X.SX32 R153, R8, R0, 0x1, P2 ;  /* 0x0000000008997211 */ /* 0x000fe400010f0eff */
[----:B----4-:R-:W-:Y:S02]  /*b280*/  LEA R148, P4, R17, R6, 0x1 ;  /* 0x0000000611947211 */ /* 0x010fe400078808ff */
[-C--:B------:R-:W-:Y:S02]  /*b290*/  LEA.HI.X.SX32 R151, R13, R0.reuse, 0x1, P3 ;  /* 0x000000000d977211 */ /* 0x080fe400018f0eff */
[----:B------:R-:W-:Y:S01]  /*b2a0*/  LEA.HI.X.SX32 R149, R17, R0, 0x1, P4 ;  /* 0x0000000011957211 */ /* 0x000fe200020f0eff */
[----:B------:R-:W-:Y:S01]  /*b2b0*/  IMAD R14, R116, 0x4, R10 ;  /* 0x00000004740e7824 */ /* 0x000fe200078e020a */
[----:B------:R-:W-:Y:S01]  /*b2c0*/  STL.64 [R1+0x240], R152 ;  /* 0x0002409801007387 */ /* 0x000fe20000100a00 */
[----:B------:R-:W-:-:S03]  /*b2d0*/  LEA R18, P4, R16, R6, 0x1 ;  /* 0x0000000610127211 */ /* 0x000fc600078808ff */
[----:B------:R1:W-:Y:S01]  /*b2e0*/  STL.64 [R1+0x238], R150 ;  /* 0x0002389601007387 */ /* 0x0003e20000100a00 */
[----:B------:R-:W-:-:S03]  /*b2f0*/  IMAD R7, R117, 0x4, R14 ;  /* 0x0000000475077824 */ /* 0x000fc600078e020e */
[----:B------:R2:W-:Y:S01]  /*b300*/  STL.64 [R1+0x230], R148 ;  /* 0x0002309401007387 */ /* 0x0005e20000100a00 */
[----:B------:R-:W-:Y:S01]  /*b310*/  IMAD R8, R118, 0x4, R7 ;  /* 0x0000000476087824 */ /* 0x000fe200078e0207 */
[----:B------:R-:W-:Y:S02]  /*b320*/  LEA.HI.X.SX32 R19, R16, R0, 0x1, P4 ;  /* 0x0000000010137211 */ /* 0x000fe400020f0eff */
[-C--:B-1----:R-:W-:Y:S02]  /*b330*/  LEA R150, P2, R9, R6.reuse, 0x1 ;  /* 0x0000000609967211 */ /* 0x082fe400078408ff */
[----:B--2---:R-:W-:Y:S02]  /*b340*/  LEA R148, P3, R11, R6, 0x1 ;  /* 0x000000060b947211 */ /* 0x004fe400078608ff */
[-C--:B------:R-:W-:Y:S02]  /*b350*/  LEA.HI.X.SX32 R151, R9, R0.reuse, 0x1, P2 ;  /* 0x0000000009977211 */ /* 0x080fe400010f0eff */
[----:B------:R-:W-:-:S03]  /*b360*/  LEA.HI.X.SX32 R149, R11, R0, 0x1, P3 ;  /* 0x000000000b957211 */ /* 0x000fc600018f0eff */
[----:B------:R1:W-:Y:S01]  /*b370*/  STL.64 [R1+0x228], R150 ;  /* 0x0002289601007387 */ /* 0x0003e20000100a00 */
[----:B------:R-:W-:-:S03]  /*b380*/  LEA R13, R120, R8, 0x2 ;  /* 0x00000008780d7211 */ /* 0x000fc600078e10ff */
[----:B------:R2:W-:Y:S04]  /*b390*/  STL.64 [R1+0x220], R148 ;  /* 0x0002209401007387 */ /* 0x0005e80000100a00 */
[----:B------:R4:W-:Y:S01]  /*b3a0*/  STL.64 [R1+0x218], R18 ;  /* 0x0002181201007387 */ /* 0x0009e20000100a00 */
[-C--:B-1----:R-:W-:Y:S02]  /*b3b0*/  LEA R150, P2, R4, R6.reuse, 0x1 ;  /* 0x0000000604967211 */ /* 0x082fe400078408ff */
[----:B--2---:R-:W-:Y:S02]  /*b3c0*/  LEA R148, P3, R12, R6, 0x1 ;  /* 0x000000060c947211 */ /* 0x004fe400078608ff */
[----:B------:R-:W-:Y:S02]  /*b3d0*/  LEA.HI.X.SX32 R151, R4, R0, 0x1, P2 ;  /* 0x0000000004977211 */ /* 0x000fe400010f0eff */
[----:B----4-:R-:W-:Y:S01]  /*b3e0*/  LEA R18, P4, R15, R6, 0x1 ;  /* 0x000000060f127211 */ /* 0x010fe200078808ff */
[----:B------:R-:W-:Y:S01]  /*b3f0*/  IMAD R9, R119, 0x4, R13 ;  /* 0x0000000477097824 */ /* 0x000fe200078e020d */
[----:B------:R-:W-:-:S02]  /*b400*/  LEA.HI.X.SX32 R149, R12, R0, 0x1, P3 ;  /* 0x000000000c957211 */ /* 0x000fc400018f0eff */
[----:B------:R-:W-:Y:S01]  /*b410*/  LEA.HI.X.SX32 R19, R15, R0, 0x1, P4 ;  /* 0x000000000f137211 */ /* 0x000fe200020f0eff */
[----:B------:R-:W-:Y:S01]  /*b420*/  STL.64 [R1+0x210], R150 ;  /* 0x0002109601007387 */ /* 0x000fe20000100a00 */
[----:B------:R-:W-:-:S03]  /*b430*/  IMAD R11, R121, 0x4, R9 ;  /* 0x00000004790b7824 */ /* 0x000fc600078e0209 */
[----:B------:R1:W-:Y:S01]  /*b440*/  STL.64 [R1+0x208], R148 ;  /* 0x0002089401007387 */ /* 0x0003e20000100a00 */
[----:B------:R-:W-:-:S03]  /*b450*/  LEA R16, P4, R14, R6, 0x1 ;  /* 0x000000060e107211 */ /* 0x000fc600078808ff */
[----:B------:R2:W-:Y:S01]  /*b460*/  STL.64 [R1+0x200], R18 ;  /* 0x0002001201007387 */ /* 0x0005e20000100a00 */
[----:B------:R-:W-:Y:S01]  /*b470*/  IMAD R12, R122, 0x4, R11 ;  /* 0x000000047a0c7824 */ /* 0x000fe200078e020b */
[----:B------:R-:W-:Y:S02]  /*b480*/  LEA.HI.X.SX32 R17, R14, R0, 0x1, P4 ;  /* 0x000000000e117211 */ /* 0x000fe400020f0eff */
[CC--:B-1----:R-:W-:Y:S02]  /*b490*/  LEA R148, P2, R5.reuse, R6.reuse, 0x1 ;  /* 0x0000000605947211 */ /* 0x0c2fe400078408ff */
[C---:B--2---:R-:W-:Y:S02]  /*b4a0*/  LEA R18, P3, R10.reuse, R6, 0x1 ;  /* 0x000000060a127211 */ /* 0x044fe400078608ff */
[-C--:B------:R-:W-:Y:S02]  /*b4b0*/  LEA.HI.X.SX32 R149, R5, R0.reuse, 0x1, P2 ;  /* 0x0000000005957211 */ /* 0x080fe400010f0eff */
[----:B------:R-:W-:-:S02]  /*b4c0*/  LEA.HI.X.SX32 R19, R10, R0, 0x1, P3 ;  /* 0x000000000a137211 */ /* 0x000fc400018f0eff */
[----:B------:R-:W-:Y:S01]  /*b4d0*/  LEA R4, R123, R12, 0x2 ;  /* 0x0000000c7b047211 */ /* 0x000fe200078e10ff */
        /* <DEDUP_REMOVED lines=11> */
[----:B------:R-:W-:Y:S02]  /*b590*/  STL.64 [R1+0x1e0], R148 ;  /* 0x0001e09401007387 */ /* 0x000fe40000100a00 */
[----:B------:R-:W-:-:S02]  /*b5a0*/  IMAD R7, R125, 0x4, R10 ;  /* 0x000000047d077824 */ /* 0x000fc400078e020a */
[----:B------:R1:W-:Y:S01]  /*b5b0*/  STL.64 [R1+0x1d8], R18 ;  /* 0x0001d81201007387 */ /* 0x0003e20000100a00 */
[----:B------:R-:W-:-:S03]  /*b5c0*/  LEA R14, P4, R12, R6, 0x1 ;  /* 0x000000060c0e7211 */ /* 0x000fc600078808ff */
[----:B------:R2:W-:Y:S01]  /*b5d0*/  STL.64 [R1+0x1d0], R16 ;  /* 0x0001d01001007387 */ /* 0x0005e20000100a00 */
[----:B0-----:R-:W-:Y:S02]  /*b5e0*/  LEA R8, R127, R7, 0x2 ;  /* 0x000000077f087211 */ /* 0x001fe400078e10ff */
[-C--:B-1----:R-:W-:Y:S02]  /*b5f0*/  LEA R18, P2, R9, R6.reuse, 0x1 ;  /* 0x0000000609127211 */ /* 0x082fe400078408ff */
[----:B--2---:R-:W-:Y:S02]  /*b600*/  LEA R16, P3, R11, R6, 0x1 ;  /* 0x000000060b107211 */ /* 0x004fe400078608ff */
[-C--:B------:R-:W-:Y:S02]  /*b610*/  LEA.HI.X.SX32 R19, R9, R0.reuse, 0x1, P2 ;  /* 0x0000000009137211 */ /* 0x080fe400010f0eff */
[-C--:B------:R-:W-:Y:S02]  /*b620*/  LEA.HI.X.SX32 R17, R11, R0.reuse, 0x1, P3 ;  /* 0x000000000b117211 */ /* 0x080fe400018f0eff */
[----:B------:R-:W-:Y:S01]  /*b630*/  LEA.HI.X.SX32 R15, R12, R0, 0x1, P4 ;  /* 0x000000000c0f7211 */ /* 0x000fe200020f0eff */
[----:B------:R0:W-:Y:S01]  /*b640*/  STL.64 [R1+0x1c8], R18 ;  /* 0x0001c81201007387 */ /* 0x0001e20000100a00 */
[----:B------:R-:W-:-:S03]  /*b650*/  IMAD R9, R128, 0x4, R8 ;  /* 0x0000000480097824 */ /* 0x000fc600078e0208 */
[----:B------:R1:W-:Y:S01]  /*b660*/  STL.64 [R1+0x1c0], R16 ;  /* 0x0001c01001007387 */ /* 0x0003e20000100a00 */
[----:B------:R-:W-:-:S03]  /*b670*/  IMAD R11, R129, 0x4, R9 ;  /* 0x00000004810b7824 */ /* 0x000fc600078e0209 */
[----:B------:R2:W-:Y:S01]  /*b680*/  STL.64 [R1+0x1b8], R14 ;  /* 0x0001b80e01007387 */ /* 0x0005e20000100a00 */
[CC--:B0-----:R-:W-:Y:S02]  /*b690*/  LEA R18, P2, R4.reuse, R6.reuse, 0x1 ;  /* 0x0000000604127211 */ /* 0x0c1fe400078408ff */
[C---:B-1----:R-:W-:Y:S02]  /*b6a0*/  LEA R16, P3, R5.reuse, R6, 0x1 ;  /* 0x0000000605107211 */ /* 0x042fe400078608ff */
[----:B------:R-:W-:Y:S02]  /*b6b0*/  LEA.HI.X.SX32 R19, R4, R0, 0x1, P2 ;  /* 0x0000000004137211 */ /* 0x000fe400010f0eff */
[C---:B--2---:R-:W-:Y:S02]  /*b6c0*/  LEA R14, P4, R10.reuse, R6, 0x1 ;  /* 0x000000060a0e7211 */ /* 0x044fe400078808ff */
[-C--:B------:R-:W-:Y:S02]  /*b6d0*/  LEA.HI.X.SX32 R17, R5, R0.reuse, 0x1, P3 ;  /* 0x0000000005117211 */ /* 0x080fe400018f0eff */
[----:B------:R-:W-:Y:S01]  /*b6e0*/  LEA.HI.X.SX32 R15, R10, R0, 0x1, P4 ;  /* 0x000000000a0f7211 */ /* 0x000fe200020f0eff */
[----:B------:R-:W-:Y:S01]  /*b6f0*/  IMAD R4, R130, 0x4, R11 ;  /* 0x0000000482047824 */ /* 0x000fe200078e020b */
[----:B------:R-:W-:Y:S01]  /*b700*/  STL.64 [R1+0x1b0], R18 ;  /* 0x0001b01201007387 */ /* 0x000fe20000100a00 */
[----:B------:R-:W-:-:S03]  /*b710*/  LEA R12, P4, R9, R6, 0x1 ;  /* 0x00000006090c7211 */ /* 0x000fc600078808ff */
[----:B------:R0:W-:Y:S01]  /*b720*/  STL.64 [R1+0x1a8], R16 ;  /* 0x0001a81001007387 */ /* 0x0001e20000100a00 */
[----:B------:R-:W-:-:S03]  /*b730*/  LEA R5, R132, R4, 0x2 ;  /* 0x0000000484057211 */ /* 0x000fc600078e10ff */
[----:B------:R1:W-:Y:S01]  /*b740*/  STL.64 [R1+0x1a0], R14 ;  /* 0x0001a00e01007387 */ /* 0x0003e20000100a00 */
[----:B------:R-:W-:Y:S02]  /*b750*/  LEA.HI.X.SX32 R13, R9, R0, 0x1, P4 ;  /* 0x00000000090d7211 */ /* 0x000fe400020f0eff */
[CC--:B0-----:R-:W-:Y:S02]  /*b760*/  LEA R16, P2, R7.reuse, R6.reuse, 0x1 ;  /* 0x0000000607107211 */ /* 0x0c1fe400078408ff */
[C---:B-1----:R-:W-:Y:S02]  /*b770*/  LEA R14, P3, R8.reuse, R6, 0x1 ;  /* 0x00000006080e7211 */ /* 0x042fe400078608ff */
[-C--:B------:R-:W-:Y:S02]  /*b780*/  LEA.HI.X.SX32 R17, R7, R0.reuse, 0x1, P2 ;  /* 0x0000000007117211 */ /* 0x080fe400010f0eff */
[----:B------:R-:W-:Y:S01]  /*b790*/  LEA.HI.X.SX32 R15, R8, R0, 0x1, P3 ;  /* 0x00000000080f7211 */ /* 0x000fe200018f0eff */
[----:B------:R-:W-:Y:S01]  /*b7a0*/  IMAD R7, R131, 0x4, R5 ;  /* 0x0000000483077824 */ /* 0x000fe200078e0205 */
[C---:B------:R-:W-:Y:S01]  /*b7b0*/  LEA R18, P2, R11.reuse, R6, 0x1 ;  /* 0x000000060b127211 */ /* 0x040fe200078408ff */
[----:B------:R0:W-:Y:S04]  /*b7c0*/  STL.64 [R1+0x198], R16 ;  /* 0x0001981001007387 */ /* 0x0001e80000100a00 */
[----:B------:R1:W-:Y:S01]  /*b7d0*/  STL.64 [R1+0x190], R14 ;  /* 0x0001900e01007387 */ /* 0x0003e20000100a00 */
[----:B------:R-:W-:-:S03]  /*b7e0*/  LEA.HI.X.SX32 R19, R11, R0, 0x1, P2 ;  /* 0x000000000b137211 */ /* 0x000fc600010f0eff */
[----:B------:R2:W-:Y:S01]  /*b7f0*/  STL.64 [R1+0x188], R12 ;  /* 0x0001880c01007387 */ /* 0x0005e20000100a00 */
[CC--:B0-----:R-:W-:Y:S02]  /*b800*/  LEA R16, P3, R4.reuse, R6.reuse, 0x1 ;  /* 0x0000000604107211 */ /* 0x0c1fe400078608ff */
[----:B-1----:R-:W-:Y:S02]  /*b810*/  LEA R14, P4, R5, R6, 0x1 ;  /* 0x00000006050e7211 */ /* 0x002fe400078808ff */
[----:B------:R-:W-:Y:S02]  /*b820*/  LEA.HI.X.SX32 R17, R4, R0, 0x1, P3 ;  /* 0x0000000004117211 */ /* 0x000fe400018f0eff */
[----:B--2---:R-:W-:Y:S02]  /*b830*/  LEA R12, P5, R7, R6, 0x1 ;  /* 0x00000006070c7211 */ /* 0x004fe400078a08ff */
[-C--:B------:R-:W-:Y:S02]  /*b840*/  LEA.HI.X.SX32 R15, R5, R0.reuse, 0x1, P4 ;  /* 0x00000000050f7211 */ /* 0x080fe400020f0eff */
[----:B------:R-:W-:Y:S01]  /*b850*/  LEA.HI.X.SX32 R13, R7, R0, 0x1, P5 ;  /* 0x00000000070d7211 */ /* 0x000fe200028f0eff */
[----:B------:R0:W-:Y:S04]  /*b860*/  STL.64 [R1+0x180], R18 ;  /* 0x0001801201007387 */ /* 0x0001e80000100a00 */
[----:B------:R0:W-:Y:S04]  /*b870*/  STL.64 [R1+0x178], R16 ;  /* 0x0001781001007387 */ /* 0x0001e80000100a00 */
[----:B------:R0:W-:Y:S04]  /*b880*/  STL.64 [R1+0x170], R14 ;  /* 0x0001700e01007387 */ /* 0x0001e80000100a00 */
[----:B------:R0:W-:Y:S01]  /*b890*/  STL.64 [R1+0x168], R12 ;  /* 0x0001680c01007387 */ /* 0x0001e20000100a00 */
[----:B------:R-:W-:Y:S01]  /*b8a0*/  ISETP.EQ.U32.AND P2, PT, R209, RZ, P1 ;  /* 0x000000ffd100720c */ /* 0x000fe20000f42070 */
[----:B------:R-:W-:Y:S01]  /*b8b0*/  UIADD3 UR5, UPT, UPT, UR8, 0x100, URZ ;  /* 0x0000010008057890 */ /* 0x000fe2000fffe0ff */
[----:B------:R-:W-:Y:S01]  /*b8c0*/  PRMT R84, RZ, 0x7610, R84 ;  /* 0x00007610ff547816 */ /* 0x000fe20000000054 */
[----:B------:R-:W-:Y:S01]  /*b8d0*/  VIADD R210, R162, 0x18000 ;  /* 0x00018000a2d27836 */ /* 0x000fe20000000000 */
        /* <DEDUP_REMOVED lines=126> */
[----:B------:R-:W-:Y:S01]  /*c0c0*/  PRMT R85, RZ, 0x7610, R85 ;  /* 0x00007610ff557816 */ /* 0x000fe20000000055 */
[----:B---3--:R-:W-:Y:S06]  /*c0d0*/  BAR.SYNC.DEFER_BLOCKING 0x0 ;  /* 0x0000000000007b1d */ /* 0x008fec0000010000 */
[----:B0-----:R-:W-:Y:S05]  /*c0e0*/  @!P2 BRA `(.L_x_6) ;  /* 0x0000000800dca947 */ /* 0x001fea0003800000 */
[----:B------:R-:W-:Y:S01]  /*c0f0*/  IMAD.U32 R6, RZ, RZ, UR9 ;  /* 0x00000009ff067e24 */ /* 0x000fe2000f8e00ff */
[----:B------:R-:W-:Y:S02]  /*c100*/  IADD3 R0, PT, PT, R162, 0x10000, RZ ;  /* 0x00010000a2007810 */ /* 0x000fe40007ffe0ff */
[----:B------:R-:W-:Y:S01]  /*c110*/  ELECT P3, URZ, PT ;  /* 0x0000000000ff782f */ /* 0x000fe20003860000 */
[----:B-----5:R-:W-:Y:S01]  /*c120*/  IMAD.MOV.U32 R211, RZ, RZ, RZ ;  /* 0x000000ffffd37224 */ /* 0x020fe200078e00ff */
[----:B------:R-:W-:Y:S01]  /*c130*/  UMOV UR50, 0x0 ;  /* 0x0000000000327882 */ /* 0x000fe20000000000 */
[----:B------:R-:W-:Y:S01]  /*c140*/  SHF.R.U32.HI R6, RZ, 0x4, R6 ;  /* 0x00000004ff067819 */ /* 0x000fe20000011606 */
[----:B------:R-:W-:Y:S01]  /*c150*/  UMOV UR51, 0x4088490 ;  /* 0x0408849000337882 */ /* 0x000fe20000000000 */
[----:B------:R-:W-:Y:S01]  /*c160*/  SHF.R.U32.HI R0, RZ, 0x4, R0 ;  /* 0x00000004ff007819 */ /* 0x000fe20000011600 */
[----:B------:R-:W-:Y:S01]  /*c170*/  UMOV UR70, 0x0 ;  /* 0x0000000000467882 */ /* 0x000fe20000000000 */
[----:B------:R-:W-:Y:S01]  /*c180*/  SGXT.U32 R6, R6, 0xe ;  /* 0x0000000e0606781a */ /* 0x000fe20000000000 */
[----:B------:R-:W-:Y:S01]  /*c190*/  UMOV UR71, 0x4088490 ;  /* 0x0408849000477882 */ /* 0x000fe20000000000 */
[----:B------:R-:W-:Y:S01]  /*c1a0*/  SGXT.U32 R0, R0, 0xe ;  /* 0x0000000e0000781a */ /* 0x000fe20000000000 */
[----:B------:R-:W-:Y:S01]  /*c1b0*/  UMOV UR52, 0x0 ;  /* 0x0000000000347882 */ /* 0x000fe20000000000 */
[----:B------:R-:W-:Y:S01]  /*c1c0*/  R2UR UR4, R6 ;  /* 0x00000000060472ca */ /* 0x000fe200000e0000 */
[----:B------:R-:W-:Y:S01]  /*c1d0*/  UMOV UR53, 0x4088490 ;  /* 0x0408849000357882 */ /* 0x000fe20000000000 */
[C---:B------:R-:W-:Y:S01]  /*c1e0*/  R2UR UR12, R0.reuse ;  /* 0x00000000000c72ca */ /* 0x040fe200000e0000 */
[----:B------:R-:W-:Y:S01]  /*c1f0*/  @P3 IMAD.MOV.U32 R5, RZ, RZ, 0x40004040 ;  /* 0x40004040ff053424 */ /* 0x000fe200078e00ff */
[----:B------:R-:W-:Y:S01]  /*c200*/  IADD3 R0, P4, PT, R0, 0x2, RZ ;  /* 0x0000000200007810 */ /* 0x000fe20007f9e0ff */
[----:B------:R-:W-:Y:S01]  /*c210*/  UMOV UR44, 0x0 ;  /* 0x00000000002c7882 */ /* 0x000fe20000000000 */
[----:B------:R-:W-:Y:S01]  /*c220*/  @P3 MOV R7, R210 ;  /* 0x000000d200073202 */ /* 0x000fe20000000f00 */
[----:B------:R-:W-:Y:S01]  /*c230*/  UMOV UR45, 0x4088490 ;  /* 0x04088490002d7882 */ /* 0x000fe20000000000 */
[----:B------:R-:W-:Y:S01]  /*c240*/  R2UR UR14, R0 ;  /* 0x00000000000e72ca */ /* 0x000fe200000e0000 */
[----:B------:R-:W-:Y:S01]  /*c250*/  IMAD.MOV.U32 R0, RZ, RZ, RZ ;  /* 0x000000ffff007224 */ /* 0x000fe200078e00ff */
[C---:B------:R-:W-:Y:S01]  /*c260*/  @P3 R2UR UR47, R5.reuse ;  /* 0x00000000052f32ca */ /* 0x040fe200000e0000 */
[----:B------:R-:W-:Y:S01]  /*c270*/  UMOV UR64, 0x0 ;  /* 0x0000000000407882 */ /* 0x000fe20000000000 */
[----:B------:R-:W-:Y:S01]  /*c280*/  @P3 R2UR UR63, R5 ;  /* 0x00000000053f32ca */ /* 0x000fe200000e0000 */
[----:B------:R-:W-:Y:S01]  /*c290*/  IMAD.U32 R4, RZ, RZ, UR4 ;  /* 0x00000004ff047e24 */ /* 0x000fe2000f8e00ff */
[----:B------:R-:W-:Y:S01]  /*c2a0*/  @P3 R2UR UR4, R7 ;  /* 0x00000000070432ca */ /* 0x000fe200000e0000 */
[----:B------:R-:W-:Y:S01]  /*c2b0*/  UMOV UR65, 0x4088490 ;  /* 0x0408849000417882 */ /* 0x000fe20000000000 */
[----:B------:R-:W-:Y:S01]  /*c2c0*/  IADD3.X R0, PT, PT, R0, 0x40004040, RZ, P4, !PT ;  /* 0x4000404000007810 */ /* 0x000fe200027fe4ff */
[----:B------:R-:W-:Y:S01]  /*c2d0*/  UMOV UR48, 0x0 ;  /* 0x0000000000307882 */ /* 0x000fe20000000000 */
[----:B------:R-:W-:Y:S01]  /*c2e0*/  @P3 R2UR UR46, R4 ;  /* 0x00000000042e32ca */ /* 0x000fe200000e0000 */
[----:B------:R-:W-:Y:S01]  /*c2f0*/  UMOV UR49, 0x4088490 ;  /* 0x0408849000317882 */ /* 0x000fe20000000000 */
[----:B------:R-:W-:Y:S01]  /*c300*/  MOV R4, UR12 ;  /* 0x0000000c00047c02 */ /* 0x000fe20008000f00 */
[----:B------:R-:W-:Y:S01]  /*c310*/  UMOV UR58, 0x0 ;  /* 0x00000000003a7882 */ /* 0x000fe20000000000 */
[----:B------:R-:W-:Y:S01]  /*c320*/  R2UR UR15, R0 ;  /* 0x00000000000f72ca */ /* 0x000fe200000e0000 */
[----:B------:R-:W-:Y:S01]  /*c330*/  UMOV UR59, 0x4088490 ;  /* 0x04088490003b7882 */ /* 0x000fe20000000000 */
[----:B------:R-:W-:Y:S01]  /*c340*/  @P3 R2UR UR62, R4 ;  /* 0x00000000043e32ca */ /* 0x000fe200000e0000 */
[----:B------:R-:W-:Y:S01]  /*c350*/  IMAD.MOV.U32 R4, RZ, RZ, RZ ;  /* 0x000000ffff047224 */ /* 0x000fe200078e00ff */
[----:B------:R-:W-:Y:S01]  /*c360*/  IADD3 R6, P3, PT, R6, 0x80, RZ ;  /* 0x0000008006067810 */ /* 0x000fe20007f7e0ff */
[----:B------:R-:W-:Y:S01]  /*c370*/  UMOV UR68, 0x0 ;  /* 0x0000000000447882 */ /* 0x000fe20000000000 */
[----:B------:R-:W-:Y:S01]  /*c380*/  UMOV UR69, 0x4088490 ;  /* 0x0408849000457882 */ /* 0x000fe20000000000 */
[----:B------:R-:W-:Y:S01]  /*c390*/  UMOV UR66, 0x0 ;  /* 0x0000000000427882 */ /* 0x000fe20000000000 */
[----:B------:R-:W-:Y:S01]  /*c3a0*/  IADD3.X R4, PT, PT, R4, 0x40004040, RZ, P3, !PT ;  /* 0x4000404004047810 */ /* 0x000fe20001ffe4ff */
[----:B------:R-:W-:Y:S01]  /*c3b0*/  UMOV UR67, 0x4088490 ;  /* 0x0408849000437882 */ /* 0x000fe20000000000 */
[----:B------:R-:W-:Y:S01]  /*c3c0*/  R2UR UR12, R6 ;  /* 0x00000000060c72ca */ /* 0x000fe200000e0000 */
[----:B------:R-:W-:Y:S01]  /*c3d0*/  UMOV UR60, 0x0 ;  /* 0x00000000003c7882 */ /* 0x000fe20000000000 */
[----:B------:R-:W-:Y:S01]  /*c3e0*/  R2UR UR13, R4 ;  /* 0x00000000040d72ca */ /* 0x000fe200000e0000 */
[----:B------:R-:W-:-:S02]  /*c3f0*/  UIADD3.64 UR54, UPT, UPT, UR14, 0x2, URZ ;  /* 0x000000020e367897 */ /* 0x000fc4000fffe0ff */
[----:B------:R0:W-:Y:S01]  /*c400*/  UTCHMMA gdesc[UR46], gdesc[UR62], tmem[UR5], tmem[UR50], idesc[UR51], !UPT ;  /* 0x00ff323e2e0075ea */ /* 0x0001e2000f800005 */
[----:B------:R-:W-:Y:S02]  /*c410*/  UIADD3.64 UR76, UPT, UPT, UR14, 0xfe, URZ ;  /* 0x000000fe0e4c7897 */ /* 0x000fe4000fffe0ff */
[----:B------:R-:W-:Y:S01]  /*c420*/  UIADD3.64 UR56, UPT, UPT, UR14, 0x100, URZ ;  /* 0x000001000e387897 */ /* 0x000fe2000fffe0ff */
[----:B------:R-:W-:Y:S01]  /*c430*/  UMOV UR61, 0x4088490 ;  /* 0x04088490003d7882 */ /* 0x000fe20000000000 */
[----:B------:R-:W-:Y:S01]  /*c440*/  UMOV UR72, 0x0 ;  /* 0x0000000000487882 */ /* 0x000fe20000000000 */
[----:B------:R-:W-:Y:S01]  /*c450*/  UMOV UR73, 0x4088490 ;  /* 0x0408849000497882 */ /* 0x000fe20000000000 */
[----:B------:R-:W-:Y:S01]  /*c460*/  UMOV UR16, 0x0 ;  /* 0x0000000000107882 */ /* 0x000fe20000000000 */
[----:B------:R-:W-:Y:S02]  /*c470*/  UMOV UR17, 0x4088490 ;  /* 0x0408849000117882 */ /* 0x000fe40000000000 */
[----:B------:R-:W-:-:S02]  /*c480*/  UIADD3.64 UR42, UPT, UPT, UR12, 0x80, URZ ;  /* 0x000000800c2a7897 */ /* 0x000fc4000fffe0ff */
[----:B------:R1:W-:Y:S01]  /*c490*/  UTCHMMA gdesc[UR12], gdesc[UR14], tmem[UR5], tmem[UR70], idesc[UR71], UPT ;  /* 0x00ff460e0c0075ea */ /* 0x0003e2000b800005 */
[----:B0-----:R-:W-:Y:S02]  /*c4a0*/  UIADD3.64 UR46, UPT, UPT, UR12, 0x100, URZ ;  /* 0x000001000c2e7897 */ /* 0x001fe4000fffe0ff */
[----:B------:R-:W-:Y:S02]  /*c4b0*/  UIADD3.64 UR50, UPT, UPT, UR14, 0x4, URZ ;  /* 0x000000040e327897 */ /* 0x000fe4000fffe0ff */
[----:B------:R-:W-:Y:S02]  /*c4c0*/  UIADD3.64 UR74, UPT, UPT, UR12, 0x180, URZ ;  /* 0x000001800c4a7897 */ /* 0x000fe4000fffe0ff */
[----:B------:R-:W-:Y:S01]  /*c4d0*/  UIADD3.64 UR62, UPT, UPT, UR14, 0x102, URZ ;  /* 0x000001020e3e7897 */ /* 0x000fe2000fffe0ff */
[----:B------:R0:W-:Y:S01]  /*c4e0*/  UTCHMMA gdesc[UR42], gdesc[UR54], tmem[UR5], tmem[UR52], idesc[UR53], UPT ;  /* 0x00ff34362a0075ea */ /* 0x0001e2000b800005 */
[----:B------:R-:W-:Y:S01]  /*c4f0*/  UMOV UR18, 0x0 ;  /* 0x0000000000127882 */ /* 0x000fe20000000000 */
[----:B-1----:R-:W-:-:S02]  /*c500*/  UIADD3.64 UR70, UPT, UPT, UR12, 0x300, URZ ;  /* 0x000003000c467897 */ /* 0x002fc4000fffe0ff */
[----:B------:R1:W-:Y:S01]  /*c510*/  UTCHMMA gdesc[UR46], gdesc[UR50], tmem[UR5], tmem[UR44], idesc[UR45], UPT ;  /* 0x00ff2c322e0075ea */ /* 0x0003e2000b800005 */
[----:B------:R-:W-:Y:S01]  /*c520*/  UMOV UR19, 0x4088490 ;  /* 0x0408849000137882 */ /* 0x000fe20000000000 */
[----:B------:R2:W-:Y:S01]  /*c530*/  UTCHMMA gdesc[UR74], gdesc[UR76], tmem[UR5], tmem[UR64], idesc[UR65], UPT ;  /* 0x00ff404c4a0075ea */ /* 0x0005e2000b800005 */
[----:B------:R-:W-:Y:S01]  /*c540*/  UMOV UR20, 0x0 ;  /* 0x0000000000147882 */ /* 0x000fe20000000000 */
[----:B------:R-:W-:Y:S01]  /*c550*/  UMOV UR21, 0x4088490 ;  /* 0x0408849000157882 */ /* 0x000fe20000000000 */
[----:B------:R-:W-:Y:S01]  /*c560*/  UMOV UR22, 0x0 ;  /* 0x0000000000167882 */ /* 0x000fe20000000000 */
[----:B0-----:R-:W-:Y:S02]  /*c570*/  UIADD3.64 UR54, UPT, UPT, UR12, 0x200, URZ ;  /* 0x000002000c367897 */ /* 0x001fe4000fffe0ff */
[----:B------:R-:W-:Y:S02]  /*c580*/  UIADD3.64 UR52, UPT, UPT, UR14, 0x104, URZ ;  /* 0x000001040e347897 */ /* 0x000fe4000fffe0ff */
[----:B-1----:R-:W-:-:S02]  /*c590*/  UIADD3.64 UR50, UPT, UPT, UR12, 0x280, URZ ;  /* 0x000002800c327897 */ /* 0x002fc4000fffe0ff */
[----:B--2---:R-:W-:Y:S02]  /*c5a0*/  UIADD3.64 UR64, UPT, UPT, UR14, 0x200, URZ ;  /* 0x000002000e407897 */ /* 0x004fe4000fffe0ff */
[----:B------:R-:W-:Y:S01]  /*c5b0*/  UIADD3.64 UR74, UPT, UPT, UR12, 0x480, URZ ;  /* 0x000004800c4a7897 */ /* 0x000fe2000fffe0ff */
[----:B------:R0:W-:Y:S01]  /*c5c0*/  UTCHMMA gdesc[UR54], gdesc[UR56], tmem[UR5], tmem[UR48], idesc[UR49], UPT ;  /* 0x00ff3038360075ea */ /* 0x0001e2000b800005 */
[----:B------:R-:W-:Y:S01]  /*c5d0*/  UIADD3.64 UR76, UPT, UPT, UR14, 0x202, URZ ;  /* 0x000002020e4c7897 */ /* 0x000fe2000fffe0ff */
[----:B------:R-:W-:Y:S02]  /*c5e0*/  UMOV UR23, 0x4088490 ;  /* 0x0408849000177882 */ /* 0x000fe40000000000 */
[----:B------:R1:W-:Y:S01]  /*c5f0*/  UTCHMMA gdesc[UR50], gdesc[UR62], tmem[UR5], tmem[UR58], idesc[UR59], UPT ;  /* 0x00ff3a3e320075ea */ /* 0x0003e2000b800005 */
[----:B------:R2:W-:Y:S01]  /*c600*/  UTCHMMA gdesc[UR70], gdesc[UR52], tmem[UR5], tmem[UR68], idesc[UR69], UPT ;  /* 0x00ff4434460075ea */ /* 0x0005e2000b800005 */
[----:B------:R-:W-:Y:S01]  /*c610*/  UMOV UR24, 0x0 ;  /* 0x0000000000187882 */ /* 0x000fe20000000000 */
[----:B------:R-:W-:Y:S01]  /*c620*/  UMOV UR25, 0x4088490 ;  /* 0x0408849000197882 */ /* 0x000fe20000000000 */
[----:B------:R-:W-:Y:S01]  /*c630*/  UMOV UR26, 0x0 ;  /* 0x00000000001a7882 */ /* 0x000fe20000000000 */
[----:B------:R-:W-:Y:S01]  /*c640*/  UMOV UR27, 0x4088490 ;  /* 0x04088490001b7882 */ /* 0x000fe20000000000 */
[----:B0-----:R-:W-:-:S02]  /*c650*/  UIADD3.64 UR54, UPT, UPT, UR12, 0x380, URZ ;  /* 0x000003800c367897 */ /* 0x001fc4000fffe0ff */
[----:B------:R-:W-:Y:S02]  /*c660*/  UIADD3.64 UR56, UPT, UPT, UR14, 0x1fe, URZ ;  /* 0x000001fe0e387897 */ /* 0x000fe4000fffe0ff */
[----:B-1----:R-:W-:Y:S02]  /*c670*/  UIADD3.64 UR62, UPT, UPT, UR12, 0x400, URZ ;  /* 0x000004000c3e7897 */ /* 0x002fe4000fffe0ff */
[----:B--2---:R-:W-:Y:S02]  /*c680*/  UIADD3.64 UR52, UPT, UPT, UR12, 0x500, URZ ;  /* 0x000005000c347897 */ /* 0x004fe4000fffe0ff */
[----:B------:R-:W-:Y:S02]  /*c690*/  UIADD3.64 UR58, UPT, UPT, UR14, 0x2fe, URZ ;  /* 0x000002fe0e3a7897 */ /* 0x000fe4000fffe0ff */
[----:B------:R-:W-:Y:S01]  /*c6a0*/  UIADD3.64 UR70, UPT, UPT, UR14, 0x302, URZ ;  /* 0x000003020e467897 */ /* 0x000fe2000fffe0ff */
[----:B------:R0:W-:Y:S01]  /*c6b0*/  UTCHMMA gdesc[UR54], gdesc[UR56], tmem[UR5], tmem[UR66], idesc[UR67], UPT ;  /* 0x00ff4238360075ea */ /* 0x0001e2000b800005 */
[----:B------:R-:W-:Y:S01]  /*c6c0*/  UIADD3.64 UR68, UPT, UPT, UR12, 0x700, URZ ;  /* 0x000007000c447897 */ /* 0x000fe2000fffe0ff */
[----:B------:R1:W-:Y:S01]  /*c6d0*/  UTCHMMA gdesc[UR62], gdesc[UR64], tmem[UR5], tmem[UR60], idesc[UR61], UPT ;  /* 0x00ff3c403e0075ea */ /* 0x0003e2000b800005 */
[----:B------:R2:W-:Y:S01]  /*c6e0*/  UTCHMMA gdesc[UR74], gdesc[UR76], tmem[UR5], tmem[UR72], idesc[UR73], UPT ;  /* 0x00ff484c4a0075ea */ /* 0x0005e2000b800005 */
[----:B------:R-:W-:Y:S01]  /*c6f0*/  UMOV UR28, 0x0 ;  /* 0x00000000001c7882 */ /* 0x000fe20000000000 */
[----:B------:R-:W-:Y:S01]  /*c700*/  UMOV UR29, 0x4088490 ;  /* 0x04088490001d7882 */ /* 0x000fe20000000000 */
[----:B------:R-:W-:Y:S01]  /*c710*/  UMOV UR30, 0x0 ;  /* 0x00000000001e7882 */ /* 0x000fe20000000000 */
[----:B------:R-:W-:Y:S01]  /*c720*/  UMOV UR31, 0x4088490 ;  /* 0x04088490001f7882 */ /* 0x000fe20000000000 */
[----:B------:R-:W-:Y:S01]  /*c730*/  UMOV UR32, 0x0 ;  /* 0x0000000000207882 */ /* 0x000fe20000000000 */
[----:B------:R-:W-:Y:S01]  /*c740*/  UMOV UR33, 0x4088490 ;  /* 0x0408849000217882 */ /* 0x000fe20000000000 */
[----:B0-----:R-:W-:-:S02]  /*c750*/  UIADD3.64 UR54, UPT, UPT, UR14, 0x204, URZ ;  /* 0x000002040e367897 */ /* 0x001fc4000fffe0ff */
[----:B------:R-:W-:Y:S02]  /*c760*/  UIADD3.64 UR56, UPT, UPT, UR12, 0x580, URZ ;  /* 0x000005800c387897 */ /* 0x000fe4000fffe0ff */
[----:B-1----:R-:W-:Y:S02]  /*c770*/  UIADD3.64 UR60, UPT, UPT, UR12, 0x600, URZ ;  /* 0x000006000c3c7897 */ /* 0x002fe4000fffe0ff */
[----:B------:R-:W-:Y:S02]  /*c780*/  UIADD3.64 UR62, UPT, UPT, UR14, 0x300, URZ ;  /* 0x000003000e3e7897 */ /* 0x000fe4000fffe0ff */
[----:B------:R-:W-:Y:S01]  /*c790*/  UIADD3.64 UR64, UPT, UPT, UR12, 0x680, URZ ;  /* 0x000006800c407897 */ /* 0x000fe2000fffe0ff */
[----:B------:R0:W-:Y:S01]  /*c7a0*/  UTCHMMA gdesc[UR52], gdesc[UR54], tmem[UR5], tmem[UR16], idesc[UR17], UPT ;  /* 0x00ff1036340075ea */ /* 0x0001e2000b800005 */
[----:B------:R-:W-:Y:S01]  /*c7b0*/  UIADD3.64 UR66, UPT, UPT, UR14, 0x304, URZ ;  /* 0x000003040e427897 */ /* 0x000fe2000fffe0ff */
[----:B------:R1:W-:Y:S01]  /*c7c0*/  UTCHMMA gdesc[UR56], gdesc[UR58], tmem[UR5], tmem[UR18], idesc[UR19], UPT ;  /* 0x00ff123a380075ea */ /* 0x0003e2000b800005 */
[----:B--2---:R-:W-:-:S02]  /*c7d0*/  UIADD3.64 UR72, UPT, UPT, UR14, 0x402, URZ ;  /* 0x000004020e487897 */ /* 0x004fc4000fffe0ff */
[----:B------:R-:W-:Y:S01]  /*c7e0*/  UIADD3.64 UR76, UPT, UPT, UR14, 0x404, URZ ;  /* 0x000004040e4c7897 */ /* 0x000fe2000fffe0ff */
[----:B------:R2:W-:Y:S01]  /*c7f0*/  UTCHMMA gdesc[UR60], gdesc[UR62], tmem[UR5], tmem[UR20], idesc[UR21], UPT ;  /* 0x00ff143e3c0075ea */ /* 0x0005e2000b800005 */
[----:B------:R-:W-:Y:S01]  /*c800*/  UIADD3.64 UR74, UPT, UPT, UR12, 0x980, URZ ;  /* 0x000009800c4a7897 */ /* 0x000fe2000fffe0ff */
[----:B------:R3:W-:Y:S01]  /*c810*/  UTCHMMA gdesc[UR64], gdesc[UR70], tmem[UR5], tmem[UR22], idesc[UR23], UPT ;  /* 0x00ff1646400075ea */ /* 0x0007e2000b800005 */
[----:B------:R-:W-:Y:S01]  /*c820*/  UMOV UR34, 0x0 ;  /* 0x0000000000227882 */ /* 0x000fe20000000000 */
[----:B0-----:R-:W-:Y:S01]  /*c830*/  UIADD3.64 UR52, UPT, UPT, UR12, 0x780, URZ ;  /* 0x000007800c347897 */ /* 0x001fe2000fffe0ff */
[----:B------:R0:W-:Y:S01]  /*c840*/  UTCHMMA gdesc[UR68], gdesc[UR66], tmem[UR5], tmem[UR24], idesc[UR25], UPT ;  /* 0x00ff1842440075ea */ /* 0x0001e2000b800005 */
[----:B------:R-:W-:Y:S02]  /*c850*/  UIADD3.64 UR54, UPT, UPT, UR14, 0x3fe, URZ ;  /* 0x000003fe0e367897 */ /* 0x000fe4000fffe0ff */
[----:B------:R-:W-:Y:S02]  /*c860*/  UIADD3.64 UR16, UPT, UPT, UR12, 0x800, URZ ;  /* 0x000008000c107897 */ /* 0x000fe4000fffe0ff */
[----:B-1----:R-:W-:-:S02]  /*c870*/  UIADD3.64 UR56, UPT, UPT, UR14, 0x400, URZ ;  /* 0x000004000e387897 */ /* 0x002fc4000fffe0ff */
[----:B------:R-:W-:Y:S02]  /*c880*/  UIADD3.64 UR18, UPT, UPT, UR12, 0x880, URZ ;  /* 0x000008800c127897 */ /* 0x000fe4000fffe0ff */
[----:B--2---:R-:W-:Y:S01]  /*c890*/  UIADD3.64 UR20, UPT, UPT, UR12, 0x900, URZ ;  /* 0x000009000c147897 */ /* 0x004fe2000fffe0ff */
[----:B------:R1:W-:Y:S01]  /*c8a0*/  UTCHMMA gdesc[UR52], gdesc[UR54], tmem[UR5], tmem[UR26], idesc[UR27], UPT ;  /* 0x00ff1a36340075ea */ /* 0x0003e2000b800005 */
[----:B------:R-:W-:Y:S02]  /*c8b0*/  UIADD3.64 UR60, UPT, UPT, UR14, 0x4fe, URZ ;  /* 0x000004fe0e3c7897 */ /* 0x000fe4000fffe0ff */
[----:B---3--:R-:W-:Y:S01]  /*c8c0*/  UIADD3.64 UR22, UPT, UPT, UR12, 0xa00, URZ ;  /* 0x00000a000c167897 */ /* 0x008fe2000fffe0ff */
[----:B------:R2:W-:Y:S01]  /*c8d0*/  UTCHMMA gdesc[UR16], gdesc[UR56], tmem[UR5], tmem[UR28], idesc[UR29], UPT ;  /* 0x00ff1c38100075ea */ /* 0x0005e2000b800005 */
[----:B------:R-:W-:Y:S01]  /*c8e0*/  UIADD3.64 UR58, UPT, UPT, UR14, 0x500, URZ ;  /* 0x000005000e3a7897 */ /* 0x000fe2000fffe0ff */
[----:B------:R3:W-:Y:S01]  /*c8f0*/  UTCHMMA gdesc[UR18], gdesc[UR72], tmem[UR5], tmem[UR30], idesc[UR31], UPT ;  /* 0x00ff1e48120075ea */ /* 0x0007e2000b800005 */
[----:B0-----:R-:W-:Y:S01]  /*c900*/  UIADD3.64 UR24, UPT, UPT, UR12, 0xa80, URZ ;  /* 0x00000a800c187897 */ /* 0x001fe2000fffe0ff */
[----:B------:R0:W-:Y:S01]  /*c910*/  UTCHMMA gdesc[UR20], gdesc[UR76], tmem[UR5], tmem[UR32], idesc[UR33], UPT ;  /* 0x00ff204c140075ea */ /* 0x0001e2000b800005 */
[----:B------:R-:W-:-:S02]  /*c920*/  UIADD3.64 UR64, UPT, UPT, UR14, 0x502, URZ ;  /* 0x000005020e407897 */ /* 0x000fc4000fffe0ff */
[----:B------:R-:W-:Y:S02]  /*c930*/  UIADD3.64 UR62, UPT, UPT, UR12, 0xb00, URZ ;  /* 0x00000b000c3e7897 */ /* 0x000fe4000fffe0ff */
[----:B-1----:R-:W-:Y:S02]  /*c940*/  UIADD3.64 UR52, UPT, UPT, UR14, 0x504, URZ ;  /* 0x000005040e347897 */ /* 0x002fe4000fffe0ff */
[----:B------:R-:W-:Y:S02]  /*c950*/  UIADD3.64 UR26, UPT, UPT, UR12, 0xb80, URZ ;  /* 0x00000b800c1a7897 */ /* 0x000fe4000fffe0ff */
[----:B------:R-:W-:Y:S01]  /*c960*/  UIADD3.64 UR70, UPT, UPT, UR14, 0x5fe, URZ ;  /* 0x000005fe0e467897 */ /* 0x000fe2000fffe0ff */
[----:B------:R-:W-:Y:S01]  /*c970*/  UMOV UR35, 0x4088490 ;  /* 0x0408849000237882 */ /* 0x000fe20000000000 */
[----:B--2---:R-:W-:Y:S01]  /*c980*/  UIADD3.64 UR16, UPT, UPT, UR12, 0xc00, URZ ;  /* 0x00000c000c107897 */ /* 0x004fe2000fffe0ff */
[----:B------:R1:W-:Y:S01]  /*c990*/  UTCHMMA gdesc[UR74], gdesc[UR60], tmem[UR5], tmem[UR34], idesc[UR35], UPT ;  /* 0x00ff223c4a0075ea */ /* 0x0003e2000b800005 */
[----:B------:R-:W-:-:S02]  /*c9a0*/  UIADD3.64 UR28, UPT, UPT, UR14, 0x600, URZ ;  /* 0x000006000e1c7897 */ /* 0x000fc4000fffe0ff */
[----:B------:R-:W-:Y:S02]  /*c9b0*/  UIADD3.64 UR66, UPT, UPT, UR12, 0xc80, URZ ;  /* 0x00000c800c427897 */ /* 0x000fe4000fffe0ff */
[----:B---3--:R-:W-:Y:S02]  /*c9c0*/  UIADD3.64 UR18, UPT, UPT, UR14, 0x602, URZ ;  /* 0x000006020e127897 */ /* 0x008fe4000fffe0ff */
[----:B------:R-:W-:Y:S02]  /*c9d0*/  UIADD3.64 UR68, UPT, UPT, UR12, 0xd00, URZ ;  /* 0x00000d000c447897 */ /* 0x000fe4000fffe0ff */
[----:B------:R-:W-:Y:S02]  /*c9e0*/  UIADD3.64 UR54, UPT, UPT, UR14, 0x604, URZ ;  /* 0x000006040e367897 */ /* 0x000fe4000fffe0ff */
[----:B0-----:R-:W-:Y:S02]  /*c9f0*/  UIADD3.64 UR20, UPT, UPT, UR12, 0xd80, URZ ;  /* 0x00000d800c147897 */ /* 0x001fe4000fffe0ff */
[----:B------:R-:W-:Y:S01]  /*ca00*/  UIADD3.64 UR30, UPT, UPT, UR14, 0x6fe, URZ ;  /* 0x000006fe0e1e7897 */ /* 0x000fe2000fffe0ff */
[----:B-1----:R-:W-:Y:S01]  /*ca10*/  UMOV UR74, 0x0 ;  /* 0x00000000004a7882 */ /* 0x002fe20000000000 */
[----:B------:R-:W-:Y:S01]  /*ca20*/  UMOV UR75, 0x4088490 ;  /* 0x04088490004b7882 */ /* 0x000fe20000000000 */
[----:B------:R-:W-:Y:S01]  /*ca30*/  UIADD3.64 UR56, UPT, UPT, UR12, 0xe00, URZ ;  /* 0x00000e000c387897 */ /* 0x000fe2000fffe0ff */
[----:B------:R0:W-:Y:S01]  /*ca40*/  UTCHMMA gdesc[UR22], gdesc[UR58], tmem[UR5], tmem[UR74], idesc[UR75], UPT ;  /* 0x00ff4a3a160075ea */ /* 0x0001e2000b800005 */
[----:B------:R-:W-:Y:S01]  /*ca50*/  UIADD3.64 UR34, UPT, UPT, UR14, 0x700, URZ ;  /* 0x000007000e227897 */ /* 0x000fe2000fffe0ff */
[----:B------:R-:W-:Y:S01]  /*ca60*/  UMOV UR60, 0x0 ;  /* 0x00000000003c7882 */ /* 0x000fe20000000000 */
[----:B------:R-:W-:Y:S01]  /*ca70*/  UMOV UR61, 0x4088490 ;  /* 0x04088490003d7882 */ /* 0x000fe20000000000 */
[----:B------:R-:W-:Y:S01]  /*ca80*/  UIADD3.64 UR32, UPT, UPT, UR12, 0xe80, URZ ;  /* 0x00000e800c207897 */ /* 0x000fe2000fffe0ff */
[----:B------:R0:W-:Y:S01]  /*ca90*/  UTCHMMA gdesc[UR24], gdesc[UR64], tmem[UR5], tmem[UR60], idesc[UR61], UPT ;  /* 0x00ff3c40180075ea */ /* 0x0001e2000b800005 */
[----:B------:R-:W-:Y:S01]  /*caa0*/  UIADD3.64 UR72, UPT, UPT, UR14, 0x702, URZ ;  /* 0x000007020e487897 */ /* 0x000fe2000fffe0ff */
[----:B------:R-:W-:Y:S01]  /*cab0*/  UMOV UR76, 0x0 ;  /* 0x00000000004c7882 */ /* 0x000fe20000000000 */
[----:B------:R-:W-:Y:S01]  /*cac0*/  UMOV UR77, 0x4088490 ;  /* 0x04088490004d7882 */ /* 0x000fe20000000000 */
[----:B------:R-:W-:Y:S01]  /*cad0*/  UMOV UR36, 0x0 ;  /* 0x0000000000247882 */ /* 0x000fe20000000000 */
[----:B------:R-:W-:Y:S01]  /*cae0*/  UMOV UR37, 0x4088490 ;  /* 0x0408849000257882 */ /* 0x000fe20000000000 */
[----:B------:R-:W-:Y:S01]  /*caf0*/  UIADD3.64 UR12, UPT, UPT, UR12, 0xf00, URZ ;  /* 0x00000f000c0c7897 */ /* 0x000fe2000fffe0ff */
[----:B------:R0:W-:Y:S01]  /*cb00*/  UTCHMMA gdesc[UR62], gdesc[UR52], tmem[UR5], tmem[UR76], idesc[UR77], UPT ;  /* 0x00ff4c343e0075ea */ /* 0x0001e2000b800005 */
[----:B------:R-:W-:Y:S01]  /*cb10*/  UIADD3.64 UR14, UPT, UPT, UR14, 0x704, URZ ;  /* 0x000007040e0e7897 */ /* 0x000fe2000fffe0ff */
[----:B------:R0:W-:Y:S01]  /*cb20*/  UTCHMMA gdesc[UR26], gdesc[UR70], tmem[UR5], tmem[UR36], idesc[UR37], UPT ;  /* 0x00ff24461a0075ea */ /* 0x0001e2000b800005 */
[----:B------:R-:W-:Y:S01]  /*cb30*/  UMOV UR38, 0x0 ;  /* 0x0000000000267882 */ /* 0x000fe20000000000 */
[----:B------:R-:W-:Y:S01]  /*cb40*/  UMOV UR39, 0x4088490 ;  /* 0x0408849000277882 */ /* 0x000fe20000000000 */
[----:B------:R-:W-:Y:S01]  /*cb50*/  UMOV UR40, 0x0 ;  /* 0x0000000000287882 */ /* 0x000fe20000000000 */
[----:B------:R-:W-:Y:S01]  /*cb60*/  UMOV UR41, 0x4088490 ;  /* 0x0408849000297882 */ /* 0x000fe20000000000 */
[----:B------:R-:W-:Y:S01]  /*cb70*/  UMOV UR42, 0x0 ;  /* 0x00000000002a7882 */ /* 0x000fe20000000000 */
[----:B------:R-:W-:Y:S01]  /*cb80*/  UMOV UR43, 0x4088490 ;  /* 0x04088490002b7882 */ /* 0x000fe20000000000 */
[----:B------:R0:W-:Y:S01]  /*cb90*/  UTCHMMA gdesc[UR16], gdesc[UR28], tmem[UR5], tmem[UR38], idesc[UR39], UPT ;  /* 0x00ff261c100075ea */ /* 0x0001e2000b800005 */
[----:B------:R0:W-:Y:S01]  /*cba0*/  UTCHMMA gdesc[UR66], gdesc[UR18], tmem[UR5], tmem[UR40], idesc[UR41], UPT ;  /* 0x00ff2812420075ea */ /* 0x0001e2000b800005 */
        /* <DEDUP_REMOVED lines=8> */
[----:B------:R0:W-:Y:S01]  /*cc30*/  UTCHMMA gdesc[UR12], gdesc[UR14], tmem[UR5], tmem[UR50], idesc[UR51], UPT ;  /* 0x00ff320e0c0075ea */ /* 0x0001e2000b800005 */
[----:B------:R0:W-:Y:S01]  /*cc40*/  UTCBAR [UR4], URZ ;  /* 0x000000ff040073e9 */ /* 0x0001e200080000ff */
[----:B------:R-:W-:Y:S01]  /*cc50*/  NOP ;  /* 0x0000000000007918 */ /* 0x000fe20000000000 */
.L_x_6:
[----:B------:R-:W-:Y:S05]  /*cc60*/  @!P1 BRA `(.L_x_7) ;  /* 0x0000000000089947 */ /* 0x000fea0003800000 */
[----:B------:R-:W1:Y:S02]  /*cc70*/  SYNCS.PHASECHK.TRANS64.TRYWAIT P3, [UR9+0x18000], RZ ;  /* 0x018000ffff0075a7 */ /* 0x000e640008061109 */
[----:B-1----:R-:W-:Y:S05]  /*cc80*/  @!P3 BRA `(.L_x_8) ;  /* 0x0000015c0084b947 */ /* 0x002fea0003800000 */
.L_x_7:
[----:B------:R-:W2:Y:S04]  /*cc90*/  LDL.64 R152, [R1+0x550] ;  /* 0x0005500001987983 */ /* 0x000ea80000100a00 */
[----:B------:R-:W3:Y:S04]  /*cca0*/  LDL.64 R148, [R1+0x530] ;  /* 0x0005300001947983 */ /* 0x000ee80000100a00 */
[----:B------:R-:W4:Y:S04]  /*ccb0*/  LDL.64 R150, [R1+0x540] ;  /* 0x0005400001967983 */ /* 0x000f280000100a00 */
[----:B------:R-:W4:Y:S04]  /*ccc0*/  LDL.64 R154, [R1+0x560] ;  /* 0x00056000019a7983 */ /* 0x000f280000100a00 */
[----:B------:R-:W4:Y:S04]  /*ccd0*/  LDL.64 R226, [R1+0x520] ;  /* 0x0005200001e27983 */ /* 0x000f280000100a00 */
[----:B------:R-:W4:Y:S04]  /*cce0*/  LDL.64 R224, [R1+0x510] ;  /* 0x0005100001e07983 */ /* 0x000f280000100a00 */
[----:B------:R-:W4:Y:S04]  /*ccf0*/  LDL.64 R218, [R1+0x4e0] ;  /* 0x0004e00001da7983 */ /* 0x000f280000100a00 */
[----:B------:R-:W4:Y:S04]  /*cd00*/  LDL.64 R216, [R1+0x4d0] ;  /* 0x0004d00001d87983 */ /* 0x000f280000100a00 */
[----:B------:R-:W4:Y:S01]  /*cd10*/  LDL.64 R214, [R1+0x4c0] ;  /* 0x0004c00001d67983 */ /* 0x000f220000100a00 */
[----:B------:R-:W-:Y:S06]  /*cd20*/  BAR.SYNC.DEFER_BLOCKING 0x0 ;  /* 0x0000000000007b1d */ /* 0x000fec0000010000 */
[----:B------:R-:W-:Y:S01]  /*cd30*/  LDTM.16dp32bit_t0_t15.x16 R4, tmem[UR7+0x100] ;  /* 0x00010007000479ee */ /* 0x000fe20008a00000 */
[----:B------:R-:W1:Y:S01]  /*cd40*/  LDTM.16dp32bit_t16_t31.x16 R4, tmem[UR7+0x110] ;  /* 0x00011007000479ee */ /* 0x000e620008a20000 */
[----:B------:R-:W4:Y:S04]  /*cd50*/  LDL.64 R222, [R1+0x500] ;  /* 0x0005000001de7983 */ /* 0x000f280000100a00 */
[----:B------:R-:W4:Y:S04]  /*cd60*/  LDL.64 R220, [R1+0x4f0] ;  /* 0x0004f00001dc7983 */ /* 0x000f280000100a00 */
[----:B------:R-:W4:Y:S04]  /*cd70*/  LDL.64 R194, [R1+0x4b0] ;  /* 0x0004b00001c27983 */ /* 0x000f280000100a00 */
[----:B------:R-:W4:Y:S01]  /*cd80*/  LDL.64 R192, [R1+0x4a0] ;  /* 0x0004a00001c07983 */ /* 0x000f220000100a00 */
[----:B------:R-:W0:Y:S01]  /*cd90*/  @!P0 SYNCS.CCTL.IV [UR9+0x18000] ;  /* 0x01800000ff0089b1 */ /* 0x000e220008000009 */
[----:B------:R-:W-:-:S02]  /*cda0*/  NOP ;  /* 0x0000000000007918 */ /* 0x000fc40000000000 */
[----:B------:R-:W4:Y:S04]  /*cdb0*/  LDL.64 R190, [R1+0x490] ;  /* 0x0004900001be7983 */ /* 0x000f280000100a00 */
        /* <DEDUP_REMOVED lines=17> */
[----:B--2---:R-:W2:Y:S04]  /*ced0*/  @P1 LDG.E.U16 R83, desc[UR10][R152.64] ;  /* 0x0000000a98531981 */ /* 0x004ea8000c1e1500 */
[----:B---3--:R-:W3:Y:S04]  /*cee0*/  @P1 LDG.E.U16 R81, desc[UR10][R148.64] ;  /* 0x0000000a94511981 */ /* 0x008ee8000c1e1500 */
[----:B----4-:R-:W4:Y:S04]  /*cef0*/  @P1 LDG.E.U16 R82, desc[UR10][R150.64] ;  /* 0x0000000a96521981 */ /* 0x010f28000c1e1500 */
[----:B------:R-:W2:Y:S04]  /*cf00*/  LDL.64 R152, [R1+0x390] ;  /* 0x0003900001987983 */ /* 0x000ea80000100a00 */
[----:B------:R-:W3:Y:S04]  /*cf10*/  LDL.64 R148, [R1+0x528] ;  /* 0x0005280001947983 */ /* 0x000ee80000100a00 */
[----:B------:R-:W4:Y:S04]  /*cf20*/  LDL.64 R150, [R1+0x380] ;  /* 0x0003800001967983 */ /* 0x000f280000100a00 */
[----:B------:R-:W4:Y:S04]  /*cf30*/  @P1 LDG.E.U16 R84, desc[UR10][R154.64] ;  /* 0x0000000a9a541981 */ /* 0x000f28000c1e1500 */
[----:B------:R-:W4:Y:S04]  /*cf40*/  @P1 LDG.E.U16 R80, desc[UR10][R226.64] ;  /* 0x0000000ae2501981 */ /* 0x000f28000c1e1500 */
[----:B------:R-:W0:Y:S04]  /*cf50*/  @P1 LDG.E.U16 R79, desc[UR10][R224.64] ;  /* 0x0000000ae04f1981 */ /* 0x000e28000c1e1500 */
[----:B------:R-:W4:Y:S04]  /*cf60*/  @P1 LDG.E.U16 R76, desc[UR10][R218.64] ;  /* 0x0000000ada4c1981 */ /* 0x000f28000c1e1500 */
[----:B------:R-:W4:Y:S04]  /*cf70*/  @P1 LDG.E.U16 R75, desc[UR10][R216.64] ;  /* 0x0000000ad84b1981 */ /* 0x000f28000c1e1500 */
[----:B------:R-:W4:Y:S04]  /*cf80*/  LDL.64 R154, [R1+0x538] ;  /* 0x00053800019a7983 */ /* 0x000f280000100a00 */
[----:B------:R-:W4:Y:S04]  /*cf90*/  @P1 LDG.E.U16 R74, desc[UR10][R214.64] ;  /* 0x0000000ad64a1981 */ /* 0x000f28000c1e1500 */
[----:B------:R-:W4:Y:S04]  /*cfa0*/  LDL.64 R226, [R1+0x518] ;  /* 0x0005180001e27983 */ /* 0x000f280000100a00 */
[----:B------:R-:W4:Y:S04]  /*cfb0*/  LDL.64 R224, [R1+0x370] ;  /* 0x0003700001e07983 */ /* 0x000f280000100a00 */
[----:B------:R-:W4:Y:S04]  /*cfc0*/  LDL.64 R218, [R1+0x508] ;  /* 0x0005080001da7983 */ /* 0x000f280000100a00 */
[----:B------:R-:W4:Y:S04]  /*cfd0*/  LDL.64 R216, [R1+0x340] ;  /* 0x0003400001d87983 */ /* 0x000f280000100a00 */
[----:B------:R-:W4:Y:S04]  /*cfe0*/  LDL.64 R214, [R1+0x330] ;  /* 0x0003300001d67983 */ /* 0x000f280000100a00 */
[----:B------:R-:W4:Y:S04]  /*cff0*/  @P1 LDG.E.U16 R78, desc[UR10][R222.64] ;  /* 0x0000000ade4e1981 */ /* 0x000f28000c1e1500 */
        /* <DEDUP_REMOVED lines=16> */
[----:B------:R-:W5:Y:S04]  /*d100*/  @P1 LDG.E.U16 R147, desc[UR10][R164.64] ;  /* 0x0000000aa4931981 */ /* 0x000f68000c1e1500 */
[----:B------:R-:W5:Y:S04]  /*d110*/  @P1 LDG.E.U16 R146, desc[UR10][R162.64] ;  /* 0x0000000aa2921981 */ /* 0x000f68000c1e1500 */
[----:B------:R-:W4:Y:S04]  /*d120*/  @P1 LDG.E.U16 R58, desc[UR10][R160.64] ;  /* 0x0000000aa03a1981 */ /* 0x000f28000c1e1500 */
[----:B------:R-:W4:Y:S04]  /*d130*/  @P1 LDG.E.U16 R57, desc[UR10][R158.64] ;  /* 0x0000000a9e391981 */ /* 0x000f28000c1e1500 */
[----:B------:R-:W4:Y:S04]  /*d140*/  @P1 LDG.E.U16 R56, desc[UR10][R156.64] ;  /* 0x0000000a9c381981 */ /* 0x000f28000c1e1500 */
        /* <DEDUP_REMOVED lines=23> */
[----:B---3--:R-:W5:Y:S04]  /*d2c0*/  @P1 LDG.E.U16 R144, desc[UR10][R148.64] ;  /* 0x0000000a94901981 */ /* 0x008f68000c1e1500 */
[----:B----4-:R-:W3:Y:S04]  /*d2d0*/  @P1 LDG.E.U16 R54, desc[UR10][R150.64] ;  /* 0x0000000a96361981 */ /* 0x010ee8000c1e1500 */
[----:B------:R-:W4:Y:S04]  /*d2e0*/  LDL.64 R152, [R1+0x468] ;  /* 0x0004680001987983 */ /* 0x000f280000100a00 */
[----:B------:R-:W2:Y:S04]  /*d2f0*/  LDL.64 R148, [R1+0x260] ;  /* 0x0002600001947983 */ /* 0x000ea80000100a00 */
[----:B------:R-:W3:Y:S04]  /*d300*/  LDL.64 R150, [R1+0x458] ;  /* 0x0004580001967983 */ /* 0x000ee80000100a00 */
[----:B------:R-:W5:Y:S04]  /*d310*/  @P1 LDG.E.U16 R145, desc[UR10][R154.64] ;  /* 0x0000000a9a911981 */ /* 0x000f68000c1e1500 */
[----:B------:R-:W5:Y:S04]  /*d320*/  @P1 LDG.E.U16 R143, desc[UR10][R226.64] ;  /* 0x0000000ae28f1981 */ /* 0x000f68000c1e1500 */
[----:B------:R-:W3:Y:S04]  /*d330*/  @P1 LDG.E.U16 R53, desc[UR10][R224.64] ;  /* 0x0000000ae0351981 */ /* 0x000ee8000c1e1500 */
[----:B------:R-:W5:Y:S04]  /*d340*/  @P1 LDG.E.U16 R142, desc[UR10][R218.64] ;  /* 0x0000000ada8e1981 */ /* 0x000f68000c1e1500 */
[----:B------:R-:W3:Y:S04]  /*d350*/  @P1 LDG.E.U16 R50, desc[UR10][R216.64] ;  /* 0x0000000ad8321981 */ /* 0x000ee8000c1e1500 */
[----:B------:R-:W3:Y:S04]  /*d360*/  LDL.64 R154, [R1+0x270] ;  /* 0x00027000019a7983 */ /* 0x000ee80000100a00 */
[----:B------:R-:W3:Y:S04]  /*d370*/  @P1 LDG.E.U16 R49, desc[UR10][R214.64] ;  /* 0x0000000ad6311981 */ /* 0x000ee8000c1e1500 */
[----:B------:R-:W3:Y:S04]  /*d380*/  LDL.64 R226, [R1+0x448] ;  /* 0x0004480001e27983 */ /* 0x000ee80000100a00 */
[----:B------:R-:W3:Y:S04]  /*d390*/  LDL.64 R224, [R1+0x438] ;  /* 0x0004380001e07983 */ /* 0x000ee80000100a00 */
[----:B------:R-:W3:Y:S04]  /*d3a0*/  LDL.64 R218, [R1+0x240] ;  /* 0x0002400001da7983 */ /* 0x000ee80000100a00 */
[----:B------:R-:W3:Y:S04]  /*d3b0*/  LDL.64 R216, [R1+0x418] ;  /* 0x0004180001d87983 */ /* 0x000ee80000100a00 */
[----:B------:R-:W3:Y:S04]  /*d3c0*/  LDL.64 R214, [R1+0x408] ;  /* 0x0004080001d67983 */ /* 0x000ee80000100a00 */
[----:B------:R-:W3:Y:S04]  /*d3d0*/  @P1 LDG.E.U16 R52, desc[UR10][R222.64] ;  /* 0x0000000ade341981 */ /* 0x000ee8000c1e1500 */
[----:B------:R-:W3:Y:S04]  /*d3e0*/  @P1 LDG.E.U16 R51, desc[UR10][R220.64] ;  /* 0x0000000adc331981 */ /* 0x000ee8000c1e1500 */
[----:B------:R-:W5:Y:S04]  /*d3f0*/  @P1 LDG.E.U16 R141, desc[UR10][R194.64] ;  /* 0x0000000ac28d1981 */ /* 0x000f68000c1e1500 */
[----:B------:R-:W5:Y:S04]  /*d400*/  @P1 LDG.E.U16 R140, desc[UR10][R192.64] ;  /* 0x0000000ac08c1981 */ /* 0x000f68000c1e1500 */
[----:B------:R-:W3:Y:S04]  /*d410*/  @P1 LDG.E.U16 R48, desc[UR10][R190.64] ;  /* 0x0000000abe301981 */ /* 0x000ee8000c1e1500 */
[----:B------:R-:W3:Y:S04]  /*d420*/  @P1 LDG.E.U16 R47, desc[UR10][R188.64] ;  /* 0x0000000abc2f1981 */ /* 0x000ee8000c1e1500 */
[----:B------:R-:W3:Y:S04]  /*d430*/  @P1 LDG.E.U16 R46, desc[UR10][R186.64] ;  /* 0x0000000aba2e1981 */ /* 0x000ee8000c1e1500 */
[----:B------:R-:W5:Y:S04]  /*d440*/  @P1 LDG.E.U16 R139, desc[UR10][R184.64] ;  /* 0x0000000ab88b1981 */ /* 0x000f68000c1e1500 */
        /* <DEDUP_REMOVED lines=12> */
[----:B------:R-:W5:Y:S04]  /*d510*/  @P1 LDG.E.U16 R133, desc[UR10][R158.64] ;  /* 0x0000000a9e851981 */ /* 0x000f68000c1e1500 */
[----:B------:R-:W3:Y:S04]  /*d520*/  @P1 LDG.E.U16 R38, desc[UR10][R156.64] ;  /* 0x0000000a9c261981 */ /* 0x000ee8000c1e1500 */
[----:B------:R-:W3:Y:S04]  /*d530*/  LDL.64 R222, [R1+0x428] ;  /* 0x0004280001de7983 */ /* 0x000ee80000100a00 */
        /* <DEDUP_REMOVED lines=18> */
[----:B----4-:R-:W5:Y:S04]  /*d660*/  @P1 LDG.E.U16 R132, desc[UR10][R152.64] ;  /* 0x0000000a98841981 */ /* 0x010f68000c1e1500 */
[----:B--2---:R-:W2:Y:S04]  /*d670*/  @P1 LDG.E.U16 R36, desc[UR10][R148.64] ;  /* 0x0000000a94241981 */ /* 0x004ea8000c1e1500 */
[----:B---3--:R-:W5:Y:S04]  /*d680*/  @P1 LDG.E.U16 R131, desc[UR10][R150.64] ;  /* 0x0000000a96831981 */ /* 0x008f68000c1e1500 */
[----:B------:R-:W3:Y:S04]  /*d690*/  LDL.64 R152, [R1+0x1b0] ;  /* 0x0001b00001987983 */ /* 0x000ee80000100a00 */
[----:B------:R-:W4:Y:S04]  /*d6a0*/  LDL.64 R148, [R1+0x318] ;  /* 0x0003180001947983 */ /* 0x000f280000100a00 */
[----:B------:R-:W2:Y:S04]  /*d6b0*/  LDL.64 R150, [R1+0x328] ;  /* 0x0003280001967983 */ /* 0x000ea80000100a00 */
[----:B------:R-:W2:Y:S04]  /*d6c0*/  LDL.64 R160, [R1+0x358] ;  /* 0x0003580001a07983 */ /* 0x000ea80000100a00 */
[----:B------:R-:W2:Y:S04]  /*d6d0*/  LDL.64 R158, [R1+0x348] ;  /* 0x00034800019e7983 */ /* 0x000ea80000100a00 */
[----:B------:R-:W2:Y:S04]  /*d6e0*/  LDL.64 R156, [R1+0x338] ;  /* 0x00033800019c7983 */ /* 0x000ea80000100a00 */
[----:B------:R-:W2:Y:S04]  /*d6f0*/  @P1 LDG.E.U16 R37, desc[UR10][R154.64] ;  /* 0x0000000a9a251981 */ /* 0x000ea8000c1e1500 */
[----:B------:R-:W5:Y:S04]  /*d700*/  @P1 LDG.E.U16 R130, desc[UR10][R226.64] ;  /* 0x0000000ae2821981 */ /* 0x000f68000c1e1500 */
[----:B------:R-:W5:Y:S04]  /*d710*/  @P1 LDG.E.U16 R129, desc[UR10][R224.64] ;  /* 0x0000000ae0811981 */ /* 0x000f68000c1e1500 */
[----:B------:R-:W2:Y:S04]  /*d720*/  @P1 LDG.E.U16 R34, desc[UR10][R218.64] ;  /* 0x0000000ada221981 */ /* 0x000ea8000c1e1500 */
[----:B------:R-:W5:Y:S04]  /*d730*/  @P1 LDG.E.U16 R127, desc[UR10][R216.64] ;  /* 0x0000000ad87f1981 */ /* 0x000f68000c1e1500 */
[----:B------:R-:W2:Y:S04]  /*d740*/  LDL.64 R154, [R1+0x1c0] ;  /* 0x0001c000019a7983 */ /* 0x000ea80000100a00 */
[----:B------:R-:W5:Y:S04]  /*d750*/  @P1 LDG.E.U16 R126, desc[UR10][R214.64] ;  /* 0x0000000ad67e1981 */ /* 0x000f68000c1e1500 */
[----:B------:R-:W2:Y:S04]  /*d760*/  LDL.64 R226, [R1+0x1a0] ;  /* 0x0001a00001e27983 */ /* 0x000ea80000100a00 */
[----:B------:R-:W2:Y:S04]  /*d770*/  LDL.64 R224, [R1+0x190] ;  /* 0x0001900001e07983 */ /* 0x000ea80000100a00 */
[----:B------:R-:W2:Y:S04]  /*d780*/  LDL.64 R218, [R1+0x180] ;  /* 0x0001800001da7983 */ /* 0x000ea80000100a00 */
[----:B------:R-:W2:Y:S04]  /*d790*/  LDL.64 R216, [R1+0x170] ;  /* 0x0001700001d87983 */ /* 0x000ea80000100a00 */
[----:B------:R-:W2:Y:S04]  /*d7a0*/  LDL.64 R214, [R1+0x168] ;  /* 0x0001680001d67983 */ /* 0x000ea80000100a00 */
[----:B------:R-:W5:Y:S04]  /*d7b0*/  @P1 LDG.E.U16 R128, desc[UR10][R222.64] ;  /* 0x0000000ade801981 */ /* 0x000f68000c1e1500 */
[----:B------:R-:W2:Y:S04]  /*d7c0*/  @P1 LDG.E.U16 R35, desc[UR10][R220.64] ;  /* 0x0000000adc231981 */ /* 0x000ea8000c1e1500 */
[----:B------:R-:W2:Y:S04]  /*d7d0*/  @P1 LDG.E.U16 R33, desc[UR10][R194.64] ;  /* 0x0000000ac2211981 */ /* 0x000ea8000c1e1500 */
[----:B------:R-:W5:Y:S04]  /*d7e0*/  @P1 LDG.E.U16 R125, desc[UR10][R192.64] ;  /* 0x0000000ac07d1981 */ /* 0x000f68000c1e1500 */
[----:B------:R-:W5:Y:S04]  /*d7f0*/  @P1 LDG.E.U16 R124, desc[UR10][R190.64] ;  /* 0x0000000abe7c1981 */ /* 0x000f68000c1e1500 */
[----:B------:R-:W5:Y:S04]  /*d800*/  @P1 LDG.E.U16 R123, desc[UR10][R188.64] ;  /* 0x0000000abc7b1981 */ /* 0x000f68000c1e1500 */
[----:B------:R-:W2:Y:S04]  /*d810*/  @P1 LDG.E.U16 R32, desc[UR10][R186.64] ;  /* 0x0000000aba201981 */ /* 0x000ea8000c1e1500 */
[----:B------:R-:W2:Y:S04]  /*d820*/  @P1 LDG.E.U16 R31, desc[UR10][R184.64] ;  /* 0x0000000ab81f1981 */ /* 0x000ea8000c1e1500 */
[----:B------:R-:W5:Y:S04]  /*d830*/  @P1 LDG.E.U16 R122, desc[UR10][R182.64] ;  /* 0x0000000ab67a1981 */ /* 0x000f68000c1e1500 */
[----:B------:R-:W5:Y:S04]  /*d840*/  @P1 LDG.E.U16 R121, desc[UR10][R180.64] ;  /* 0x0000000ab4791981 */ /* 0x000f68000c1e1500 */
        /* <DEDUP_REMOVED lines=9> */
[----:B------:R-:W2:Y:S04]  /*d8e0*/  LDL.64 R222, [R1+0x308] ;  /* 0x0003080001de7983 */ /* 0x000ea80000100a00 */
[----:B------:R-:W2:Y:S04]  /*d8f0*/  LDL.64 R220, [R1+0x2f8] ;  /* 0x0002f80001dc7983 */ /* 0x000ea80000100a00 */
[----:B------:R-:W2:Y:S04]  /*d900*/  LDL.64 R194, [R1+0x2e8] ;  /* 0x0002e80001c27983 */ /* 0x000ea80000100a00 */
[----:B---3--:R-:W3:Y:S04]  /*d910*/  @P1 LDG.E.U16 R25, desc[UR10][R152.64] ;  /* 0x0000000a98191981 */ /* 0x008ee8000c1e1500 */
[----:B----4-:R-:W5:Y:S04]  /*d920*/  @P1 LDG.E.U16 R111, desc[UR10][R148.64] ;  /* 0x0000000a946f1981 */ /* 0x010f68000c1e1500 */
[----:B--2---:R-:W5:Y:S04]  /*d930*/  @P1 LDG.E.U16 R112, desc[UR10][R150.64] ;  /* 0x0000000a96701981 */ /* 0x004f68000c1e1500 */
[----:B------:R-:W2:Y:S04]  /*d940*/  LDL.64 R152, [R1+0x198] ;  /* 0x0001980001987983 */ /* 0x000ea80000100a00 */
[----:B------:R-:W4:Y:S04]  /*d950*/  LDL.64 R148, [R1+0x178] ;  /* 0x0001780001947983 */ /* 0x000f280000100a00 */
[----:B------:R-:W3:Y:S04]  /*d960*/  LDL.64 R150, [R1+0x188] ;  /* 0x0001880001967983 */ /* 0x000ee80000100a00 */
[----:B------:R-:W5:Y:S04]  /*d970*/  @P1 LDG.E.U16 R115, desc[UR10][R160.64] ;  /* 0x0000000aa0731981 */ /* 0x000f68000c1e1500 */
[----:B------:R-:W5:Y:S04]  /*d980*/  @P1 LDG.E.U16 R114, desc[UR10][R158.64] ;  /* 0x0000000a9e721981 */ /* 0x000f68000c1e1500 */
[----:B------:R-:W5:Y:S04]  /*d990*/  @P1 LDG.E.U16 R113, desc[UR10][R156.64] ;  /* 0x0000000a9c711981 */ /* 0x000f68000c1e1500 */
[----:B------:R-:W3:Y:S04]  /*d9a0*/  LDL.64 R192, [R1+0x2d8] ;  /* 0x0002d80001c07983 */ /* 0x000ee80000100a00 */
[----:B------:R-:W3:Y:S04]  /*d9b0*/  LDL.64 R190, [R1+0x2c8] ;  /* 0x0002c80001be7983 */ /* 0x000ee80000100a00 */
[----:B------:R-:W3:Y:S04]  /*d9c0*/  LDL.64 R188, [R1+0x2b8] ;  /* 0x0002b80001bc7983 */ /* 0x000ee80000100a00 */
[----:B------:R-:W3:Y:S04]  /*d9d0*/  LDL.64 R186, [R1+0x2a8] ;  /* 0x0002a80001ba7983 */ /* 0x000ee80000100a00 */
[----:B------:R-:W3:Y:S04]  /*d9e0*/  LDL.64 R184, [R1+0x298] ;  /* 0x0002980001b87983 */ /* 0x000ee80000100a00 */
[----:B------:R-:W3:Y:S04]  /*d9f0*/  @P1 LDG.E.U16 R26, desc[UR10][R154.64] ;  /* 0x0000000a9a1a1981 */ /* 0x000ee8000c1e1500 */
[----:B------:R-:W3:Y:S04]  /*da00*/  LDL.64 R182, [R1+0x288] ;  /* 0x0002880001b67983 */ /* 0x000ee80000100a00 */
[----:B------:R-:W3:Y:S04]  /*da10*/  @P1 LDG.E.U16 R24, desc[UR10][R226.64] ;  /* 0x0000000ae2181981 */ /* 0x000ee8000c1e1500 */
[----:B------:R-:W3:Y:S04]  /*da20*/  @P1 LDG.E.U16 R23, desc[UR10][R224.64] ;  /* 0x0000000ae0171981 */ /* 0x000ee8000c1e1500 */
[----:B------:R-:W3:Y:S04]  /*da30*/  @P1 LDG.E.U16 R22, desc[UR10][R218.64] ;  /* 0x0000000ada161981 */ /* 0x000ee8000c1e1500 */
        /* <DEDUP_REMOVED lines=15> */
[----:B------:R-:W3:Y:S04]  /*db30*/  @P1 LDG.E.U16 R20, desc[UR10][R214.64] ;  /* 0x0000000ad6141981 */ /* 0x000ee8000c1e1500 */
[----:B0----5:R-:W-:Y:S04]  /*db40*/  STS.U16 [R196+UR9+0x10a00], R79 ;  /* 0x010a004fc4007988 */ /* 0x021fe80008000409 */
        /* <DEDUP_REMOVED lines=42> */
[----:B--2---:R0:W5:Y:S04]  /*ddf0*/  @P1 LDG.E.U16 R87, desc[UR10][R152.64] ;  /* 0x0000000a98571981 */ /* 0x004168000c1e1500 */
[----:B----4-:R1:W5:Y:S04]  /*de00*/  @P1 LDG.E.U16 R85, desc[UR10][R148.64] ;  /* 0x0000000a94551981 */ /* 0x010368000c1e1500 */
[----:B---3--:R2:W5:Y:S01]  /*de10*/  @P1 LDG.E.U16 R86, desc[UR10][R150.64] ;  /* 0x0000000a96561981 */ /* 0x008562000c1e1500 */
[----:B0-----:R-:W1:Y:S03]  /*de20*/  LDC R152, c[0x0][0x3a8] ;  /* 0x0000ea00ff987b82 */ /* 0x001e660000000800 */
[----:B------:R-:W-:Y:S04]  /*de30*/  STS.U16 [R196+UR9+0x15600], R41 ;  /* 0x01560029c4007988 */ /* 0x000fe80008000409 */
[----:B------:R-:W-:Y:S04]  /*de40*/  STS.U16 [R196+UR9+0x15800], R40 ;  /* 0x01580028c4007988 */ /* 0x000fe80008000409 */
[----:B------:R-:W-:Y:S04]  /*de50*/  STS.U16 [R196+UR9+0x15a00], R39 ;  /* 0x015a0027c4007988 */ /* 0x000fe80008000409 */
[----:B------:R-:W-:Y:S04]  /*de60*/  STS.U16 [R196+UR9+0x15c00], R38 ;  /* 0x015c0026c4007988 */ /* 0x000fe80008000409 */
[----:B------:R-:W-:Y:S04]  /*de70*/  STS.U16 [R196+UR9+0x15e00], R37 ;  /* 0x015e0025c4007988 */ /* 0x000fe80008000409 */
[----:B------:R-:W-:Y:S01]  /*de80*/  STS.U16 [R196+UR9+0x16000], R36 ;  /* 0x01600024c4007988 */ /* 0x000fe20008000409 */
[-C--:B-1----:R-:W-:Y:S01]  /*de90*/  FMUL R148, R4, R152.reuse ;  /* 0x0000009804947220 */ /* 0x082fe20000400000 */
[-C--:B------:R-:W-:Y:S01]  /*dea0*/  FMUL R0, R5, R152.reuse ;  /* 0x0000009805007220 */ /* 0x080fe20000400000 */
[-C--:B------:R-:W-:Y:S01]  /*deb0*/  FMUL R244, R6, R152.reuse ;  /* 0x0000009806f47220 */ /* 0x080fe20000400000 */
[-C--:B--2---:R-:W-:Y:S01]  /*dec0*/  FMUL R150, R7, R152.reuse ;  /* 0x0000009807967220 */ /* 0x084fe20000400000 */
[----:B------:R-:W-:Y:S01]  /*ded0*/  FMUL R149, R8, R152 ;  /* 0x0000009808957220 */ /* 0x000fe20000400000 */
[----:B------:R-:W-:Y:S02]  /*dee0*/  STS.U16 [R196+UR9+0x16200], R35 ;  /* 0x01620023c4007988 */ /* 0x000fe40008000409 */
[----:B------:R-:W-:Y:S01]  /*def0*/  FMNMX3 R244, R148, R0, R244, !PT ;  /* 0x0000000094f47276 */ /* 0x000fe200078000f4 */
[-C--:B------:R-:W-:Y:S01]  /*df00*/  FMUL R148, R9, R152.reuse ;  /* 0x0000009809947220 */ /* 0x080fe20000400000 */
[----:B------:R-:W-:Y:S01]  /*df10*/  FMUL R0, R10, R152 ;  /* 0x000000980a007220 */ /* 0x000fe20000400000 */
[----:B------:R-:W-:Y:S01]  /*df20*/  STS.U16 [R196+UR9+0x16400], R34 ;  /* 0x01640022c4007988 */ /* 0x000fe20008000409 */
        /* <DEDUP_REMOVED lines=14> */
[-C--:B------:R-:W-:Y:S01]  /*e010*/  FMUL R148, R18, R152.reuse ;  /* 0x0000009812947220 */ /* 0x080fe20000400000 */
[----:B------:R-:W-:Y:S01]  /*e020*/  STS.U16 [R196+UR9+0x16c00], R30 ;  /* 0x016c001ec4007988 */ /* 0x000fe20008000409 */
[----:B------:R-:W-:Y:S01]  /*e030*/  FMNMX3 R244, R244, R151, R150, !PT ;  /* 0x00000097f4f47276 */ /* 0x000fe20007800096 */
[----:B------:R-:W-:-:S02]  /*e040*/  FMUL R0, R19, R152 ;  /* 0x0000009813007220 */ /* 0x000fc40000400000 */
[----:B------:R-:W-:Y:S01]  /*e050*/  STS.U16 [R196+UR9+0x16e00], R29 ;  /* 0x016e001dc4007988 */ /* 0x000fe20008000409 */
[----:B------:R-:W-:-:S03]  /*e060*/  FMNMX3 R244, R244, R149, R148, !PT ;  /* 0x00000095f4f47276 */ /* 0x000fc60007800094 */
[----:B------:R-:W-:Y:S01]  /*e070*/  STS.U16 [R196+UR9+0x17000], R28 ;  /* 0x0170001cc4007988 */ /* 0x000fe20008000409 */
[----:B------:R-:W-:-:S03]  /*e080*/  FMNMX R244, R0, R244, !PT ;  /* 0x000000f400f47209 */ /* 0x000fc60007800000 */
[----:B------:R-:W-:Y:S04]  /*e090*/  STS.U16 [R196+UR9+0x17200], R27 ;  /* 0x0172001bc4007988 */ /* 0x000fe80008000409 */
[----:B------:R-:W0:Y:S04]  /*e0a0*/  SHFL.BFLY PT, R0, R244, 0x10, 0x1f ;  /* 0x0e001f00f4007f89 */ /* 0x000e2800000e0000 */
[----:B------:R1:W-:Y:S04]  /*e0b0*/  STS.U16 [R196+UR9+0x17400], R26 ;  /* 0x0174001ac4007988 */ /* 0x0003e80008000409 */
[----:B------:R1:W-:Y:S04]  /*e0c0*/  STS.U16 [R196+UR9+0x17600], R25 ;  /* 0x01760019c4007988 */ /* 0x0003e80008000409 */
[----:B------:R1:W-:Y:S04]  /*e0d0*/  STS.U16 [R196+UR9+0x17800], R24 ;  /* 0x01780018c4007988 */ /* 0x0003e80008000409 */
[----:B------:R1:W-:Y:S04]  /*e0e0*/  STS.U16 [R196+UR9+0x17a00], R23 ;  /* 0x017a0017c4007988 */ /* 0x0003e80008000409 */
[----:B------:R1:W-:Y:S01]  /*e0f0*/  STS.U16 [R196+UR9+0x17c00], R22 ;  /* 0x017c0016c4007988 */ /* 0x0003e20008000409 */
[----:B0-----:R-:W-:-:S03]  /*e100*/  FMNMX3 R244, R244, -INF , R0, !PT ;  /* 0xff800000f4f47876 */ /* 0x001fc60007800000 */
[----:B------:R1:W-:Y:S02]  /*e110*/  STS.U16 [R196+UR9+0x17e00], R21 ;  /* 0x017e0015c4007988 */ /* 0x0003e40008000409 */
[-CC-:B------:R-:W-:Y:S01]  /*e120*/  FFMA R4, R4, R152.reuse, -R244.reuse ;  /* 0x0000009804047223 */ /* 0x180fe200000008f4 */
[-CC-:B------:R-:W-:Y:S01]  /*e130*/  FFMA R5, R5, R152.reuse, -R244.reuse ;  /* 0x0000009805057223 */ /* 0x180fe200000008f4 */
[----:B------:R1:W5:Y:S02]  /*e140*/  @P1 LDG.E.U16 R110, desc[UR10][R222.64] ;  /* 0x0000000ade6e1981 */ /* 0x000364000c1e1500 */
[----:B------:R-:W-:Y:S01]  /*e150*/  FMUL R4, R4, 1.4426950216293334961 ;  /* 0x3fb8aa3b04047820 */ /* 0x000fe20000400000 */
[-CC-:B------:R-:W-:Y:S01]  /*e160*/  FFMA R6, R6, R152.reuse, -R244.reuse ;  /* 0x0000009806067223 */ /* 0x180fe200000008f4 */
[----:B------:R1:W5:Y:S02]  /*e170*/  @P1 LDG.E.U16 R109, desc[UR10][R220.64] ;  /* 0x0000000adc6d1981 */ /* 0x000364000c1e1500 */
[----:B------:R0:W-:Y:S01]  /*e180*/  MUFU.EX2 R148, R4 ;  /* 0x0000000400947308 */ /* 0x0001e20000000800 */
[-CC-:B------:R-:W-:Y:S01]  /*e190*/  FFMA R7, R7, R152.reuse, -R244.reuse ;  /* 0x0000009807077223 */ /* 0x180fe200000008f4 */
[----:B------:R-:W-:Y:S01]  /*e1a0*/  FMUL R6, R6, 1.4426950216293334961 ;  /* 0x3fb8aa3b06067820 */ /* 0x000fe20000400000 */
[----:B------:R1:W5:Y:S04]  /*e1b0*/  @P1 LDG.E.U16 R108, desc[UR10][R194.64] ;  /* 0x0000000ac26c1981 */ /* 0x000368000c1e1500 */
[----:B------:R1:W5:Y:S01]  /*e1c0*/  @P1 LDG.E.U16 R107, desc[UR10][R192.64] ;  /* 0x0000000ac06b1981 */ /* 0x000362000c1e1500 */
[----:B0-----:R-:W-:Y:S01]  /*e1d0*/  FMUL R4, R5, 1.4426950216293334961 ;  /* 0x3fb8aa3b05047820 */ /* 0x001fe20000400000 */
[----:B------:R-:W-:Y:S01]  /*e1e0*/  FMUL R5, R7, 1.4426950216293334961 ;  /* 0x3fb8aa3b07057820 */ /* 0x000fe20000400000 */
[----:B------:R0:W-:Y:S01]  /*e1f0*/  MUFU.EX2 R79, R6 ;  /* 0x00000006004f7308 */ /* 0x0001e20000000800 */
[-CC-:B------:R-:W-:Y:S01]  /*e200*/  FFMA R8, R8, R152.reuse, -R244.reuse ;  /* 0x0000009808087223 */ /* 0x180fe200000008f4 */
[-CC-:B------:R-:W-:Y:S01]  /*e210*/  FFMA R9, R9, R152.reuse, -R244.reuse ;  /* 0x0000009809097223 */ /* 0x180fe200000008f4 */
[----:B------:R1:W5:Y:S04]  /*e220*/  @P1 LDG.E.U16 R106, desc[UR10][R190.64] ;  /* 0x0000000abe6a1981 */ /* 0x000368000c1e1500 */
[----:B------:R1:W5:Y:S01]  /*e230*/  @P1 LDG.E.U16 R105, desc[UR10][R188.64] ;  /* 0x0000000abc691981 */ /* 0x000362000c1e1500 */
[----:B------:R-:W2:Y:S01]  /*e240*/  MUFU.EX2 R4, R4 ;  /* 0x0000000400047308 */ /* 0x000ea20000000800 */
[----:B------:R-:W-:Y:S01]  /*e250*/  FMUL R8, R8, 1.4426950216293334961 ;  /* 0x3fb8aa3b08087820 */ /* 0x000fe20000400000 */
[----:B0-----:R-:W-:Y:S01]  /*e260*/  FMUL R6, R9, 1.4426950216293334961 ;  /* 0x3fb8aa3b09067820 */ /* 0x001fe20000400000 */
[-CC-:B------:R-:W-:Y:S01]  /*e270*/  FFMA R10, R10, R152.reuse, -R244.reuse ;  /* 0x000000980a0a7223 */ /* 0x180fe200000008f4 */
[----:B------:R1:W5:Y:S04]  /*e280*/  @P1 LDG.E.U16 R104, desc[UR10][R186.64] ;  /* 0x0000000aba681981 */ /* 0x000368000c1e1500 */
[----:B------:R-:W0:Y:S01]  /*e290*/  MUFU.EX2 R5, R5 ;  /* 0x0000000500057308 */ /* 0x000e220000000800 */
[-C--:B------:R-:W-:Y:S01]  /*e2a0*/  FFMA R11, R11, R152.reuse, -R244 ;  /* 0x000000980b0b7223 */ /* 0x080fe200000008f4 */
[----:B------:R-:W-:Y:S01]  /*e2b0*/  FMUL R10, R10, 1.4426950216293334961 ;  /* 0x3fb8aa3b0a0a7820 */ /* 0x000fe20000400000 */
[----:B------:R1:W5:Y:S04]  /*e2c0*/  @P1 LDG.E.U16 R103, desc[UR10][R184.64] ;  /* 0x0000000ab8671981 */ /* 0x000368000c1e1500 */
[----:B------:R1:W5:Y:S01]  /*e2d0*/  @P1 LDG.E.U16 R102, desc[UR10][R182.64] ;  /* 0x0000000ab6661981 */ /* 0x000362000c1e1500 */
[----:B------:R3:W4:Y:S01]  /*e2e0*/  MUFU.EX2 R69, R8 ;  /* 0x0000000800457308 */ /* 0x0007220000000800 */
[----:B--2---:R-:W-:Y:S01]  /*e2f0*/  FADD R0, R148, R4 ;  /* 0x0000000494007221 */ /* 0x004fe20000000000 */
[----:B------:R-:W-:Y:S01]  /*e300*/  FMUL R7, R11, 1.4426950216293334961 ;  /* 0x3fb8aa3b0b077820 */ /* 0x000fe20000400000 */
[-C--:B------:R-:W-:Y:S01]  /*e310*/  FFMA R12, R12, R152.reuse, -R244 ;  /* 0x000000980c0c7223 */ /* 0x080fe200000008f4 */
[----:B------:R1:W5:Y:S04]  /*e320*/  @P1 LDG.E.U16 R101, desc[UR10][R180.64] ;  /* 0x0000000ab4651981 */ /* 0x000368000c1e1500 */
[----:B------:R-:W2:Y:S01]  /*e330*/  MUFU.EX2 R6, R6 ;  /* 0x0000000600067308 */ /* 0x000ea20000000800 */
[----:B------:R-:W-:Y:S01]  /*e340*/  FADD R0, R79, R0 ;  /* 0x000000004f007221 */ /* 0x000fe20000000000 */
[-C--:B------:R-:W-:Y:S01]  /*e350*/  FFMA R13, R13, R152.reuse, -R244 ;  /* 0x000000980d0d7223 */ /* 0x080fe200000008f4 */
[----:B------:R-:W-:Y:S01]  /*e360*/  FMUL R12, R12, 1.4426950216293334961 ;  /* 0x3fb8aa3b0c0c7820 */ /* 0x000fe20000400000 */
[----:B------:R1:W5:Y:S04]  /*e370*/  @P1 LDG.E.U16 R100, desc[UR10][R178.64] ;  /* 0x0000000ab2641981 */ /* 0x000368000c1e1500 */
[----:B------:R-:W1:Y:S01]  /*e380*/  MUFU.EX2 R59, R10 ;  /* 0x0000000a003b7308 */ /* 0x000e620000000800 */
[----:B0-----:R-:W-:Y:S01]  /*e390*/  FADD R0, R5, R0 ;  /* 0x0000000005007221 */ /* 0x001fe20000000000 */
[----:B---3--:R-:W-:Y:S01]  /*e3a0*/  FMUL R8, R13, 1.4426950216293334961 ;  /* 0x3fb8aa3b0d087820 */ /* 0x008fe20000400000 */
[-C--:B------:R-:W-:Y:S01]  /*e3b0*/  FFMA R14, R14, R152.reuse, -R244 ;  /* 0x000000980e0e7223 */ /* 0x080fe200000008f4 */
[----:B------:R0:W5:Y:S04]  /*e3c0*/  @P1 LDG.E.U16 R99, desc[UR10][R176.64] ;  /* 0x0000000ab0631981 */ /* 0x000168000c1e1500 */
[----:B------:R-:W3:Y:S01]  /*e3d0*/  MUFU.EX2 R7, R7 ;  /* 0x0000000700077308 */ /* 0x000ee20000000800 */
[----:B----4-:R-:W-:Y:S01]  /*e3e0*/  FADD R0, R69, R0 ;  /* 0x0000000045007221 */ /* 0x010fe20000000000 */
[----:B------:R-:W-:Y:S01]  /*e3f0*/  FMUL R14, R14, 1.4426950216293334961 ;  /* 0x3fb8aa3b0e0e7820 */ /* 0x000fe20000400000 */
[-C--:B------:R-:W-:Y:S01]  /*e400*/  FFMA R15, R15, R152.reuse, -R244 ;  /* 0x000000980f0f7223 */ /* 0x080fe200000008f4 */
[----:B------:R0:W5:Y:S04]  /*e410*/  @P1 LDG.E.U16 R98, desc[UR10][R174.64] ;  /* 0x0000000aae621981 */ /* 0x000168000c1e1500 */
[----:B------:R-:W4:Y:S01]  /*e420*/  MUFU.EX2 R49, R12 ;  /* 0x0000000c00317308 */ /* 0x000f220000000800 */
[----:B--2---:R-:W-:Y:S01]  /*e430*/  FADD R0, R6, R0 ;  /* 0x0000000006007221 */ /* 0x004fe20000000000 */
[----:B------:R-:W-:Y:S01]  /*e440*/  FMUL R9, R15, 1.4426950216293334961 ;  /* 0x3fb8aa3b0f097820 */ /* 0x000fe20000400000 */
[-C--:B------:R-:W-:Y:S01]  /*e450*/  FFMA R16, R16, R152.reuse, -R244 ;  /* 0x0000009810107223 */ /* 0x080fe200000008f4 */
[----:B------:R0:W5:Y:S04]  /*e460*/  @P1 LDG.E.U16 R97, desc[UR10][R172.64] ;  /* 0x0000000aac611981 */ /* 0x000168000c1e1500 */
[----:B------:R-:W2:Y:S01]  /*e470*/  MUFU.EX2 R8, R8 ;  /* 0x0000000800087308 */ /* 0x000ea20000000800 */
[----:B-1----:R-:W-:Y:S01]  /*e480*/  FADD R0, R59, R0 ;  /* 0x000000003b007221 */ /* 0x002fe20000000000 */
[----:B------:R-:W-:Y:S01]  /*e490*/  FMUL R13, R16, 1.4426950216293334961 ;  /* 0x3fb8aa3b100d7820 */ /* 0x000fe20000400000 */
[-C--:B------:R-:W-:Y:S01]  /*e4a0*/  FFMA R17, R17, R152.reuse, -R244 ;  /* 0x0000009811117223 */ /* 0x080fe200000008f4 */
[----:B------:R0:W5:Y:S04]  /*e4b0*/  @P1 LDG.E.U16 R96, desc[UR10][R170.64] ;  /* 0x0000000aaa601981 */ /* 0x000168000c1e1500 */
[----:B------:R-:W1:Y:S01]  /*e4c0*/  MUFU.EX2 R14, R14 ;  /* 0x0000000e000e7308 */ /* 0x000e620000000800 */
[----:B---3--:R-:W-:Y:S01]  /*e4d0*/  FADD R0, R7, R0 ;  /* 0x0000000007007221 */ /* 0x008fe20000000000 */
[----:B------:R-:W-:Y:S01]  /*e4e0*/  FMUL R10, R17, 1.4426950216293334961 ;  /* 0x3fb8aa3b110a7820 */ /* 0x000fe20000400000 */
[-C--:B------:R-:W-:Y:S01]  /*e4f0*/  FFMA R18, R18, R152.reuse, -R244 ;  /* 0x0000009812127223 */ /* 0x080fe200000008f4 */
[----:B------:R0:W5:Y:S04]  /*e500*/  @P1 LDG.E.U16 R95, desc[UR10][R168.64] ;  /* 0x0000000aa85f1981 */ /* 0x000168000c1e1500 */
[----:B------:R-:W3:Y:S01]  /*e510*/  MUFU.EX2 R9, R9 ;  /* 0x0000000900097308 */ /* 0x000ee20000000800 */
[----:B----4-:R-:W-:Y:S01]  /*e520*/  FADD R0, R49, R0 ;  /* 0x0000000031007221 */ /* 0x010fe20000000000 */
[----:B------:R-:W-:Y:S01]  /*e530*/  FMUL R12, R18, 1.4426950216293334961 ;  /* 0x3fb8aa3b120c7820 */ /* 0x000fe20000400000 */
[----:B------:R-:W-:Y:S01]  /*e540*/  FFMA R19, R19, R152, -R244 ;  /* 0x0000009813137223 */ /* 0x000fe200000008f4 */
[----:B------:R0:W5:Y:S04]  /*e550*/  @P1 LDG.E.U16 R94, desc[UR10][R166.64] ;  /* 0x0000000aa65e1981 */ /* 0x000168000c1e1500 */
[----:B------:R-:W4:Y:S01]  /*e560*/  MUFU.EX2 R13, R13 ;  /* 0x0000000d000d7308 */ /* 0x000f220000000800 */
[----:B--2---:R-:W-:Y:S01]  /*e570*/  FADD R0, R8, R0 ;  /* 0x0000000008007221 */ /* 0x004fe20000000000 */
[----:B------:R-:W-:Y:S01]  /*e580*/  FMUL R11, R19, 1.4426950216293334961 ;  /* 0x3fb8aa3b130b7820 */ /* 0x000fe20000400000 */
[----:B------:R0:W5:Y:S04]  /*e590*/  @P1 LDG.E.U16 R93, desc[UR10][R164.64] ;  /* 0x0000000aa45d1981 */ /* 0x000168000c1e1500 */
[----:B------:R0:W5:Y:S01]  /*e5a0*/  @P1 LDG.E.U16 R92, desc[UR10][R162.64] ;  /* 0x0000000aa25c1981 */ /* 0x000162000c1e1500 */
[----:B------:R-:W2:Y:S01]  /*e5b0*/  MUFU.EX2 R10, R10 ;  /* 0x0000000a000a7308 */ /* 0x000ea20000000800 */
[----:B-1----:R-:W-:-:S02]  /*e5c0*/  FADD R0, R14, R0 ;  /* 0x000000000e007221 */ /* 0x002fc40000000000 */
[----:B------:R0:W5:Y:S04]  /*e5d0*/  @P1 LDG.E.U16 R91, desc[UR10][R160.64] ;  /* 0x0000000aa05b1981 */ /* 0x000168000c1e1500 */
[----:B------:R0:W5:Y:S01]  /*e5e0*/  @P1 LDG.E.U16 R90, desc[UR10][R158.64] ;  /* 0x0000000a9e5a1981 */ /* 0x000162000c1e1500 */
[----:B------:R-:W1:Y:S01]  /*e5f0*/  MUFU.EX2 R12, R12 ;  /* 0x0000000c000c7308 */ /* 0x000e620000000800 */
[----:B---3--:R-:W-:Y:S02]  /*e600*/  FADD R0, R9, R0 ;  /* 0x0000000009007221 */ /* 0x008fe40000000000 */
[----:B------:R0:W5:Y:S04]  /*e610*/  @P1 LDG.E.U16 R89, desc[UR10][R156.64] ;  /* 0x0000000a9c591981 */ /* 0x000168000c1e1500 */
[----:B------:R0:W5:Y:S01]  /*e620*/  @P1 LDG.E.U16 R88, desc[UR10][R154.64] ;  /* 0x0000000a9a581981 */ /* 0x000162000c1e1500 */
[----:B------:R-:W3:Y:S01]  /*e630*/  MUFU.EX2 R11, R11 ;  /* 0x0000000b000b7308 */ /* 0x000ee20000000800 */
[----:B----4-:R-:W-:-:S04]  /*e640*/  FADD R0, R13, R0 ;  /* 0x000000000d007221 */ /* 0x010fc80000000000 */
[----:B--2---:R-:W-:-:S04]  /*e650*/  FADD R0, R10, R0 ;  /* 0x000000000a007221 */ /* 0x004fc80000000000 */
[----:B-1----:R-:W-:Y:S01]  /*e660*/  FADD R0, R12, R0 ;  /* 0x000000000c007221 */ /* 0x002fe20000000000 */
[----:B------:R0:W-:Y:S03]  /*e670*/  STS.U16 [R3+UR9+0x17f00], R20 ;  /* 0x017f001403007988 */ /* 0x0001e60008000409 */
[----:B---3--:R-:W-:Y:S01]  /*e680*/  FADD R197, R11, R0 ;  /* 0x000000000bc57221 */ /* 0x008fe20000000000 */
[----:B------:R-:W-:-:S04]  /*e690*/  F2FP.BF16.F32.PACK_AB R4, R4, R148 ;  /* 0x000000940404723e */ /* 0x000fc800000010ff */
[----:B------:R0:W1:Y:S01]  /*e6a0*/  SHFL.BFLY PT, R208, R197, 0x10, 0x1f ;  /* 0x0e001f00c5d07f89 */ /* 0x00006200000e0000 */
[----:B------:R-:W-:Y:S02]  /*e6b0*/  F2FP.BF16.F32.PACK_AB R5, R5, R79 ;  /* 0x0000004f0505723e */ /* 0x000fe400000010ff */
[----:B------:R-:W-:Y:S02]  /*e6c0*/  F2FP.BF16.F32.PACK_AB R6, R6, R69 ;  /* 0x000000450606723e */ /* 0x000fe400000010ff */
[----:B------:R-:W-:Y:S02]  /*e6d0*/  F2FP.BF16.F32.PACK_AB R7, R7, R59 ;  /* 0x0000003b0707723e */ /* 0x000fe400000010ff */
[----:B------:R-:W-:Y:S02]  /*e6e0*/  F2FP.BF16.F32.PACK_AB R8, R8, R49 ;  /* 0x000000310808723e */ /* 0x000fe400000010ff */
[----:B------:R-:W-:Y:S02]  /*e6f0*/  F2FP.BF16.F32.PACK_AB R9, R9, R14 ;  /* 0x0000000e0909723e */ /* 0x000fe400000010ff */
[----:B------:R-:W-:-:S02]  /*e700*/  F2FP.BF16.F32.PACK_AB R10, R10, R13 ;  /* 0x0000000d0a0a723e */ /* 0x000fc400000010ff */
[----:B------:R-:W-:Y:S01]  /*e710*/  F2FP.BF16.F32.PACK_AB R11, R11, R12 ;  /* 0x0000000c0b0b723e */ /* 0x000fe200000010ff */
[----:B0-----:R-:W-:Y:S06]  /*e720*/  @!P1 BRA `(.L_x_9) ;  /* 0x0000000000089947 */ /* 0x001fec0003800000 */
[----:B------:R0:W-:Y:S01]  /*e730*/  STTM.16dp32bit_t0_t15.x8 tmem[UR7+0x120], R4 ;  /* 0x00012004000079ed */ /* 0x0001e20008980007 */
[----:B------:R0:W-:Y:S02]  /*e740*/  STTM.16dp32bit_t16_t31.x8 tmem[UR7+0x128], R4 ;  /* 0x00012804000079ed */ /* 0x0001e400089a0007 */
.L_x_9:
[----:B------:R-:W-:Y:S01]  /*e750*/  STS.U16 [R3+UR9+0x10100], R147 ;  /* 0x0101009303007988 */ /* 0x000fe20008000409 */
[----:B------:R-:W-:-:S03]  /*e760*/  FADD R0, -R244, -INF ;  /* 0xff800000f4007421 */ /* 0x000fc60000000100 */
[----:B------:R-:W-:Y:S01]  /*e770*/  STS.U16 [R3+UR9+0x10300], R146 ;  /* 0x0103009203007988 */ /* 0x000fe20008000409 */
[----:B------:R-:W-:-:S03]  /*e780*/  FMUL R0, R0, 1.4426950216293334961 ;  /* 0x3fb8aa3b00007820 */ /* 0x000fc60000400000 */
[----:B------:R-:W-:Y:S03]  /*e790*/  STS.U16 [R3+UR9+0x10500], R145 ;  /* 0x0105009103007988 */ /* 0x000fe60008000409 */
[----:B------:R-:W2:Y:S01]  /*e7a0*/  MUFU.EX2 R0, R0 ;  /* 0x0000000000007308 */ /* 0x000ea20000000800 */
        /* <DEDUP_REMOVED lines=34> */
[----:B-----5:R-:W-:Y:S04]  /*e9d0*/  STS.U16 [R3+UR9+0x14b00], R110 ;  /* 0x014b006e03007988 */ /* 0x020fe80008000409 */
        /* <DEDUP_REMOVED lines=24> */
[----:B------:R3:W-:Y:S01]  /*eb60*/  STS.U16 [R3+UR9+0x17d00], R85 ;  /* 0x017d005503007988 */ /* 0x0007e20008000409 */
[----:B------:R-:W4:Y:S02]  /*eb70*/  FENCE.VIEW.ASYNC.T ;  /* 0x00000000000073c6 */ /* 0x000f240000000200 */
[----:B----4-:R-:W-:Y:S06]  /*eb80*/  BAR.SYNC.DEFER_BLOCKING 0x0 ;  /* 0x0000000000007b1d */ /* 0x010fec0000010000 */
[----:B---3--:R-:W2:Y:S01]  /*eb90*/  LDTM.x64 R68, tmem[UR7] ;  /* 0x00000007004479ee */ /* 0x008ea20008340000 */
[----:B0-----:R-:W-:Y:S01]  /*eba0*/  LDTM.x64 R4, tmem[UR7+0x40] ;  /* 0x00004007000479ee */ /* 0x001fe20008340000 */
[----:B------:R-:W0:Y:S01]  /*ebb0*/  LDTM.x64 R132, tmem[UR7+0x80] ;  /* 0x00008007008479ee */ /* 0x000e220008340000 */
[C---:B--2---:R-:W-:Y:S01]  /*ebc0*/  FMUL R68, R0.reuse, R68 ;  /* 0x0000004400447220 */ /* 0x044fe20000400000 */
[C---:B------:R-:W-:Y:S01]  /*ebd0*/  FMUL R69, R0.reuse, R69 ;  /* 0x0000004500457220 */ /* 0x040fe20000400000 */
[----:B0-----:R-:W-:Y:S01]  /*ebe0*/  STL.64 [R1], R132 ;  /* 0x0000008401007387 */ /* 0x001fe20000100a00 */
[C---:B------:R-:W-:Y:S01]  /*ebf0*/  FMUL R70, R0.reuse, R70 ;  /* 0x0000004600467220 */ /* 0x040fe20000400000 */
[C---:B------:R-:W-:Y:S01]  /*ec00*/  FMUL R71, R0.reuse, R71 ;  /* 0x0000004700477220 */ /* 0x040fe20000400000 */
[C---:B------:R-:W-:Y:S01]  /*ec10*/  FMUL R72, R0.reuse, R72 ;  /* 0x0000004800487220 */ /* 0x040fe20000400000 */
[----:B------:R-:W-:Y:S01]  /*ec20*/  STL.64 [R1+0x8], R134 ;  /* 0x0000088601007387 */ /* 0x000fe20000100a00 */
        /* <DEDUP_REMOVED lines=119> */
[----:B------:R0:W-:Y:S01]  /*f3a0*/  STL.64 [R1+0xf8], R194 ;  /* 0x0000f8c201007387 */ /* 0x0001e20000100a00 */
[C---:B------:R-:W-:Y:S01]  /*f3b0*/  FMUL R35, R0.reuse, R35 ;  /* 0x0000002300237220 */ /* 0x040fe20000400000 */
        /* <DEDUP_REMOVED lines=10> */
[----:B0-----:R-:W0:Y:S01]  /*f460*/  LDTM.x64 R132, tmem[UR7+0xc0] ;  /* 0x0000c007008479ee */ /* 0x001e220008340000 */
[----:B------:R-:W-:Y:S01]  /*f470*/  NOP ;  /* 0x0000000000007918 */ /* 0x000fe20000000000 */
        /* <DEDUP_REMOVED lines=21> */
[----:B------:R-:W-:Y:S01]  /*f5d0*/  FMUL R67, R0, R67 ;  /* 0x0000004300437220 */ /* 0x000fe20000400000 */
[----:B0-----:R-:W-:Y:S06]  /*f5e0*/  @!P1 BRA `(.L_x_10) ;  /* 0x0000000000089947 */ /* 0x001fec0003800000 */
[----:B------:R0:W-:Y:S01]  /*f5f0*/  STTM.x64 tmem[UR7], R68 ;  /* 0x00000044000079ed */ /* 0x0001e20008340007 */
[----:B------:R0:W-:Y:S02]  /*f600*/  STTM.x64 tmem[UR7+0x40], R4 ;  /* 0x00004004000079ed */ /* 0x0001e40008340007 */
.L_x_10:
[----:B0-----:R-:W2:Y:S01]  /*f610*/  LDL.LU R33, [R1] ;  /* 0x0000000001217983 */ /* 0x001ea20000300800 */
[----:B------:R-:W0:Y:S03]  /*f620*/  LDC R3, c[0x0][0x3f0] ;  /* 0x0000fc00ff037b82 */ /* 0x000e260000000800 */
[----:B------:R-:W3:Y:S04]  /*f630*/  LDL.LU R32, [R1+0x4] ;  /* 0x0000040001207983 */ /* 0x000ee80000300800 */
[----:B------:R-:W4:Y:S04]  /*f640*/  LDL.LU R31, [R1+0x8] ;  /* 0x00000800011f7983 */ /* 0x000f280000300800 */
[----:B------:R-:W5:Y:S04]  /*f650*/  LDL.LU R30, [R1+0xc] ;  /* 0x00000c00011e7983 */ /* 0x000f680000300800 */
        /* <DEDUP_REMOVED lines=25> */
[----:B------:R-:W5:Y:S01]  /*f7f0*/  LDL.LU R4, [R1+0x74] ;  /* 0x0000740001047983 */ /* 0x000f620000300800 */
[----:B0-----:R-:W-:-:S03]  /*f800*/  VIADD R3, R3, 0xffffffe0 ;  /* 0xffffffe003037836 */ /* 0x001fc60000000000 */
[----:B------:R-:W5:Y:S04]  /*f810*/  LDL.LU R37, [R1+0x78] ;  /* 0x0000780001257983 */ /* 0x000f680000300800 */
[----:B------:R-:W5:Y:S04]  /*f820*/  LDL.LU R36, [R1+0x7c] ;  /* 0x00007c0001247983 */ /* 0x000f680000300800 */
[----:B------:R-:W5:Y:S04]  /*f830*/  LDL.LU R35, [R1+0x80] ;  /* 0x0000800001237983 */ /* 0x000f680000300800 */
[----:B------:R-:W5:Y:S01]  /*f840*/  LDL.LU R34, [R1+0x84] ;  /* 0x0000840001227983 */ /* 0x000f620000300800 */
[----:B--2---:R-:W-:-:S03]  /*f850*/  MOV R67, R33 ;  /* 0x0000002100437202 */ /* 0x004fc60000000f00 */
[----:B------:R-:W2:Y:S01]  /*f860*/  LDL.LU R33, [R1+0x88] ;  /* 0x0000880001217983 */ /* 0x000ea20000300800 */
[----:B---3--:R-:W-:-:S03]  /*f870*/  IMAD.MOV.U32 R66, RZ, RZ, R32 ;  /* 0x000000ffff427224 */ /* 0x008fc600078e0020 */
[----:B------:R-:W3:Y:S01]  /*f880*/  LDL.LU R32, [R1+0x8c] ;  /* 0x00008c0001207983 */ /* 0x000ee20000300800 */
[----:B----4-:R-:W-:-:S03]  /*f890*/  IMAD.MOV.U32 R65, RZ, RZ, R31 ;  /* 0x000000ffff417224 */ /* 0x010fc600078e001f */
[----:B------:R-:W4:Y:S01]  /*f8a0*/  LDL.LU R31, [R1+0x90] ;  /* 0x00009000011f7983 */ /* 0x000f220000300800 */
[----:B-----5:R-:W-:-:S03]  /*f8b0*/  IMAD.MOV.U32 R64, RZ, RZ, R30 ;  /* 0x000000ffff407224 */ /* 0x020fc600078e001e */
[----:B------:R-:W5:Y:S01]  /*f8c0*/  LDL.LU R30, [R1+0x94] ;  /* 0x00009400011e7983 */ /* 0x000f620000300800 */
[----:B------:R-:W-:-:S03]  /*f8d0*/  MOV R63, R29 ;  /* 0x0000001d003f7202 */ /* 0x000fc60000000f00 */
[----:B------:R-:W5:Y:S01]  /*f8e0*/  LDL.LU R29, [R1+0x98] ;  /* 0x00009800011d7983 */ /* 0x000f620000300800 */
[----:B------:R-:W-:-:S03]  /*f8f0*/  IMAD.MOV.U32 R62, RZ, RZ, R28 ;  /* 0x000000ffff3e7224 */ /* 0x000fc600078e001c */
[----:B------:R-:W5:Y:S01]  /*f900*/  LDL.LU R28, [R1+0x9c] ;  /* 0x00009c00011c7983 */ /* 0x000f620000300800 */
[----:B------:R-:W-:-:S03]  /*f910*/  IMAD.MOV.U32 R61, RZ, RZ, R27 ;  /* 0x000000ffff3d7224 */ /* 0x000fc600078e001b */
[----:B------:R-:W5:Y:S01]  /*f920*/  LDL.LU R27, [R1+0xa0] ;  /* 0x0000a000011b7983 */ /* 0x000f620000300800 */
[----:B------:R-:W-:-:S03]  /*f930*/  IMAD.MOV.U32 R60, RZ, RZ, R26 ;  /* 0x000000ffff3c7224 */ /* 0x000fc600078e001a */
        /* <DEDUP_REMOVED lines=113> */
[C---:B--2---:R-:W-:Y:S01]  /*10050*/  FMUL R102, R0.reuse, R33 ;  /* 0x0000002100667220 */ /* 0x044fe20000400000 */
[C---:B------:R-:W-:Y:S01]  /*10060*/  FMUL R33, R0.reuse, R161 ;  /* 0x000000a100217220 */ /* 0x040fe20000400000 */
[C---:B---3--:R-:W-:Y:S01]  /*10070*/  FMUL R103, R0.reuse, R32 ;  /* 0x0000002000677220 */ /* 0x048fe20000400000 */
[C---:B------:R-:W-:Y:S01]  /*10080*/  FMUL R32, R0.reuse, R160 ;  /* 0x000000a000207220 */ /* 0x040fe20000400000 */
[C---:B----4-:R-:W-:Y:S01]  /*10090*/  FMUL R104, R0.reuse, R31 ;  /* 0x0000001f00687220 */ /* 0x050fe20000400000 */
[C---:B------:R-:W-:Y:S01]  /*100a0*/  FMUL R31, R0.reuse, R159 ;  /* 0x0000009f001f7220 */ /* 0x040fe20000400000 */
[C---:B-----5:R-:W-:Y:S01]  /*100b0*/  FMUL R105, R0.reuse, R30 ;  /* 0x0000001e00697220 */ /* 0x060fe20000400000 */
        /* <DEDUP_REMOVED lines=53> */
[----:B------:R-:W-:Y:S06]  /*10410*/  @!P1 BRA `(.L_x_11) ;  /* 0x00000000000c9947 */ /* 0x000fec0003800000 */
[----:B------:R0:W-:Y:S01]  /*10420*/  STTM.x64 tmem[UR7+0x80], R68 ;  /* 0x00008044000079ed */ /* 0x0001e20008340007 */
[----:B------:R-:W-:Y:S05]  /*10430*/  @!P1 BRA `(.L_x_11) ;  /* 0x0000000000049947 */ /* 0x000fea0003800000 */
[----:B------:R2:W-:Y:S02]  /*10440*/  STTM.x64 tmem[UR7+0xc0], R4 ;  /* 0x0000c004000079ed */ /* 0x0005e40008340007 */
.L_x_11:
[----:B--2---:R2:W5:Y:S01]  /*10450*/  LDL R7, [R1+0x938] ;  /* 0x0009380001077983 */ /* 0x0045620000100800 */
[----:B------:R-:W-:Y:S01]  /*10460*/  ISETP.GE.AND P3, PT, R3, 0x1, PT ;  /* 0x000000010300780c */ /* 0x000fe20003f66270 */
[----:B-1----:R-:W-:Y:S01]  /*10470*/  FADD R3, R197, R208 ;  /* 0x000000d0c5037221 */ /* 0x002fe20000000000 */
[----:B------:R-:W-:Y:S01]  /*10480*/  UIADD3 UR4, UPT, UPT, UR8, 0x120, URZ ;  /* 0x0000012008047890 */ /* 0x000fe2000fffe0ff */
[----:B------:R-:W1:Y:S02]  /*10490*/  FENCE.VIEW.ASYNC.T ;  /* 0x00000000000073c6 */ /* 0x000e640000000200 */
[----:B-1----:R-:W-:Y:S01]  /*104a0*/  BAR.SYNC.DEFER_BLOCKING 0x0 ;  /* 0x0000000000007b1d */ /* 0x002fe20000010000 */
[----:B------:R-:W-:Y:S01]  /*104b0*/  FADD R208, R0, R3 ;  /* 0x0000000300d07221 */ /* 0x000fe20000000000 */
[----:B------:R-:W-:-:S04]  /*104c0*/  IMAD.MOV.U32 R6, RZ, RZ, RZ ;  /* 0x000000ffff067224 */ /* 0x000fc800078e00ff */
[----:B------:R1:W-:Y:S06]  /*104d0*/  MEMBAR.ALL.CTA ;  /* 0x0000000000007992 */ /* 0x0003ec0000008000 */
[----:B-1----:R-:W1:Y:S02]  /*104e0*/  FENCE.VIEW.ASYNC.S ;  /* 0x00000000000073c6 */ /* 0x002e640000000000 */
[----:B-1----:R-:W-:Y:S06]  /*104f0*/  BAR.SYNC.DEFER_BLOCKING 0x0 ;  /* 0x0000000000007b1d */ /* 0x002fec0000010000 */
[----:B--2---:R-:W-:Y:S05]  /*10500*/  @!P2 BRA `(.L_x_12) ;  /* 0x000000000094a947 */ /* 0x004fea0003800000 */
[----:B-----5:R-:W-:Y:S02]  /*10510*/  VIADD R0, R7, 0x10000 ;  /* 0x0001000007007836 */ /* 0x020fe40000000000 */
[----:B------:R-:W-:Y:S01]  /*10520*/  HFMA2 R3, -RZ, RZ, 0, 0 ;  /* 0x00000000ff037431 */ /* 0x000fe200000001ff */
[----:B------:R-:W-:Y:S01]  /*10530*/  ELECT P2, URZ, PT ;  /* 0x0000000000ff782f */ /* 0x000fe20003840000 */
[----:B------:R-:W-:Y:S01]  /*10540*/  IMAD.MOV.U32 R207, RZ, RZ, RZ ;  /* 0x000000ffffcf7224 */ /* 0x000fe200078e00ff */
[----:B------:R-:W-:Y:S01]  /*10550*/  UIADD3 UR13, UPT, UPT, UR8, 0x100000, URZ ;  /* 0x00100000080d7890 */ /* 0x000fe2000fffe0ff */
[----:B------:R-:W-:Y:S01]  /*10560*/  SHF.R.U32.HI R0, RZ, 0x4, R0 ;  /* 0x00000004ff007819 */ /* 0x000fe20000011600 */
[----:B------:R-:W-:Y:S02]  /*10570*/  UIADD3 UR19, UPT, UPT, UR8, 0x100000, URZ ;  /* 0x0010000008137890 */ /* 0x000fe4000fffe0ff */
[----:B------:R-:W-:Y:S01]  /*10580*/  UIADD3 UR30, UPT, UPT, UR8, 0x128, URZ ;  /* 0x00000128081e7890 */ /* 0x000fe2000fffe0ff */
[----:B------:R-:W-:Y:S01]  /*10590*/  SGXT.U32 R0, R0, 0xe ;  /* 0x0000000e0000781a */ /* 0x000fe20000000000 */
[----:B------:R-:W-:Y:S01]  /*105a0*/  UMOV UR24, 0x0 ;  /* 0x0000000000187882 */ /* 0x000fe20000000000 */
[----:B------:R-:W-:Y:S01]  /*105b0*/  UMOV UR25, 0x4400490 ;  /* 0x0440049000197882 */ /* 0x000fe20000000000 */
[----:B------:R-:W-:Y:S01]  /*105c0*/  UMOV UR26, 0x0 ;  /* 0x00000000001a7882 */ /* 0x000fe20000000000 */
[C---:B------:R-:W-:Y:S01]  /*105d0*/  R2UR UR12, R0.reuse ;  /* 0x00000000000c72ca */ /* 0x040fe200000e0000 */
[----:B------:R-:W-:Y:S01]  /*105e0*/  UMOV UR27, 0x4400490 ;  /* 0x04400490001b7882 */ /* 0x000fe20000000000 */
[----:B------:R-:W-:Y:S01]  /*105f0*/  IADD3 R0, P4, PT, R0, 0x2, RZ ;  /* 0x0000000200007810 */ /* 0x000fe20007f9e0ff */
[----:B------:R-:W-:Y:S01]  /*10600*/  @P2 IMAD.MOV.U32 R5, RZ, RZ, -0x7fffbfe0 ;  /* 0x80004020ff052424 */ /* 0x000fe200078e00ff */
[----:B------:R-:W-:Y:S01]  /*10610*/  UMOV UR28, 0x0 ;  /* 0x00000000001c7882 */ /* 0x000fe20000000000 */
[----:B------:R-:W-:Y:S01]  /*10620*/  UMOV UR29, 0x4400490 ;  /* 0x04400490001d7882 */ /* 0x000fe20000000000 */
[----:B------:R-:W-:Y:S01]  /*10630*/  IADD3.X R3, PT, PT, R3, -0x7fffbfe0, RZ, P4, !PT ;  /* 0x8000402003037810 */ /* 0x000fe200027fe4ff */
[----:B------:R-:W-:Y:S01]  /*10640*/  UMOV UR32, 0x0 ;  /* 0x0000000000207882 */ /* 0x000fe20000000000 */
[----:B------:R-:W-:Y:S01]  /*10650*/  R2UR UR22, R0 ;  /* 0x00000000001672ca */ /* 0x000fe200000e0000 */
[----:B------:R-:W-:Y:S01]  /*10660*/  UMOV UR33, 0x4400490 ;  /* 0x0440049000217882 */ /* 0x000fe20000000000 */
[----:B------:R-:W-:-:S02]  /*10670*/  R2UR UR23, R3 ;  /* 0x00000000031772ca */ /* 0x000fc400000e0000 */
[----:B------:R-:W-:Y:S01]  /*10680*/  @P2 R2UR UR21, R5 ;  /* 0x00000000051522ca */ /* 0x000fe200000e0000 */
[----:B------:R-:W-:Y:S01]  /*10690*/  IMAD.U32 R4, RZ, RZ, UR12 ;  /* 0x0000000cff047e24 */ /* 0x000fe2000f8e00ff */
[----:B------:R-:W-:Y:S01]  /*106a0*/  @P2 MOV R0, R206 ;  /* 0x000000ce00002202 */ /* 0x000fe20000000f00 */
[----:B------:R-:W-:-:S03]  /*106b0*/  UIADD3 UR12, UPT, UPT, UR8, 0x128, URZ ;  /* 0x00000128080c7890 */ /* 0x000fc6000fffe0ff */
[----:B------:R-:W-:Y:S02]  /*106c0*/  @P2 R2UR UR20, R4 ;  /* 0x00000000041422ca */ /* 0x000fe400000e0000 */
[----:B------:R-:W-:-:S03]  /*106d0*/  @P2 R2UR UR18, R0 ;  /* 0x00000000001222ca */ /* 0x000fc600000e0000 */
[----:B------:R-:W-:Y:S02]  /*106e0*/  UIADD3.64 UR14, UPT, UPT, UR22, 0x3fe, URZ ;  /* 0x000003fe160e7897 */ /* 0x000fe4000fffe0ff */
[----:B------:R-:W-:-:S06]  /*106f0*/  UIADD3.64 UR16, UPT, UPT, UR22, 0x400, URZ ;  /* 0x0000040016107897 */ /* 0x000fcc000fffe0ff */
[----:B------:R1:W-:Y:S01]  /*10700*/  UTCHMMA tmem[UR4], gdesc[UR20], tmem[UR8], tmem[UR24], idesc[UR25], UPT ;  /* 0x00ff1814040079ea */ /* 0x0003e2000b800008 */
[----:B------:R1:W-:Y:S01]  /*10710*/  UTCHMMA tmem[UR12], gdesc[UR22], tmem[UR8], tmem[UR26], idesc[UR27], UPT ;  /* 0x00ff1a160c0079ea */ /* 0x0003e2000b800008 */
[----:B------:R1:W-:Y:S01]  /*10720*/  UTCHMMA tmem[UR4], gdesc[UR14], tmem[UR13], tmem[UR28], idesc[UR29], UPT ;  /* 0x00ff1c0e040079ea */ /* 0x0003e2000b80000d */
[----:B------:R1:W-:Y:S01]  /*10730*/  UTCHMMA tmem[UR30], gdesc[UR16], tmem[UR19], tmem[UR32], idesc[UR33], UPT ;  /* 0x00ff20101e0079ea */ /* 0x0003e2000b800013 */
[----:B------:R1:W-:Y:S01]  /*10740*/  UTCBAR [UR18], URZ ;  /* 0x000000ff120073e9 */ /* 0x0003e200080000ff */
[----:B------:R-:W-:Y:S01]  /*10750*/  NOP ;  /* 0x0000000000007918 */ /* 0x000fe20000000000 */
.L_x_12:
[----:B------:R-:W-:Y:S02]  /*10760*/  FSEL R244, R244, -INF , P1 ;  /* 0xff800000f4f47808 */ /* 0x000fe40000800000 */
[----:B------:R-:W-:Y:S01]  /*10770*/  FSEL R208, R208, 1, P1 ;  /* 0x3f800000d0d07808 */ /* 0x000fe20000800000 */
[----:B------:R-:W-:Y:S06]  /*10780*/  @!P3 BRA `(.L_x_13) ;  /* 0x0000008c00f0b947 */ /* 0x000fec0003800000 */
[----:B------:R-:W-:Y:S01]  /*10790*/  SHF.R.U32.HI R252, RZ, 0x4, R210 ;  /* 0x00000004fffc7819 */ /* 0x000fe200000116d2 */
[----:B-----5:R-:W-:Y:S01]  /*107a0*/  VIADD R243, R7, 0x20000 ;  /* 0x0002000007f37836 */ /* 0x020fe20000000000 */
[----:B------:R-:W-:Y:S01]  /*107b0*/  MOV R245, UR9 ;  /* 0x0000000900f57c02 */ /* 0x000fe20008000f00 */
[----:B------:R-:W-:Y:S01]  /*107c0*/  HFMA2 R6, -RZ, RZ, 0, 0 ;  /* 0x00000000ff067431 */ /* 0x000fe200000001ff */
[----:B------:R-:W-:Y:S01]  /*107d0*/  SGXT.U32 R252, R252, 0xe ;  /* 0x0000000efcfc781a */ /* 0x000fe20000000000 */
[----:B------:R-:W-:Y:S01]  /*107e0*/  IMAD.MOV.U32 R197, RZ, RZ, 0x1 ;  /* 0x00000001ffc57424 */ /* 0x000fe200078e00ff */
[----:B------:R-:W-:Y:S01]  /*107f0*/  SHF.R.U32.HI R245, RZ, 0x4, R245 ;  /* 0x00000004fff57819 */ /* 0x000fe200000116f5 */
[----:B------:R-:W-:Y:S01]  /*10800*/  IMAD.MOV.U32 R20, RZ, RZ, RZ ;  /* 0x000000ffff147224 */ /* 0x000fe200078e00ff */
[----:B------:R-:W-:Y:S01]  /*10810*/  IADD3 R0, P1, PT, R252, 0x2, RZ ;  /* 0x00000002fc007810 */ /* 0x000fe20007f3e0ff */
[----:B------:R-:W-:Y:S01]  /*10820*/  IMAD.MOV.U32 R207, RZ, RZ, RZ ;  /* 0x000000ffffcf7224 */ /* 0x000fe200078e00ff */
[----:B------:R-:W-:-:S02]  /*10830*/  SGXT.U32 R245, R245, 0xe ;  /* 0x0000000ef5f5781a */ /* 0x000fc40000000000 */
[----:B-1----:R-:W-:Y:S01]  /*10840*/  R2UR UR12, R0 ;  /* 0x00000000000c72ca */ /* 0x002fe200000e0000 */
[----:B------:R-:W-:Y:S01]  /*10850*/  IMAD.MOV.U32 R0, RZ, RZ, RZ ;  /* 0x000000ffff007224 */ /* 0x000fe200078e00ff */
[----:B------:R-:W-:Y:S02]  /*10860*/  LOP3.LUT R2, R2, 0xfeffffff, RZ, 0xc0, !PT ;  /* 0xfeffffff02027812 */ /* 0x000fe400078ec0ff */
[----:B------:R-:W-:Y:S02]  /*10870*/  SHF.R.U32.HI R243, RZ, 0x4, R243 ;  /* 0x00000004fff37819 */ /* 0x000fe400000116f3 */
[----:B------:R-:W-:Y:S02]  /*10880*/  IADD3.X R0, PT, PT, R0, 0x40004040, RZ, P1, !PT ;  /* 0x4000404000007810 */ /* 0x000fe40000ffe4ff */
[----:B------:R-:W-:Y:S02]  /*10890*/  IADD3 R4, P1, PT, R245, 0x80, RZ ;  /* 0x00000080f5047810 */ /* 0x000fe40007f3e0ff */
[----:B------:R-:W-:-:S02]  /*108a0*/  R2UR UR13, R0 ;  /* 0x00000000000d72ca */ /* 0x000fc400000e0000 */
[----:B------:R-:W-:Y:S02]  /*108b0*/  IADD3 R0, P6, PT, R4, 0x80, RZ ;  /* 0x0000008004007810 */ /* 0x000fe40007fde0ff */
[----:B------:R-:W-:Y:S02]  /*108c0*/  @P0 LOP3.LUT R2, R2, 0x1000000, RZ, 0xfc, !PT ;  /* 0x0100000002020812 */ /* 0x000fe400078efcff */
[----:B------:R-:W-:Y:S02]  /*108d0*/  R2UR UR68, R0 ;  /* 0x00000000004472ca */ /* 0x000fe400000e0000 */
[----:B------:R-:W-:Y:S02]  /*108e0*/  IADD3 R0, P0, PT, R4, 0x100, RZ ;  /* 0x0000010004007810 */ /* 0x000fe40007f1e0ff */
[----:B------:R-:W-:Y:S02]  /*108f0*/  LOP3.LUT R2, R2, 0xffbfffff, RZ, 0xc0, !PT ;  /* 0xffbfffff02027812 */ /* 0x000fe400078ec0ff */
[----:B------:R-:W-:Y:S01]  /*10900*/  R2UR UR76, R0 ;  /* 0x00000000004c72ca */ /* 0x000fe200000e0000 */
[----:B------:R-:W-:Y:S01]  /*10910*/  UIADD3.64 UR72, UPT, UPT, UR12, 0x2, URZ ;  /* 0x000000020c487897 */ /* 0x000fe2000fffe0ff */
[----:B------:R-:W-:-:S02]  /*10920*/  IADD3 R0, P2, PT, R4, 0x180, RZ ;  /* 0x0000018004007810 */ /* 0x000fc40007f5e0ff */
[----:B------:R-:W-:Y:S02]  /*10930*/  SGXT.U32 R243, R243, 0xe ;  /* 0x0000000ef3f3781a */ /* 0x000fe40000000000 */
[----:B------:R-:W-:Y:S01]  /*10940*/  R2UR UR74, R0 ;  /* 0x00000000004a72ca */ /* 0x000fe200000e0000 */
[----:B------:R-:W-:Y:S01]  /*10950*/  IMAD.U32 R8, RZ, RZ, UR68 ;  /* 0x00000044ff087e24 */ /* 0x000fe2000f8e00ff */
[----:B------:R-:W-:Y:S02]  /*10960*/  R2UR UR70, R4 ;  /* 0x00000000044672ca */ /* 0x000fe400000e0000 */
[----:B------:R-:W-:Y:S02]  /*10970*/  @P0 LOP3.LUT R2, R2, 0x400000, RZ, 0xfc, !PT ;  /* 0x0040000002020812 */ /* 0x000fe400078efcff */
[----:B------:R-:W-:Y:S02]  /*10980*/  IADD3 R0, P0, PT, R4, 0x200, RZ ;  /* 0x0000020004007810 */ /* 0x000fe40007f1e0ff */
[----:B------:R-:W-:-:S02]  /*10990*/  LOP3.LUT R2, R2, 0xffdfffff, RZ, 0xc0, !PT ;  /* 0xffdfffff02027812 */ /* 0x000fc400078ec0ff */
[----:B------:R-:W-:Y:S01]  /*109a0*/  R2UR UR14, R0 ;  /* 0x00000000000e72ca */ /* 0x000fe200000e0000 */
[----:B------:R-:W-:Y:S01]  /*109b0*/  IMAD.MOV.U32 R0, RZ, RZ, RZ ;  /* 0x000000ffff007224 */ /* 0x000fe200078e00ff */
[----:B------:R-:W-:Y:S02]  /*109c0*/  @P2 LOP3.LUT R2, R2, 0x200000, RZ, 0xfc, !PT ;  /* 0x0020000002022812 */ /* 0x000fe400078efcff */
[----:B------:R-:W-:Y:S01]  /*109d0*/  LOP3.LUT R3, R3, 0xfffffffe, RZ, 0xc0, !PT ;  /* 0xfffffffe03037812 */ /* 0x000fe200078ec0ff */
[----:B------:R-:W-:Y:S01]  /*109e0*/  IMAD.U32 R210, RZ, RZ, UR70 ;  /* 0x00000046ffd27e24 */ /* 0x000fe2000f8e00ff */
[----:B------:R-:W-:Y:S02]  /*109f0*/  IADD3.X R0, PT, PT, R0, 0x40004040, RZ, P1, !PT ;  /* 0x4000404000007810 */ /* 0x000fe40000ffe4ff */
[----:B------:R-:W-:Y:S02]  /*10a00*/  IADD3 R7, P1, PT, R243, 0x2, RZ ;  /* 0x00000002f3077810 */ /* 0x000fe40007f3e0ff */
[----:B------:R-:W-:-:S02]  /*10a10*/  LOP3.LUT R2, R2, 0xffefffff, RZ, 0xc0, !PT ;  /* 0xffefffff02027812 */ /* 0x000fc400078ec0ff */
[----:B------:R-:W-:Y:S02]  /*10a20*/  IADD3.X R6, PT, PT, R6, -0x7fffbfe0, RZ, P1, !PT ;  /* 0x8000402006067810 */ /* 0x000fe40000ffe4ff */
[----:B------:R-:W-:Y:S02]  /*10a30*/  IADD3 R5, P1, PT, R4, 0x280, RZ ;  /* 0x0000028004057810 */ /* 0x000fe40007f3e0ff */
[----:B------:R-:W-:Y:S02]  /*10a40*/  @P0 LOP3.LUT R2, R2, 0x100000, RZ, 0xfc, !PT ;  /* 0x0010000002020812 */ /* 0x000fe400078efcff */
[----:B------:R-:W-:Y:S02]  /*10a50*/  R2UR UR16, R5 ;  /* 0x00000000051072ca */ /* 0x000fe400000e0000 */
[----:B------:R-:W-:Y:S02]  /*10a60*/  IADD3 R5, P0, PT, R4, 0x300, RZ ;  /* 0x0000030004057810 */ /* 0x000fe40007f1e0ff */
[----:B------:R-:W-:-:S02]  /*10a70*/  LOP3.LUT R2, R2, 0xfff7ffff, RZ, 0xc0, !PT ;  /* 0xfff7ffff02027812 */ /* 0x000fc400078ec0ff */
[----:B------:R-:W-:Y:S02]  /*10a80*/  R2UR UR18, R5 ;  /* 0x00000000051272ca */ /* 0x000fe400000e0000 */
[----:B------:R-:W-:Y:S02]  /*10a90*/  R2UR UR71, R0 ;  /* 0x00000000004772ca */ /* 0x000fe400000e0000 */
[----:B------:R-:W-:Y:S02]  /*10aa0*/  @P1 LOP3.LUT R2, R2, 0x80000, RZ, 0xfc, !PT ;  /* 0x0008000002021812 */ /* 0x000fe400078efcff */
[----:B------:R-:W-:Y:S02]  /*10ab0*/  IADD3 R5, P1, PT, R4, 0x380, RZ ;  /* 0x0000038004057810 */ /* 0x000fe40007f3e0ff */
[----:B------:R-:W-:Y:S02]  /*10ac0*/  LOP3.LUT R2, R2, 0xfffbffff, RZ, 0xc0, !PT ;  /* 0xfffbffff02027812 */ /* 0x000fe400078ec0ff */
[----:B------:R-:W-:-:S02]  /*10ad0*/  R2UR UR20, R5 ;  /* 0x00000000051472ca */ /* 0x000fc400000e0000 */
[----:B------:R-:W-:Y:S02]  /*10ae0*/  @P0 LOP3.LUT R2, R2, 0x40000, RZ, 0xfc, !PT ;  /* 0x0004000002020812 */ /* 0x000fe400078efcff */
[----:B------:R-:W-:Y:S01]  /*10af0*/  IADD3 R5, P0, PT, R4, 0x400, RZ ;  /* 0x0000040004057810 */ /* 0x000fe20007f1e0ff */
[----:B------:R-:W-:Y:S01]  /*10b00*/  IMAD.U32 R211, RZ, RZ, UR71 ;  /* 0x00000047ffd37e24 */ /* 0x000fe2000f8e00ff */
[----:B------:R-:W-:Y:S01]  /*10b10*/  LOP3.LUT R2, R2, 0xfffdffff, RZ, 0xc0, !PT ;  /* 0xfffdffff02027812 */ /* 0x000fe200078ec0ff */
[----:B------:R-:W-:Y:S01]  /*10b20*/  UIADD3.64 UR70, UPT, UPT, UR12, 0x4, URZ ;  /* 0x000000040c467897 */ /* 0x000fe2000fffe0ff */
[----:B------:R-:W-:Y:S02]  /*10b30*/  R2UR UR22, R5 ;  /* 0x00000000051672ca */ /* 0x000fe400000e0000 */
[----:B------:R-:W-:Y:S02]  /*10b40*/  @P1 LOP3.LUT R2, R2, 0x20000, RZ, 0xfc, !PT ;  /* 0x0002000002021812 */ /* 0x000fe400078efcff */
[----:B------:R-:W-:-:S02]  /*10b50*/  IADD3 R5, P1, PT, R4, 0x480, RZ ;  /* 0x0000048004057810 */ /* 0x000fc40007f3e0ff */
[----:B------:R-:W-:Y:S02]  /*10b60*/  LOP3.LUT R2, R2, 0xfffeffff, RZ, 0xc0, !PT ;  /* 0xfffeffff02027812 */ /* 0x000fe400078ec0ff */
[----:B------:R-:W-:Y:S02]  /*10b70*/  R2UR UR24, R5 ;  /* 0x00000000051872ca */ /* 0x000fe400000e0000 */
[----:B------:R-:W-:Y:S02]  /*10b80*/  @P0 LOP3.LUT R2, R2, 0x10000, RZ, 0xfc, !PT ;  /* 0x0001000002020812 */ /* 0x000fe400078efcff */
[----:B------:R-:W-:Y:S02]  /*10b90*/  IADD3 R5, P0, PT, R4, 0x500, RZ ;  /* 0x0000050004057810 */ /* 0x000fe40007f1e0ff */
[----:B------:R-:W-:Y:S02]  /*10ba0*/  LOP3.LUT R2, R2, 0xffff7fff, RZ, 0xc0, !PT ;  /* 0xffff7fff02027812 */ /* 0x000fe400078ec0ff */
[----:B------:R-:W-:-:S02]  /*10bb0*/  R2UR UR26, R5 ;  /* 0x00000000051a72ca */ /* 0x000fc400000e0000 */
[----:B------:R-:W-:Y:S02]  /*10bc0*/  @P1 LOP3.LUT R2, R2, 0x8000, RZ, 0xfc, !PT ;  /* 0x0000800002021812 */ /* 0x000fe400078efcff */
[----:B------:R-:W-:Y:S02]  /*10bd0*/  IADD3 R5, P1, PT, R4, 0x580, RZ ;  /* 0x0000058004057810 */ /* 0x000fe40007f3e0ff */
[----:B------:R-:W-:Y:S02]  /*10be0*/  LOP3.LUT R2, R2, 0xffffbfff, RZ, 0xc0, !PT ;  /* 0xffffbfff02027812 */ /* 0x000fe400078ec0ff */
        /* <DEDUP_REMOVED lines=59> */
[C---:B------:R-:W-:Y:S02]  /*10fa0*/  LOP3.LUT P0, RZ, R2.reuse, 0x100000, RZ, 0xc0, !PT ;  /* 0x0010000002ff7812 */ /* 0x040fe4000780c0ff */
[----:B------:R-:W-:Y:S02]  /*10fb0*/  LOP3.LUT R2, R2, 0xfbffffff, RZ, 0xc0, !PT ;  /* 0xfbffffff02027812 */ /* 0x000fe400078ec0ff */
[----:B------:R-:W-:Y:S02]  /*10fc0*/  R2UR UR58, R5 ;  /* 0x00000000053a72ca */ /* 0x000fe400000e0000 */
[----:B------:R-:W-:-:S02]  /*10fd0*/  @P5 LOP3.LUT R2, R2, 0x4000000, RZ, 0xfc, !PT ;  /* 0x0400000002025812 */ /* 0x000fc400078efcff */
[----:B------:R-:W-:Y:S02]  /*10fe0*/  IADD3 R5, P4, PT, R4, 0xd80, RZ ;  /* 0x00000d8004057810 */ /* 0x000fe40007f9e0ff */
[C---:B------:R-:W-:Y:S02]  /*10ff0*/  LOP3.LUT P5, RZ, R2.reuse, 0x200000, RZ, 0xc0, !PT ;  /* 0x0020000002ff7812 */ /* 0x040fe400078ac0ff */
[----:B------:R-:W-:Y:S02]  /*11000*/  LOP3.LUT R2, R2, 0xf7ffffff, RZ, 0xc0, !PT ;  /* 0xf7ffffff02027812 */ /* 0x000fe400078ec0ff */
[----:B------:R-:W-:Y:S02]  /*11010*/  R2UR UR60, R5 ;  /* 0x00000000053c72ca */ /* 0x000fe400000e0000 */
[----:B------:R-:W-:Y:S02]  /*11020*/  @P1 LOP3.LUT R2, R2, 0x8000000, RZ, 0xfc, !PT ;  /* 0x0800000002021812 */ /* 0x000fe400078efcff */
[----:B------:R-:W-:-:S02]  /*11030*/  IADD3 R5, P3, PT, R4, 0xe00, RZ ;  /* 0x00000e0004057810 */ /* 0x000fc40007f7e0ff */
[C---:B------:R-:W-:Y:S02]  /*11040*/  LOP3.LUT P1, RZ, R2.reuse, 0x400000, RZ, 0xc0, !PT ;  /* 0x0040000002ff7812 */ /* 0x040fe4000782c0ff */
[----:B------:R-:W-:Y:S02]  /*11050*/  LOP3.LUT R2, R2, 0xefffffff, RZ, 0xc0, !PT ;  /* 0xefffffff02027812 */ /* 0x000fe400078ec0ff */
[----:B------:R-:W-:Y:S02]  /*11060*/  R2UR UR62, R5 ;  /* 0x00000000053e72ca */ /* 0x000fe400000e0000 */
[----:B------:R-:W-:Y:S02]  /*11070*/  @P4 LOP3.LUT R2, R2, 0x10000000, RZ, 0xfc, !PT ;  /* 0x1000000002024812 */ /* 0x000fe400078efcff */
[----:B------:R-:W-:Y:S02]  /*11080*/  IADD3 R5, P2, PT, R4, 0xe80, RZ ;  /* 0x00000e8004057810 */ /* 0x000fe40007f5e0ff */
[----:B------:R-:W-:-:S02]  /*11090*/  LOP3.LUT R2, R2, 0xdfffffff, RZ, 0xc0, !PT ;  /* 0xdfffffff02027812 */ /* 0x000fc400078ec0ff */
[----:B------:R-:W-:Y:S01]  /*110a0*/  R2UR UR64, R5 ;  /* 0x00000000054072ca */ /* 0x000fe200000e0000 */
[--C-:B------:R-:W-:Y:S01]  /*110b0*/  IMAD.X R5, RZ, RZ, R0.reuse, P6 ;  /* 0x000000ffff057224 */ /* 0x100fe200030e0600 */
[----:B------:R-:W-:Y:S02]  /*110c0*/  @P3 LOP3.LUT R2, R2, 0x20000000, RZ, 0xfc, !PT ;  /* 0x2000000002023812 */ /* 0x000fe400078efcff */
[----:B------:R-:W-:Y:S02]  /*110d0*/  IADD3 R4, P6, PT, R4, 0xf00, RZ ;  /* 0x00000f0004047810 */ /* 0x000fe40007fde0ff */
[----:B------:R-:W-:Y:S02]  /*110e0*/  LOP3.LUT R2, R2, 0xbfffffff, RZ, 0xc0, !PT ;  /* 0xbfffffff02027812 */ /* 0x000fe400078ec0ff */
[----:B------:R-:W-:Y:S01]  /*110f0*/  R2UR UR66, R4 ;  /* 0x00000000044272ca */ /* 0x000fe200000e0000 */
[----:B------:R-:W-:Y:S01]  /*11100*/  IMAD.X R4, RZ, RZ, R0, P1 ;  /* 0x000000ffff047224 */ /* 0x000fe200008e0600 */
[----:B------:R-:W-:-:S02]  /*11110*/  @P2 LOP3.LUT R2, R2, 0x40000000, RZ, 0xfc, !PT ;  /* 0x4000000002022812 */ /* 0x000fc400078efcff */
[----:B------:R-:W-:Y:S01]  /*11120*/  R2UR UR69, R5 ;  /* 0x00000000054572ca */ /* 0x000fe200000e0000 */
[----:B------:R-:W-:Y:S01]  /*11130*/  IMAD.X R5, RZ, RZ, R0, P5 ;  /* 0x000000ffff057224 */ /* 0x000fe200028e0600 */
[----:B------:R-:W-:Y:S02]  /*11140*/  LOP3.LUT R2, R2, 0x7fffffff, RZ, 0xc0, !PT ;  /* 0x7fffffff02027812 */ /* 0x000fe400078ec0ff */
[----:B------:R-:W-:Y:S02]  /*11150*/  R2UR UR77, R4 ;  /* 0x00000000044d72ca */ /* 0x000fe400000e0000 */
[----:B------:R-:W-:Y:S02]  /*11160*/  @P6 LOP3.LUT R2, R2, 0x80000000, RZ, 0xfc, !PT ;  /* 0x8000000002026812 */ /* 0x000fe400078efcff */
[----:B------:R-:W-:Y:S02]  /*11170*/  IADD3.X R4, PT, PT, R0, RZ, RZ, P0, !PT ;  /* 0x000000ff00047210 */ /* 0x000fe400007fe4ff */
[----:B------:R-:W-:-:S02]  /*11180*/  LOP3.LUT P6, RZ, R2, 0x80, RZ, 0xc0, !PT ;  /* 0x0000008002ff7812 */ /* 0x000fc400078cc0ff */
[C---:B------:R-:W-:Y:S01]  /*11190*/  LOP3.LUT P1, RZ, R2.reuse, 0x80000, RZ, 0xc0, !PT ;  /* 0x0008000002ff7812 */ /* 0x040fe2000782c0ff */
[----:B------:R-:W-:Y:S01]  /*111a0*/  IMAD.U32 R9, RZ, RZ, UR69 ;  /* 0x00000045ff097e24 */ /* 0x000fe2000f8e00ff */
[----:B------:R-:W-:Y:S02]  /*111b0*/  LOP3.LUT P5, RZ, R2, 0x40000, RZ, 0xc0, !PT ;  /* 0x0004000002ff7812 */ /* 0x000fe400078ac0ff */
[----:B------:R-:W-:Y:S01]  /*111c0*/  R2UR UR75, R5 ;  /* 0x00000000054b72ca */ /* 0x000fe200000e0000 */
[----:B------:R-:W-:Y:S01]  /*111d0*/  IMAD.X R5, RZ, RZ, R0, P1 ;  /* 0x000000ffff057224 */ /* 0x000fe200008e0600 */
[----:B------:R-:W-:Y:S01]  /*111e0*/  R2UR UR15, R4 ;  /* 0x00000000040f72ca */ /* 0x000fe200000e0000 */
[----:B------:R1:W-:Y:S01]  /*111f0*/  STL.64 [R1+0x160], R8 ;  /* 0x0001600801007387 */ /* 0x0003e20000100a00 */
[----:B------:R-:W-:Y:S02]  /*11200*/  LOP3.LUT P0, RZ, R2, 0x20000, RZ, 0xc0, !PT ;  /* 0x0002000002ff7812 */ /* 0x000fe4000780c0ff */
[----:B------:R-:W-:-:S02]  /*11210*/  IADD3.X R4, PT, PT, R0, RZ, RZ, P5, !PT ;  /* 0x000000ff00047210 */ /* 0x000fc40002ffe4ff */
[----:B------:R-:W-:Y:S02]  /*11220*/  @P6 LOP3.LUT R3, R3, 0x1, RZ, 0xfc, !PT ;  /* 0x0000000103036812 */ /* 0x000fe400078efcff */
[----:B------:R-:W-:Y:S02]  /*11230*/  LOP3.LUT P6, RZ, R2, 0x100, RZ, 0xc0, !PT ;  /* 0x0000010002ff7812 */ /* 0x000fe400078cc0ff */
[----:B------:R-:W-:Y:S02]  /*11240*/  LOP3.LUT R3, R3, 0xfffffffd, RZ, 0xc0, !PT ;  /* 0xfffffffd03037812 */ /* 0x000fe400078ec0ff */
[----:B------:R-:W-:Y:S01]  /*11250*/  R2UR UR17, R5 ;  /* 0x00000000051172ca */ /* 0x000fe200000e0000 */
[----:B------:R-:W-:Y:S01]  /*11260*/  IMAD.X R5, RZ, RZ, R0, P0 ;  /* 0x000000ffff057224 */ /* 0x000fe200000e0600 */
[----:B------:R-:W-:Y:S02]  /*11270*/  R2UR UR19, R4 ;  /* 0x00000000041372ca */ /* 0x000fe400000e0000 */
[----:B------:R-:W-:-:S02]  /*11280*/  LOP3.LUT P3, RZ, R2, 0x20, RZ, 0xc0, !PT ;  /* 0x0000002002ff7812 */ /* 0x000fc4000786c0ff */
[----:B------:R-:W-:Y:S02]  /*11290*/  R2UR UR21, R5 ;  /* 0x00000000051572ca */ /* 0x000fe400000e0000 */
[C---:B------:R-:W-:Y:S02]  /*112a0*/  LOP3.LUT P2, RZ, R2.reuse, 0x40, RZ, 0xc0, !PT ;  /* 0x0000004002ff7812 */ /* 0x040fe4000784c0ff */
[----:B------:R-:W-:Y:S02]  /*112b0*/  @P6 LOP3.LUT R3, R3, 0x2, RZ, 0xfc, !PT ;  /* 0x0000000203036812 */ /* 0x000fe400078efcff */
[C---:B------:R-:W-:Y:S02]  /*112c0*/  LOP3.LUT P6, RZ, R2.reuse, 0x200, RZ, 0xc0, !PT ;  /* 0x0000020002ff7812 */ /* 0x040fe400078cc0ff */
[----:B------:R-:W-:Y:S02]  /*112d0*/  LOP3.LUT R3, R3, 0xfffffffb, RZ, 0xc0, !PT ;  /* 0xfffffffb03037812 */ /* 0x000fe400078ec0ff */
[----:B------:R-:W-:-:S02]  /*112e0*/  LOP3.LUT P1, RZ, R2, 0x8, RZ, 0xc0, !PT ;  /* 0x0000000802ff7812 */ /* 0x000fc4000782c0ff */
[C---:B------:R-:W-:Y:S02]  /*112f0*/  LOP3.LUT P4, RZ, R2.reuse, 0x10, RZ, 0xc0, !PT ;  /* 0x0000001002ff7812 */ /* 0x040fe4000788c0ff */
[C---:B------:R-:W-:Y:S02]  /*11300*/  LOP3.LUT P0, RZ, R2.reuse, 0x2, RZ, 0xc0, !PT ;  /* 0x0000000202ff7812 */ /* 0x040fe4000780c0ff */
[C---:B------:R-:W-:Y:S02]  /*11310*/  LOP3.LUT P5, RZ, R2.reuse, 0x4, RZ, 0xc0, !PT ;  /* 0x0000000402ff7812 */ /* 0x040fe400078ac0ff */
[----:B------:R-:W-:Y:S02]  /*11320*/  R2UR UR68, R7 ;  /* 0x00000000074472ca */ /* 0x000fe400000e0000 */
[----:B------:R-:W-:Y:S02]  /*11330*/  @P6 LOP3.LUT R3, R3, 0x4, RZ, 0xfc, !PT ;  /* 0x0000000403036812 */ /* 0x000fe400078efcff */
[----:B------:R-:W-:-:S02]  /*11340*/  LOP3.LUT P6, RZ, R2, 0x400, RZ, 0xc0, !PT ;  /* 0x0000040002ff7812 */ /* 0x000fc400078cc0ff */
[----:B------:R-:W-:Y:S02]  /*11350*/  LOP3.LUT R3, R3, 0xfffffff7, RZ, 0xc0, !PT ;  /* 0xfffffff703037812 */ /* 0x000fe400078ec0ff */
[----:B------:R-:W-:Y:S01]  /*11360*/  R2UR UR69, R6 ;  /* 0x00000000064572ca */ /* 0x000fe200000e0000 */
[----:B------:R-:W-:Y:S01]  /*11370*/  IMAD.U32 R6, RZ, RZ, UR72 ;  /* 0x00000048ff067e24 */ /* 0x000fe2000f8e00ff */
[----:B------:R-:W-:Y:S01]  /*11380*/  MOV R7, UR73 ;  /* 0x0000004900077c02 */ /* 0x000fe20008000f00 */
[----:B------:R-:W-:Y:S01]  /*11390*/  UIADD3.64 UR72, UPT, UPT, UR12, 0xfe, URZ ;  /* 0x000000fe0c487897 */ /* 0x000fe2000fffe0ff */
[----:B------:R-:W-:Y:S02]  /*113a0*/  R2UR UR6, R206 ;  /* 0x00000000ce0672ca */ /* 0x000fe400000e0000 */
[----:B-1----:R-:W-:Y:S01]  /*113b0*/  SHF.L.U32 R8, R213, 0x5, RZ ;  /* 0x00000005d5087819 */ /* 0x002fe200000006ff */
[----:B------:R1:W-:Y:S02]  /*113c0*/  STL.64 [R1+0x158], R6 ;  /* 0x0001580601007387 */ /* 0x0003e40000100a00 */
[----:B------:R-:W-:-:S02]  /*113d0*/  @P6 LOP3.LUT R3, R3, 0x8, RZ, 0xfc, !PT ;  /* 0x0000000803036812 */ /* 0x000fc400078efcff */
[----:B------:R-:W-:Y:S02]  /*113e0*/  LOP3.LUT P6, RZ, R2, 0x800, RZ, 0xc0, !PT ;  /* 0x0000080002ff7812 */ /* 0x000fe400078cc0ff */
[----:B------:R-:W-:Y:S01]  /*113f0*/  LOP3.LUT R3, R3, 0xffffffef, RZ, 0xc0, !PT ;  /* 0xffffffef03037812 */ /* 0x000fe200078ec0ff */
[----:B-1----:R-:W-:Y:S01]  /*11400*/  IMAD.U32 R6, RZ, RZ, UR72 ;  /* 0x00000048ff067e24 */ /* 0x002fe2000f8e00ff */
[----:B------:R-:W-:Y:S01]  /*11410*/  MOV R7, UR73 ;  /* 0x0000004900077c02 */ /* 0x000fe20008000f00 */
[----:B------:R-:W-:-:S08]  /*11420*/  UIADD3.64 UR72, UPT, UPT, UR12, 0x102, URZ ;  /* 0x000001020c487897 */ /* 0x000fd0000fffe0ff */
[----:B------:R-:W-:Y:S02]  /*11430*/  @P6 LOP3.LUT R3, R3, 0x10, RZ, 0xfc, !PT ;  /* 0x0000001003036812 */ /* 0x000fe400078efcff */
[----:B------:R-:W-:Y:S02]  /*11440*/  LOP3.LUT P6, RZ, R2, 0x1000, RZ, 0xc0, !PT ;  /* 0x0000100002ff7812 */ /* 0x000fe400078cc0ff */
[----:B------:R-:W-:-:S11]  /*11450*/  LOP3.LUT R3, R3, 0xffffffdf, RZ, 0xc0, !PT ;  /* 0xffffffdf03037812 */ /* 0x000fd600078ec0ff */
        /* <DEDUP_REMOVED lines=10> */
[----:B------:R-:W-:-:S05]  /*11500*/  LOP3.LUT P6, RZ, R2, 0x10000, RZ, 0xc0, !PT ;  /* 0x0001000002ff7812 */ /* 0x000fca00078cc0ff */
[----:B------:R-:W-:Y:S01]  /*11510*/  IMAD.X R4, RZ, RZ, R0, P6 ;  /* 0x000000ffff047224 */ /* 0x000fe200030e0600 */
[----:B------:R-:W-:-:S04]  /*11520*/  LOP3.LUT P6, RZ, R3, 0x100, RZ, 0xc0, !PT ;  /* 0x0000010003ff7812 */ /* 0x000fc800078cc0ff */
[----:B------:R-:W-:Y:S01]  /*11530*/  R2UR UR23, R4 ;  /* 0x00000000041772ca */ /* 0x000fe200000e0000 */
[----:B------:R-:W-:Y:S01]  /*11540*/  IMAD.X R5, RZ, RZ, R0, P6 ;  /* 0x000000ffff057224 */ /* 0x000fe200030e0600 */
[----:B------:R-:W-:-:S04]  /*11550*/  LOP3.LUT P6, RZ, R3, 0x80, RZ, 0xc0, !PT ;  /* 0x0000008003ff7812 */ /* 0x000fc800078cc0ff */
[----:B------:R-:W-:Y:S02]  /*11560*/  IADD3.X R4, PT, PT, R0, RZ, RZ, P6, !PT ;  /* 0x000000ff00047210 */ /* 0x000fe400037fe4ff */
[----:B------:R-:W-:Y:S02]  /*11570*/  LOP3.LUT P6, RZ, R3, 0x40, RZ, 0xc0, !PT ;  /* 0x0000004003ff7812 */ /* 0x000fe400078cc0ff */
[----:B------:R-:W-:Y:S02]  /*11580*/  R2UR UR25, R5 ;  /* 0x00000000051972ca */ /* 0x000fe400000e0000 */
[----:B------:R-:W-:Y:S01]  /*11590*/  R2UR UR27, R4 ;  /* 0x00000000041b72ca */ /* 0x000fe200000e0000 */
[----:B------:R-:W-:Y:S01]  /*115a0*/  IMAD.X R5, RZ, RZ, R0, P6 ;  /* 0x000000ffff057224 */ /* 0x000fe200030e0600 */
[----:B------:R-:W-:-:S04]  /*115b0*/  LOP3.LUT P6, RZ, R3, 0x20, RZ, 0xc0, !PT ;  /* 0x0000002003ff7812 */ /* 0x000fc800078cc0ff */
[----:B------:R-:W-:Y:S01]  /*115c0*/  R2UR UR29, R5 ;  /* 0x00000000051d72ca */ /* 0x000fe200000e0000 */
        /* <DEDUP_REMOVED lines=13> */
[----:B------:R-:W-:Y:S01]  /*116a0*/  LOP3.LUT P6, RZ, R3, 0x1, RZ, 0xc0, !PT ;  /* 0x0000000103ff7812 */ /* 0x000fe200078cc0ff */
[----:B------:R-:W-:-:S03]  /*116b0*/  IMAD.U32 R5, RZ, RZ, UR71 ;  /* 0x00000047ff057e24 */ /* 0x000fc6000f8e00ff */
[----:B------:R-:W-:Y:S01]  /*116c0*/  R2UR UR39, R4 ;  /* 0x00000000042772ca */ /* 0x000fe200000e0000 */
[--C-:B------:R-:W-:Y:S01]  /*116d0*/  IMAD.X R3, RZ, RZ, R0.reuse, P6 ;  /* 0x000000ffff037224 */ /* 0x100fe200030e0600 */
[----:B------:R-:W-:Y:S02]  /*116e0*/  IADD3.X R4, PT, PT, R0, RZ, RZ, P2, !PT ;  /* 0x000000ff00047210 */ /* 0x000fe400017fe4ff */
[----:B------:R-:W-:Y:S02]  /*116f0*/  LOP3.LUT P6, RZ, R2, 0x80000000, RZ, 0xc0, !PT ;  /* 0x8000000002ff7812 */ /* 0x000fe400078cc0ff */
[----:B------:R-:W-:Y:S01]  /*11700*/  R2UR UR41, R3 ;  /* 0x00000000032972ca */ /* 0x000fe200000e0000 */
[--C-:B------:R-:W-:Y:S01]  /*11710*/  IMAD.X R3, RZ, RZ, R0.reuse, P3 ;  /* 0x000000ffff037224 */ /* 0x100fe200018e0600 */
[----:B------:R-:W-:Y:S01]  /*11720*/  R2UR UR43, R4 ;  /* 0x00000000042b72ca */ /* 0x000fe200000e0000 */
[----:B------:R-:W-:Y:S01]  /*11730*/  IMAD.X R4, RZ, RZ, R0, P4 ;  /* 0x000000ffff047224 */ /* 0x000fe200020e0600 */
[----:B------:R-:W-:-:S02]  /*11740*/  LOP3.LUT P2, RZ, R2, 0x40000000, RZ, 0xc0, !PT ;  /* 0x4000000002ff7812 */ /* 0x000fc4000784c0ff */
[----:B------:R-:W-:Y:S01]  /*11750*/  R2UR UR45, R3 ;  /* 0x00000000032d72ca */ /* 0x000fe200000e0000 */
[--C-:B------:R-:W-:Y:S01]  /*11760*/  IMAD.X R3, RZ, RZ, R0.reuse, P1 ;  /* 0x000000ffff037224 */ /* 0x100fe200008e0600 */
[----:B------:R-:W-:Y:S02]  /*11770*/  R2UR UR47, R4 ;  /* 0x00000000042f72ca */ /* 0x000fe400000e0000 */
[----:B------:R-:W-:Y:S02]  /*11780*/  IADD3.X R4, PT, PT, R0, RZ, RZ, P5, !PT ;  /* 0x000000ff00047210 */ /* 0x000fe40002ffe4ff */
[----:B------:R-:W-:Y:S01]  /*11790*/  R2UR UR49, R3 ;  /* 0x00000000033172ca */ /* 0x000fe200000e0000 */
[----:B------:R-:W-:Y:S01]  /*117a0*/  IMAD.X R3, RZ, RZ, R0, P0 ;  /* 0x000000ffff037224 */ /* 0x000fe200000e0600 */
[----:B------:R-:W-:Y:S02]  /*117b0*/  LOP3.LUT P0, RZ, R2, 0x2000000, RZ, 0xc0, !PT ;  /* 0x0200000002ff7812 */ /* 0x000fe4000780c0ff */
[----:B------:R-:W-:-:S02]  /*117c0*/  R2UR UR51, R4 ;  /* 0x00000000043372ca */ /* 0x000fc400000e0000 */
[C---:B------:R-:W-:Y:S01]  /*117d0*/  LOP3.LUT P1, RZ, R2.reuse, 0x8000000, RZ, 0xc0, !PT ;  /* 0x0800000002ff7812 */ /* 0x040fe2000782c0ff */
[----:B------:R-:W-:Y:S01]  /*117e0*/  IMAD.X R4, RZ, RZ, R0, P0 ;  /* 0x000000ffff047224 */ /* 0x000fe200000e0600 */
[C---:B------:R-:W-:Y:S02]  /*117f0*/  LOP3.LUT P3, RZ, R2.reuse, 0x20000000, RZ, 0xc0, !PT ;  /* 0x2000000002ff7812 */ /* 0x040fe4000786c0ff */
[----:B------:R-:W-:Y:S02]  /*11800*/  LOP3.LUT P4, RZ, R2, 0x10000000, RZ, 0xc0, !PT ;  /* 0x1000000002ff7812 */ /* 0x000fe4000788c0ff */
[----:B------:R-:W-:Y:S01]  /*11810*/  R2UR UR55, R4 ;  /* 0x00000000043772ca */ /* 0x000fe200000e0000 */
[----:B------:R-:W-:Y:S01]  /*11820*/  IMAD.U32 R4, RZ, RZ, UR70 ;  /* 0x00000046ff047e24 */ /* 0x000fe2000f8e00ff */
[----:B------:R-:W-:Y:S01]  /*11830*/  UIADD3.64 UR70, UPT, UPT, UR12, 0x100, URZ ;  /* 0x000001000c467897 */ /* 0x000fe2000fffe0ff */
[C---:B------:R-:W-:Y:S02]  /*11840*/  LOP3.LUT P5, RZ, R2.reuse, 0x4000000, RZ, 0xc0, !PT ;  /* 0x0400000002ff7812 */ /* 0x040fe400078ac0ff */
[----:B------:R-:W-:Y:S01]  /*11850*/  LOP3.LUT P0, RZ, R2, 0x1000000, RZ, 0xc0, !PT ;  /* 0x0100000002ff7812 */ /* 0x000fe2000780c0ff */
[----:B------:R1:W-:Y:S01]  /*11860*/  STL.64 [R1+0x150], R4 ;  /* 0x0001500401007387 */ /* 0x0003e20000100a00 */
[----:B------:R-:W-:-:S02]  /*11870*/  IADD3.X R2, PT, PT, R0, RZ, RZ, P1, !PT ;  /* 0x000000ff00027210 */ /* 0x000fc40000ffe4ff */
[----:B------:R-:W-:Y:S01]  /*11880*/  R2UR UR53, R3 ;  /* 0x00000000033572ca */ /* 0x000fe200000e0000 */
[----:B------:R2:W-:Y:S01]  /*11890*/  STL.64 [R1+0x148], R6 ;  /* 0x0001480601007387 */ /* 0x0005e20000100a00 */
[----:B------:R-:W-:Y:S01]  /*118a0*/  R2UR UR59, R2 ;  /* 0x00000000023b72ca */ /* 0x000fe200000e0000 */
[--C-:B------:R-:W-:Y:S02]  /*118b0*/  IMAD.X R2, RZ, RZ, R0.reuse, P4 ;  /* 0x000000ffff027224 */ /* 0x100fe400020e0600 */
[--C-:B------:R-:W-:Y:S01]  /*118c0*/  IMAD.X R3, RZ, RZ, R0.reuse, P5 ;  /* 0x000000ffff037224 */ /* 0x100fe200028e0600 */
[----:B------:R-:W-:Y:S02]  /*118d0*/  ISETP.NE.U32.AND P5, PT, R209, RZ, PT ;  /* 0x000000ffd100720c */ /* 0x000fe40003fa5070 */
[----:B------:R-:W-:Y:S01]  /*118e0*/  R2UR UR61, R2 ;  /* 0x00000000023d72ca */ /* 0x000fe200000e0000 */
[----:B-1----:R-:W-:Y:S01]  /*118f0*/  IMAD.U32 R4, RZ, RZ, UR70 ;  /* 0x00000046ff047e24 */ /* 0x002fe2000f8e00ff */
[----:B------:R-:W-:Y:S01]  /*11900*/  R2UR UR57, R3 ;  /* 0x00000000033972ca */ /* 0x000fe200000e0000 */
[----:B------:R-:W-:Y:S01]  /*11910*/  IMAD.U32 R5, RZ, RZ, UR71 ;  /* 0x00000047ff057e24 */ /* 0x000fe2000f8e00ff */
[----:B------:R-:W-:Y:S01]  /*11920*/  UIADD3.64 UR70, UPT, UPT, UR12, 0x104, URZ ;  /* 0x000001040c467897 */ /* 0x000fe2000fffe0ff */
[----:B--2---:R-:W-:Y:S01]  /*11930*/  IMAD.U32 R6, RZ, RZ, UR72 ;  /* 0x00000048ff067e24 */ /* 0x004fe2000f8e00ff */
[----:B------:R-:W-:Y:S01]  /*11940*/  MOV R7, UR73 ;  /* 0x0000004900077c02 */ /* 0x000fe20008000f00 */
[----:B------:R-:W-:Y:S01]  /*11950*/  UIADD3.64 UR72, UPT, UPT, UR12, 0x1fe, URZ ;  /* 0x000001fe0c487897 */ /* 0x000fe2000fffe0ff */
[----:B------:R1:W-:Y:S01]  /*11960*/  STL.64 [R1+0x140], R4 ;  /* 0x0001400401007387 */ /* 0x0003e20000100a00 */
[----:B------:R-:W-:Y:S01]  /*11970*/  IMAD.X R2, RZ, RZ, R0, P3 ;  /* 0x000000ffff027224 */ /* 0x000fe200018e0600 */
[----:B------:R-:W-:Y:S01]  /*11980*/  MOV R209, RZ ;  /* 0x000000ff00d17202 */ /* 0x000fe20000000f00 */
[----:B------:R-:W-:Y:S01]  /*11990*/  IMAD.MOV.U32 R3, RZ, RZ, R8 ;  /* 0x000000ffff037224 */ /* 0x000fe200078e0008 */
[----:B------:R2:W-:Y:S02]  /*119a0*/  STL.64 [R1+0x138], R6 ;  /* 0x0001380601007387 */ /* 0x0005e40000100a00 */
[----:B------:R-:W-:Y:S01]  /*119b0*/  R2UR UR63, R2 ;  /* 0x00000000023f72ca */ /* 0x000fe200000e0000 */
[----:B------:R-:W-:Y:S01]  /*119c0*/  IMAD.X R2, RZ, RZ, R0, P2 ;  /* 0x000000ffff027224 */ /* 0x000fe200010e0600 */
[----:B------:R-:W-:Y:S01]  /*119d0*/  IADD3.X R0, PT, PT, R0, RZ, RZ, P6, !PT ;  /* 0x000000ff00007210 */ /* 0x000fe200037fe4ff */
[----:B-1----:R-:W-:-:S03]  /*119e0*/  IMAD.U32 R4, RZ, RZ, UR70 ;  /* 0x00000046ff047e24 */ /* 0x002fc6000f8e00ff */
[----:B------:R-:W-:Y:S01]  /*119f0*/  R2UR UR67, R0 ;  /* 0x00000000004372ca */ /* 0x000fe200000e0000 */
[----:B------:R-:W-:Y:S01]  /*11a00*/  IMAD.U32 R5, RZ, RZ, UR71 ;  /* 0x00000047ff057e24 */ /* 0x000fe2000f8e00ff */
[----:B------:R-:W-:Y:S01]  /*11a10*/  UIADD3.64 UR70, UPT, UPT, UR12, 0x200, URZ ;  /* 0x000002000c467897 */ /* 0x000fe2000fffe0ff */
[----:B--2---:R-:W-:Y:S01]  /*11a20*/  IMAD.U32 R6, RZ, RZ, UR72 ;  /* 0x00000048ff067e24 */ /* 0x004fe2000f8e00ff */
[----:B------:R-:W-:Y:S01]  /*11a30*/  MOV R7, UR73 ;  /* 0x0000004900077c02 */ /* 0x000fe20008000f00 */
[----:B------:R-:W-:Y:S01]  /*11a40*/  UIADD3.64 UR72, UPT, UPT, UR12, 0x202, URZ ;  /* 0x000002020c487897 */ /* 0x000fe2000fffe0ff */
[----:B------:R1:W-:Y:S01]  /*11a50*/  STL.64 [R1+0x130], R4 ;  /* 0x0001300401007387 */ /* 0x0003e20000100a00 */
[----:B------:R-:W-:Y:S01]  /*11a60*/  R2UR UR65, R2 ;  /* 0x00000000024172ca */ /* 0x000fe200000e0000 */
[----:B------:R-:W-:Y:S02]  /*11a70*/  IMAD.MOV.U32 R0, RZ, RZ, R244 ;  /* 0x000000ffff007224 */ /* 0x000fe400078e00f4 */
[----:B------:R2:W-:Y:S01]  /*11a80*/  STL.64 [R1+0x128], R6 ;  /* 0x0001280601007387 */ /* 0x0005e20000100a00 */
[----:B------:R-:W-:-:S02]  /*11a90*/  IMAD.SHL.U32 R2, R212, 0x20, RZ ;  /* 0x00000020d4027824 */ /* 0x000fc400078e00ff */
[----:B-1----:R-:W-:Y:S02]  /*11aa0*/  IMAD.U32 R4, RZ, RZ, UR70 ;  /* 0x00000046ff047e24 */ /* 0x002fe4000f8e00ff */
[----:B------:R-:W-:Y:S01]  /*11ab0*/  IMAD.U32 R5, RZ, RZ, UR71 ;  /* 0x00000047ff057e24 */ /* 0x000fe2000f8e00ff */
[----:B------:R-:W-:Y:S01]  /*11ac0*/  UIADD3.64 UR70, UPT, UPT, UR12, 0x204, URZ ;  /* 0x000002040c467897 */ /* 0x000fe2000fffe0ff */
[----:B--2---:R-:W-:Y:S01]  /*11ad0*/  IMAD.U32 R6, RZ, RZ, UR72 ;  /* 0x00000048ff067e24 */ /* 0x004fe2000f8e00ff */
[----:B------:R-:W-:Y:S01]  /*11ae0*/  MOV R7, UR73 ;  /* 0x0000004900077c02 */ /* 0x000fe20008000f00 */
[----:B------:R-:W-:Y:S01]  /*11af0*/  UIADD3.64 UR72, UPT, UPT, UR12, 0x2fe, URZ ;  /* 0x000002fe0c487897 */ /* 0x000fe2000fffe0ff */
[----:B------:R1:W-:Y:S04]  /*11b00*/  STL.64 [R1+0x120], R4 ;  /* 0x0001200401007387 */ /* 0x0003e80000100a00 */
[----:B------:R2:W-:Y:S01]  /*11b10*/  STL.64 [R1+0x118], R6 ;  /* 0x0001180601007387 */ /* 0x0005e20000100a00 */
[----:B-1----:R-:W-:-:S02]  /*11b20*/  IMAD.U32 R4, RZ, RZ, UR70 ;  /* 0x00000046ff047e24 */ /* 0x002fc4000f8e00ff */
[----:B------:R-:W-:Y:S01]  /*11b30*/  IMAD.U32 R5, RZ, RZ, UR71 ;  /* 0x00000047ff057e24 */ /* 0x000fe2000f8e00ff */
[----:B------:R-:W-:Y:S01]  /*11b40*/  UIADD3.64 UR70, UPT, UPT, UR12, 0x300, URZ ;  /* 0x000003000c467897 */ /* 0x000fe2000fffe0ff */
[----:B--2---:R-:W-:Y:S01]  /*11b50*/  IMAD.U32 R6, RZ, RZ, UR72 ;  /* 0x00000048ff067e24 */ /* 0x004fe2000f8e00ff */
[----:B------:R-:W-:Y:S01]  /*11b60*/  MOV R7, UR73 ;  /* 0x0000004900077c02 */ /* 0x000fe20008000f00 */
[----:B------:R-:W-:Y:S01]  /*11b70*/  UIADD3.64 UR72, UPT, UPT, UR12, 0x302, URZ ;  /* 0x000003020c487897 */ /* 0x000fe2000fffe0ff */
[----:B------:R1:W-:Y:S04]  /*11b80*/  STL.64 [R1+0x110], R4 ;  /* 0x0001100401007387 */ /* 0x0003e80000100a00 */
[----:B------:R2:W-:Y:S01]  /*11b90*/  STL.64 [R1+0x108], R6 ;  /* 0x0001080601007387 */ /* 0x0005e20000100a00 */
[----:B------:R-:W-:Y:S01]  /*11ba0*/  IMAD.U32 R250, RZ, RZ, UR72 ;  /* 0x00000048fffa7e24 */ /* 0x000fe2000f8e00ff */
[----:B------:R-:W-:Y:S01]  /*11bb0*/  MOV R251, UR73 ;  /* 0x0000004900fb7c02 */ /* 0x000fe20008000f00 */
[----:B------:R-:W-:Y:S01]  /*11bc0*/  UIADD3.64 UR72, UPT, UPT, UR12, 0x3fe, URZ ;  /* 0x000003fe0c487897 */ /* 0x000fe2000fffe0ff */
[----:B-1----:R-:W-:-:S05]  /*11bd0*/  IMAD.U32 R4, RZ, RZ, UR70 ;  /* 0x00000046ff047e24 */ /* 0x002fca000f8e00ff */
[----:B------:R-:W-:Y:S01]  /*11be0*/  MOV R247, UR73 ;  /* 0x0000004900f77c02 */ /* 0x000fe20008000f00 */
[----:B------:R-:W-:Y:S01]  /*11bf0*/  IMAD.U32 R5, RZ, RZ, UR71 ;  /* 0x00000047ff057e24 */ /* 0x000fe2000f8e00ff */
[----:B------:R-:W-:Y:S01]  /*11c00*/  UIADD3.64 UR70, UPT, UPT, UR12, 0x304, URZ ;  /* 0x000003040c467897 */ /* 0x000fe2000fffe0ff */
[----:B------:R-:W-:Y:S01]  /*11c10*/  IMAD.U32 R246, RZ, RZ, UR72 ;  /* 0x00000048fff67e24 */ /* 0x000fe2000f8e00ff */
[----:B------:R-:W-:Y:S02]  /*11c20*/  UIADD3.64 UR72, UPT, UPT, UR12, 0x402, URZ ;  /* 0x000004020c487897 */ /* 0x000fe4000fffe0ff */
[----:B------:R2:W-:Y:S02]  /*11c30*/  STL.64 [R1+0x100], R4 ;  /* 0x0001000401007387 */ /* 0x0005e40000100a00 */
[----:B------:R-:W-:Y:S02]  /*11c40*/  IMAD.U32 R248, RZ, RZ, UR70 ;  /* 0x00000046fff87e24 */ /* 0x000fe4000f8e00ff */
[----:B------:R-:W-:Y:S01]  /*11c50*/  IMAD.U32 R249, RZ, RZ, UR71 ;  /* 0x00000047fff97e24 */ /* 0x000fe2000f8e00ff */
[----:B------:R-:W-:Y:S01]  /*11c60*/  UIADD3.64 UR70, UPT, UPT, UR12, 0x400, URZ ;  /* 0x000004000c467897 */ /* 0x000fe2000fffe0ff */
[----:B------:R-:W-:Y:S01]  /*11c70*/  IMAD.U32 R238, RZ, RZ, UR72 ;  /* 0x00000048ffee7e24 */ /* 0x000fe2000f8e00ff */
[----:B------:R-:W-:Y:S01]  /*11c80*/  MOV R239, UR73 ;  /* 0x0000004900ef7c02 */ /* 0x000fe20008000f00 */
[----:B------:R-:W-:-:S03]  /*11c90*/  UIADD3.64 UR72, UPT, UPT, UR12, 0x4fe, URZ ;  /* 0x000004fe0c487897 */ /* 0x000fc6000fffe0ff */
        /* <DEDUP_REMOVED lines=38> */
[----:B------:R-:W-:-:S06]  /*11f00*/  UIADD3.64 UR70, UPT, UPT, UR12, 0x704, URZ ;  /* 0x000007040c467897 */ /* 0x000fcc000fffe0ff */
[----:B------:R-:W-:Y:S02]  /*11f10*/  IMAD.U32 R212, RZ, RZ, UR70 ;  /* 0x00000046ffd47e24 */ /* 0x000fe4000f8e00ff */
[----:B------:R-:W-:Y:S01]  /*11f20*/  IMAD.U32 R213, RZ, RZ, UR71 ;  /* 0x00000047ffd57e24 */ /* 0x000fe2000f8e00ff */
[----:B--2---:R-:W-:-:S12]  /*11f30*/  UIADD3.64 UR70, UPT, UPT, UR68, 0x400, URZ ;  /* 0x0000040044467897 */ /* 0x004fd8000fffe0ff */
.L_x_18:
[----:B------:R-:W2:Y:S04]  /*11f40*/  LDL.64 R24, [R1+0x898] ;  /* 0x0008980001187983 */ /* 0x000ea80000100a00 */
[----:B------:R-:W3:Y:S04]  /*11f50*/  LDL.64 R10, [R1+0x8a0] ;  /* 0x0008a000010a7983 */ /* 0x000ee80000100a00 */
[----:B------:R-:W4:Y:S04]  /*11f60*/  LDL.64 R12, [R1+0x8a8] ;  /* 0x0008a800010c7983 */ /* 0x000f280000100a00 */
[----:B------:R-:W5:Y:S01]  /*11f70*/  LDL.64 R14, [R1+0x890] ;  /* 0x00089000010e7983 */ /* 0x000f620000100a00 */
[----:B------:R-:W-:-:S03]  /*11f80*/  IMAD.WIDE R4, R3, 0x2, R200 ;  /* 0x0000000203047825 */ /* 0x000fc600078e02c8 */
[----:B------:R-:W5:Y:S04]  /*11f90*/  LDL.64 R32, [R1+0x7a8] ;  /* 0x0007a80001207983 */ /* 0x000f680000100a00 */
[----:B------:R-:W5:Y:S01]  /*11fa0*/  LDL.64 R30, [R1+0x7a0] ;  /* 0x0007a000011e7983 */ /* 0x000f620000100a00 */
[----:B------:R-:W-:-:S03]  /*11fb0*/  IMAD.WIDE R6, R3, 0x2, R204 ;  /* 0x0000000203067825 */ /* 0x000fc600078e02cc */
[----:B------:R-:W5:Y:S04]  /*11fc0*/  LDL.64 R16, [R1+0x798] ;  /* 0x0007980001107983 */ /* 0x000f680000100a00 */
[----:B------:R-:W5:Y:S04]  /*11fd0*/  LDL.64 R18, [R1+0x790] ;  /* 0x0007900001127983 */ /* 0x000f680000100a00 */
[----:B------:R-:W5:Y:S04]  /*11fe0*/  LDL.64 R42, [R1+0x6a8] ;  /* 0x0006a800012a7983 */ /* 0x000f680000100a00 */
[----:B------:R-:W5:Y:S04]  /*11ff0*/  LDL.64 R36, [R1+0x6a0] ;  /* 0x0006a00001247983 */ /* 0x000f680000100a00 */
[----:B------:R-:W5:Y:S04]  /*12000*/  LDL.64 R34, [R1+0x698] ;  /* 0x0006980001227983 */ /* 0x000f680000100a00 */
[----:B------:R-:W5:Y:S04]  /*12010*/  LDG.E.U16 R4, desc[UR10][R4.64] ;  /* 0x0000000a04047981 */ /* 0x000f68000c1e1500 */
[----:B------:R-:W5:Y:S04]  /*12020*/  LDL.64 R22, [R1+0x690] ;  /* 0x0006900001167983 */ /* 0x000f680000100a00 */
[----:B------:R-:W5:Y:S04]  /*12030*/  LDL.64 R38, [R1+0x908] ;  /* 0x0009080001267983 */ /* 0x000f680000100a00 */
[----:B------:R2:W5:Y:S04]  /*12040*/  LDG.E.U16 R5, desc[UR10][R6.64] ;  /* 0x0000000a06057981 */ /* 0x000568000c1e1500 */
[----:B------:R-:W5:Y:S01]  /*12050*/  LDL.64 R48, [R1+0x900] ;  /* 0x0009000001307983 */ /* 0x000f620000100a00 */
[----:B------:R-:W-:-:S03]  /*12060*/  IMAD.WIDE R8, R3, 0x2, R202 ;  /* 0x0000000203087825 */ /* 0x000fc600078e02ca */
[----:B------:R-:W5:Y:S04]  /*12070*/  LDL.64 R28, [R1+0x918] ;  /* 0x00091800011c7983 */ /* 0x000f680000100a00 */
[----:B------:R1:W5:Y:S04]  /*12080*/  LDG.E.U16 R27, desc[UR10][R8.64] ;  /* 0x0000000a081b7981 */ /* 0x000368000c1e1500 */
[----:B------:R-:W5:Y:S04]  /*12090*/  LDL.64 R40, [R1+0x888] ;  /* 0x0008880001287983 */ /* 0x000f680000100a00 */
[----:B------:R-:W5:Y:S04]  /*120a0*/  LDL.64 R54, [R1+0x870] ;  /* 0x0008700001367983 */ /* 0x000f680000100a00 */
[----:B------:R-:W5:Y:S04]  /*120b0*/  LDL.64 R44, [R1+0x778] ;  /* 0x00077800012c7983 */ /* 0x000f680000100a00 */
[----:B------:R-:W5:Y:S04]  /*120c0*/  LDL.64 R46, [R1+0x688] ;  /* 0x00068800012e7983 */ /* 0x000f680000100a00 */
[----:B------:R-:W5:Y:S04]  /*120d0*/  LDL.64 R50, [R1+0x670] ;  /* 0x0006700001327983 */ /* 0x000f680000100a00 */
[----:B------:R-:W5:Y:S04]  /*120e0*/  LDL.64 R64, [R1+0x928] ;  /* 0x0009280001407983 */ /* 0x000f680000100a00 */
[----:B0-----:R-:W5:Y:S04]  /*120f0*/  LDL.64 R68, [R1+0x860] ;  /* 0x0008600001447983 */ /* 0x001f680000100a00 */
[----:B------:R-:W5:Y:S04]  /*12100*/  LDL.64 R60, [R1+0x920] ;  /* 0x00092000013c7983 */ /* 0x000f680000100a00 */
        /* <DEDUP_REMOVED lines=47> */
[----:B------:R-:W5:Y:S01]  /*12400*/  LDL.64 R144, [R1+0x588] ;  /* 0x0005880001907983 */ /* 0x000f620000100a00 */
[----:B--2---:R-:W-:-:S03]  /*12410*/  IMAD.WIDE R6, R3, 0x2, R24 ;  /* 0x0000000203067825 */ /* 0x004fc600078e0218 */
[----:B------:R-:W2:Y:S01]  /*12420*/  LDL.64 R24, [R1+0x910] ;  /* 0x0009100001187983 */ /* 0x000ea20000100a00 */
[----:B-1----:R-:W-:-:S03]  /*12430*/  IMAD.WIDE R8, R3, 0x2, R198 ;  /* 0x0000000203087825 */ /* 0x002fc600078e02c6 */
[----:B------:R-:W2:Y:S01]  /*12440*/  LDG.E.U16 R7, desc[UR10][R6.64] ;  /* 0x0000000a06077981 */ /* 0x000ea2000c1e1500 */
[----:B---3--:R-:W-:-:S03]  /*12450*/  IMAD.WIDE R10, R3, 0x2, R10 ;  /* 0x00000002030a7825 */ /* 0x008fc600078e020a */
[----:B------:R-:W3:Y:S01]  /*12460*/  LDG.E.U16 R8, desc[UR10][R8.64] ;  /* 0x0000000a08087981 */ /* 0x000ee2000c1e1500 */
[----:B----4-:R-:W-:-:S03]  /*12470*/  IMAD.WIDE R12, R3, 0x2, R12 ;  /* 0x00000002030c7825 */ /* 0x010fc600078e020c */
[----:B------:R-:W4:Y:S01]  /*12480*/  LDG.E.U16 R10, desc[UR10][R10.64] ;  /* 0x0000000a0a0a7981 */ /* 0x000f22000c1e1500 */
[----:B-----5:R-:W-:-:S03]  /*12490*/  IMAD.WIDE R14, R3, 0x2, R14 ;  /* 0x00000002030e7825 */ /* 0x020fc600078e020e */
[----:B------:R0:W5:Y:S04]  /*124a0*/  LDG.E.U16 R9, desc[UR10][R12.64] ;  /* 0x0000000a0c097981 */ /* 0x000168000c1e1500 */
[----:B------:R1:W3:Y:S01]  /*124b0*/  LDG.E.U16 R11, desc[UR10][R14.64] ;  /* 0x0000000a0e0b7981 */ /* 0x0002e2000c1e1500 */
[----:B------:R-:W-:-:S04]  /*124c0*/  IMAD.WIDE R16, R3, 0x2, R16 ;  /* 0x0000000203107825 */ /* 0x000fc800078e0210 */
[C---:B0-----:R-:W-:Y:S02]  /*124d0*/  IMAD.WIDE R12, R3.reuse, 0x2, R32 ;  /* 0x00000002030c7825 */ /* 0x041fe400078e0220 */
[----:B------:R-:W3:Y:S02]  /*124e0*/  LDL.64 R32, [R1+0x880] ;  /* 0x0008800001207983 */ /* 0x000ee40000100a00 */
[C---:B-1----:R-:W-:Y:S02]  /*124f0*/  IMAD.WIDE R14, R3.reuse, 0x2, R30 ;  /* 0x00000002030e7825 */ /* 0x042fe400078e021e */
[----:B------:R-:W3:Y:S02]  /*12500*/  LDL.64 R30, [R1+0x878] ;  /* 0x00087800011e7983 */ /* 0x000ee40000100a00 */
[C---:B------:R-:W-:Y:S02]  /*12510*/  IMAD.WIDE R18, R3.reuse, 0x2, R18 ;  /* 0x0000000203127825 */ /* 0x040fe400078e0212 */
[----:B------:R-:W4:Y:S02]  /*12520*/  LDG.E.U16 R13, desc[UR10][R12.64] ;  /* 0x0000000a0c0d7981 */ /* 0x000f24000c1e1500 */
[----:B------:R-:W-:-:S02]  /*12530*/  IMAD.WIDE R52, R3, 0x2, R42 ;  /* 0x0000000203347825 */ /* 0x000fc400078e022a */
[----:B------:R-:W4:Y:S04]  /*12540*/  LDG.E.U16 R14, desc[UR10][R14.64] ;  /* 0x0000000a0e0e7981 */ /* 0x000f28000c1e1500 */
[----:B------:R-:W4:Y:S01]  /*12550*/  LDL.64 R42, [R1+0x788] ;  /* 0x00078800012a7983 */ /* 0x000f220000100a00 */
[----:B------:R-:W-:-:S03]  /*12560*/  IMAD.WIDE R22, R3, 0x2, R22 ;  /* 0x0000000203167825 */ /* 0x000fc600078e0216 */
[----:B------:R0:W5:Y:S04]  /*12570*/  LDG.E.U16 R12, desc[UR10][R18.64] ;  /* 0x0000000a120c7981 */ /* 0x000168000c1e1500 */
[----:B------:R1:W5:Y:S04]  /*12580*/  LDG.E.U16 R15, desc[UR10][R16.64] ;  /* 0x0000000a100f7981 */ /* 0x000368000c1e1500 */
[----:B------:R-:W5:Y:S01]  /*12590*/  LDG.E.U16 R52, desc[UR10][R52.64] ;  /* 0x0000000a34347981 */ /* 0x000f62000c1e1500 */
[----:B0-----:R-:W-:-:S03]  /*125a0*/  IMAD.WIDE R18, R3, 0x2, R34 ;  /* 0x0000000203127825 */ /* 0x001fc600078e0222 */
[----:B------:R-:W5:Y:S01]  /*125b0*/  LDL.64 R34, [R1+0x770] ;  /* 0x0007700001227983 */ /* 0x000f620000100a00 */
[----:B-1----:R-:W-:-:S03]  /*125c0*/  IMAD.WIDE R16, R3, 0x2, R36 ;  /* 0x0000000203107825 */ /* 0x002fc600078e0224 */
[----:B------:R-:W5:Y:S04]  /*125d0*/  LDL.64 R36, [R1+0x780] ;  /* 0x0007800001247983 */ /* 0x000f680000100a00 */
[----:B------:R-:W5:Y:S04]  /*125e0*/  LDG.E.U16 R18, desc[UR10][R18.64] ;  /* 0x0000000a12127981 */ /* 0x000f68000c1e1500 */
[----:B------:R-:W5:Y:S04]  /*125f0*/  LDG.E.U16 R16, desc[UR10][R16.64] ;  /* 0x0000000a10107981 */ /* 0x000f68000c1e1500 */
[----:B------:R0:W5:Y:S02]  /*12600*/  LDG.E.U16 R19, desc[UR10][R22.64] ;  /* 0x0000000a16137981 */ /* 0x000164000c1e1500 */
[----:B0-----:R-:W-:-:S02]  /*12610*/  IMAD.WIDE R22, R3, 0x2, R38 ;  /* 0x0000000203167825 */ /* 0x001fc400078e0226 */
[----:B------:R-:W5:Y:S02]  /*12620*/  LDL.64 R38, [R1+0x680] ;  /* 0x0006800001267983 */ /* 0x000f640000100a00 */
[C---:B------:R-:W-:Y:S02]  /*12630*/  IMAD.WIDE R28, R3.reuse, 0x2, R28 ;  /* 0x00000002031c7825 */ /* 0x040fe400078e021c */
[----:B------:R-:W5:Y:S04]  /*12640*/  LDG.E.U16 R22, desc[UR10][R22.64] ;  /* 0x0000000a16167981 */ /* 0x000f68000c1e1500 */
[----:B------:R-:W5:Y:S01]  /*12650*/  LDG.E.U16 R21, desc[UR10][R28.64] ;  /* 0x0000000a1c157981 */ /* 0x000f62000c1e1500 */
[----:B--2---:R-:W-:-:S05]  /*12660*/  IMAD.WIDE R24, R3, 0x2, R24 ;  /* 0x0000000203187825 */ /* 0x004fca00078e0218 */
[----:B------:R0:W2:Y:S02]  /*12670*/  LDG.E.U16 R17, desc[UR10][R24.64] ;  /* 0x0000000a18117981 */ /* 0x0000a4000c1e1500 */
[C---:B0-----:R-:W-:Y:S02]  /*12680*/  IMAD.WIDE R24, R3.reuse, 0x2, R48 ;  /* 0x0000000203187825 */ /* 0x041fe400078e0230 */
[----:B------:R-:W2:Y:S02]  /*12690*/  LDL.64 R48, [R1+0x678] ;  /* 0x0006780001307983 */ /* 0x000ea40000100a00 */
[C---:B------:R-:W-:Y:S02]  /*126a0*/  IMAD.WIDE R28, R3.reuse, 0x2, R40 ;  /* 0x00000002031c7825 */ /* 0x040fe400078e0228 */
[----:B------:R-:W2:Y:S04]  /*126b0*/  LDL.64 R40, [R1+0x930] ;  /* 0x0009300001287983 */ /* 0x000ea80000100a00 */
[----:B------:R0:W2:Y:S01]  /*126c0*/  LDG.E.U16 R26, desc[UR10][R28.64] ;  /* 0x0000000a1c1a7981 */ /* 0x0000a2000c1e1500 */
[----:B------:R-:W-:-:S03]  /*126d0*/  IMAD.WIDE R56, R3, 0x2, R56 ;  /* 0x0000000203387825 */ /* 0x000fc600078e0238 */
[----:B------:R-:W2:Y:S01]  /*126e0*/  LDG.E.U16 R25, desc[UR10][R24.64] ;  /* 0x0000000a18197981 */ /* 0x000ea2000c1e1500 */
[----:B---3--:R-:W-:-:S05]  /*126f0*/  IMAD.WIDE R30, R3, 0x2, R30 ;  /* 0x00000002031e7825 */ /* 0x008fca00078e021e */
[----:B------:R4:W3:Y:S01]  /*12700*/  LDG.E.U16 R23, desc[UR10][R30.64] ;  /* 0x0000000a1e177981 */ /* 0x0008e2000c1e1500 */
[----:B------:R-:W-:-:S03]  /*12710*/  IMAD.WIDE R32, R3, 0x2, R32 ;  /* 0x0000000203207825 */ /* 0x000fc600078e0220 */
[----:B------:R-:W3:Y:S01]  /*12720*/  LDG.E.U16 R24, desc[UR10][R56.64] ;  /* 0x0000000a38187981 */ /* 0x000ee2000c1e1500 */
[----:B0-----:R-:W-:-:S03]  /*12730*/  IMAD.WIDE R28, R3, 0x2, R54 ;  /* 0x00000002031c7825 */ /* 0x001fc600078e0236 */
[----:B------:R-:W3:Y:S01]  /*12740*/  LDL.64 R54, [R1+0x850] ;  /* 0x0008500001367983 */ /* 0x000ee20000100a00 */
[----:B----4-:R-:W-:-:S03]  /*12750*/  IMAD.WIDE R30, R3, 0x2, R42 ;  /* 0x00000002031e7825 */ /* 0x010fc600078e022a */
[----:B------:R-:W4:Y:S04]  /*12760*/  LDL.64 R42, [R1+0x868] ;  /* 0x00086800012a7983 */ /* 0x000f280000100a00 */
[----:B------:R-:W3:Y:S04]  /*12770*/  LDG.E.U16 R30, desc[UR10][R30.64] ;  /* 0x0000000a1e1e7981 */ /* 0x000ee8000c1e1500 */
[----:B------:R0:W3:Y:S01]  /*12780*/  LDG.E.U16 R6, desc[UR10][R32.64] ;  /* 0x0000000a20067981 */ /* 0x0000e2000c1e1500 */
[----:B-----5:R-:W-:-:S03]  /*12790*/  IMAD.WIDE R34, R3, 0x2, R34 ;  /* 0x0000000203227825 */ /* 0x020fc600078e0222 */
[----:B------:R-:W5:Y:S01]  /*127a0*/  LDG.E.U16 R28, desc[UR10][R28.64] ;  /* 0x0000000a1c1c7981 */ /* 0x000f62000c1e1500 */
[----:B------:R-:W-:-:S04]  /*127b0*/  IMAD.WIDE R36, R3, 0x2, R36 ;  /* 0x0000000203247825 */ /* 0x000fc800078e0224 */
[C---:B0-----:R-:W-:Y:S01]  /*127c0*/  IMAD.WIDE R32, R3.reuse, 0x2, R44 ;  /* 0x0000000203207825 */ /* 0x041fe200078e022c */
[----:B------:R0:W5:Y:S04]  /*127d0*/  LDG.E.U16 R31, desc[UR10][R36.64] ;  /* 0x0000000a241f7981 */ /* 0x000168000c1e1500 */
[----:B------:R-:W5:Y:S04]  /*127e0*/  LDL.64 R44, [R1+0x858] ;  /* 0x00085800012c7983 */ /* 0x000f680000100a00 */
[----:B------:R2:W5:Y:S01]  /*127f0*/  LDG.E.U16 R29, desc[UR10][R34.64] ;  /* 0x0000000a221d7981 */ /* 0x000562000c1e1500 */
[----:B0-----:R-:W-:-:S03]  /*12800*/  IMAD.WIDE R36, R3, 0x2, R46 ;  /* 0x0000000203247825 */ /* 0x001fc600078e022e */
[----:B------:R-:W5:Y:S04]  /*12810*/  LDG.E.U16 R32, desc[UR10][R32.64] ;  /* 0x0000000a20207981 */ /* 0x000f68000c1e1500 */
[----:B------:R-:W5:Y:S01]  /*12820*/  LDL.64 R46, [R1+0x760] ;  /* 0x00076000012e7983 */ /* 0x000f620000100a00 */
[----:B------:R-:W-:-:S04]  /*12830*/  IMAD.WIDE R38, R3, 0x2, R38 ;  /* 0x0000000203267825 */ /* 0x000fc800078e0226 */
[C---:B--2---:R-:W-:Y:S02]  /*12840*/  IMAD.WIDE R34, R3.reuse, 0x2, R48 ;  /* 0x0000000203227825 */ /* 0x044fe400078e0230 */
[----:B------:R0:W2:Y:S02]  /*12850*/  LDG.E.U16 R49, desc[UR10][R36.64] ;  /* 0x0000000a24317981 */ /* 0x0000a4000c1e1500 */
[C---:B------:R-:W-:Y:S02]  /*12860*/  IMAD.WIDE R40, R3.reuse, 0x2, R40 ;  /* 0x0000000203287825 */ /* 0x040fe400078e0228 */
[----:B------:R-:W2:Y:S02]  /*12870*/  LDG.E.U16 R35, desc[UR10][R34.64] ;  /* 0x0000000a22237981 */ /* 0x000ea4000c1e1500 */
[C---:B0-----:R-:W-:Y:S02]  /*12880*/  IMAD.WIDE R36, R3.reuse, 0x2, R50 ;  /* 0x0000000203247825 */ /* 0x041fe400078e0232 */
[----:B------:R0:W2:Y:S04]  /*12890*/  LDG.E.U16 R51, desc[UR10][R38.64] ;  /* 0x0000000a26337981 */ /* 0x0000a8000c1e1500 */
[----:B------:R1:W2:Y:S01]  /*128a0*/  LDG.E.U16 R34, desc[UR10][R40.64] ;  /* 0x0000000a28227981 */ /* 0x0002a2000c1e1500 */
[----:B------:R-:W-:-:S03]  /*128b0*/  IMAD.WIDE R58, R3, 0x2, R58 ;  /* 0x00000002033a7825 */ /* 0x000fc600078e023a */
[----:B------:R1:W2:Y:S01]  /*128c0*/  LDG.E.U16 R36, desc[UR10][R36.64] ;  /* 0x0000000a24247981 */ /* 0x0002a2000c1e1500 */
[----:B0-----:R-:W-:-:S03]  /*128d0*/  IMAD.WIDE R38, R3, 0x2, R64 ;  /* 0x0000000203267825 */ /* 0x001fc600078e0240 */
[----:B------:R-:W2:Y:S04]  /*128e0*/  LDL.64 R64, [R1+0x650] ;  /* 0x0006500001407983 */ /* 0x000ea80000100a00 */
[----:B------:R0:W2:Y:S01]  /*128f0*/  LDG.E.U16 R33, desc[UR10][R38.64] ;  /* 0x0000000a26217981 */ /* 0x0000a2000c1e1500 */
[C---:B-1----:R-:W-:Y:S01]  /*12900*/  IMAD.WIDE R40, R3.reuse, 0x2, R60 ;  /* 0x0000000203287825 */ /* 0x042fe200078e023c */
[----:B------:R-:W1:Y:S02]  /*12910*/  LDC R37, c[0x0][0x3c4] ;  /* 0x0000f100ff257b82 */ /* 0x000e640000000800 */
[----:B------:R-:W2:Y:S01]  /*12920*/  LDL.64 R60, [R1+0x660] ;  /* 0x00066000013c7983 */ /* 0x000ea20000100a00 */
[----:B----4-:R-:W-:-:S03]  /*12930*/  IMAD.WIDE R42, R3, 0x2, R42 ;  /* 0x00000002032a7825 */ /* 0x010fc600078e022a */
[----:B------:R-:W4:Y:S01]  /*12940*/  LDG.E.U16 R40, desc[UR10][R40.64] ;  /* 0x0000000a28287981 */ /* 0x000f22000c1e1500 */
[----:B0-----:R-:W-:-:S03]  /*12950*/  IMAD.WIDE R38, R3, 0x2, R68 ;  /* 0x0000000203267825 */ /* 0x001fc600078e0244 */
[----:B------:R-:W4:Y:S01]  /*12960*/  LDL.64 R68, [R1+0x840] ;  /* 0x0008400001447983 */ /* 0x000f220000100a00 */
[----:B---3--:R-:W-:-:S03]  /*12970*/  IMAD.WIDE R54, R3, 0x2, R54 ;  /* 0x0000000203367825 */ /* 0x008fc600078e0236 */
[----:B------:R-:W3:Y:S01]  /*12980*/  LDG.E.U16 R43, desc[UR10][R42.64] ;  /* 0x0000000a2a2b7981 */ /* 0x000ee2000c1e1500 */
[----:B------:R-:W-:-:S03]  /*12990*/  IMAD.WIDE R56, R3, 0x2, R66 ;  /* 0x0000000203387825 */ /* 0x000fc600078e0242 */
[----:B------:R-:W3:Y:S04]  /*129a0*/  LDL.64 R66, [R1+0x740] ;  /* 0x0007400001427983 */ /* 0x000ee80000100a00 */
[----:B------:R-:W3:Y:S01]  /*129b0*/  LDG.E.U16 R38, desc[UR10][R38.64] ;  /* 0x0000000a26267981 */ /* 0x000ee2000c1e1500 */
[----:B-----5:R-:W-:-:S03]  /*129c0*/  IMAD.WIDE R44, R3, 0x2, R44 ;  /* 0x00000002032c7825 */ /* 0x020fc600078e022c */
[----:B------:R0:W5:Y:S04]  /*129d0*/  LDG.E.U16 R42, desc[UR10][R54.64] ;  /* 0x0000000a362a7981 */ /* 0x000168000c1e1500 */
[----:B------:R-:W3:Y:S04]  /*129e0*/  LDG.E.U16 R44, desc[UR10][R44.64] ;  /* 0x0000000a2c2c7981 */ /* 0x000ee8000c1e1500 */
[----:B------:R1:W3:Y:S01]  /*129f0*/  LDG.E.U16 R39, desc[UR10][R56.64] ;  /* 0x0000000a38277981 */ /* 0x0002e2000c1e1500 */
[----:B0-----:R-:W-:-:S03]  /*12a00*/  IMAD.WIDE R54, R3, 0x2, R62 ;  /* 0x0000000203367825 */ /* 0x001fc600078e023e */
[----:B------:R-:W3:Y:S04]  /*12a10*/  LDL.64 R62, [R1+0x838] ;  /* 0x00083800013e7983 */ /* 0x000ee80000100a00 */
[----:B------:R-:W5:Y:S04]  /*12a20*/  LDG.E.U16 R45, desc[UR10][R58.64] ;  /* 0x0000000a3a2d7981 */ /* 0x000f68000c1e1500 */
[----:B------:R0:W5:Y:S01]  /*12a30*/  LDG.E.U16 R48, desc[UR10][R54.64] ;  /* 0x0000000a36307981 */ /* 0x000162000c1e1500 */
[----:B-1----:R-:W-:-:S05]  /*12a40*/  IMAD.WIDE R56, R3, 0x2, R82 ;  /* 0x0000000203387825 */ /* 0x002fca00078e0252 */
[----:B------:R-:W5:Y:S01]  /*12a50*/  LDG.E.U16 R83, desc[UR10][R56.64] ;  /* 0x0000000a38537981 */ /* 0x000f62000c1e1500 */
[----:B0-----:R-:W-:-:S03]  /*12a60*/  IMAD.WIDE R54, R3, 0x2, R74 ;  /* 0x0000000203367825 */ /* 0x001fc600078e024a */
[----:B------:R-:W5:Y:S04]  /*12a70*/  LDL.64 R74, [R1+0x730] ;  /* 0x00073000014a7983 */ /* 0x000f680000100a00 */
[----:B------:R0:W5:Y:S02]  /*12a80*/  LDG.E.U16 R53, desc[UR10][R54.64] ;  /* 0x0000000a36357981 */ /* 0x000164000c1e1500 */
[C---:B0-----:R-:W-:Y:S02]  /*12a90*/  IMAD.WIDE R54, R3.reuse, 0x2, R72 ;  /* 0x0000000203367825 */ /* 0x041fe400078e0248 */
[----:B------:R-:W5:Y:S02]  /*12aa0*/  LDL.64 R72, [R1+0x640] ;  /* 0x0006400001487983 */ /* 0x000f640000100a00 */
[----:B--2---:R-:W-:-:S02]  /*12ab0*/  IMAD.WIDE R58, R3, 0x2, R64 ;  /* 0x00000002033a7825 */ /* 0x004fc400078e0240 */
[----:B------:R-:W2:Y:S02]  /*12ac0*/  LDL.64 R64, [R1+0x738] ;  /* 0x0007380001407983 */ /* 0x000ea40000100a00 */
[C---:B------:R-:W-:Y:S02]  /*12ad0*/  IMAD.WIDE R46, R3.reuse, 0x2, R46 ;  /* 0x00000002032e7825 */ /* 0x040fe400078e022e */
[----:B------:R0:W2:Y:S02]  /*12ae0*/  LDG.E.U16 R50, desc[UR10][R58.64] ;  /* 0x0000000a3a327981 */ /* 0x0000a4000c1e1500 */
[C---:B------:R-:W-:Y:S02]  /*12af0*/  IMAD.WIDE R60, R3.reuse, 0x2, R60 ;  /* 0x00000002033c7825 */ /* 0x040fe400078e023c */
[----:B------:R-:W2:Y:S02]  /*12b00*/  LDG.E.U16 R47, desc[UR10][R46.64] ;  /* 0x0000000a2e2f7981 */ /* 0x000ea4000c1e1500 */
[----:B----4-:R-:W-:-:S02]  /*12b10*/  IMAD.WIDE R56, R3, 0x2, R68 ;  /* 0x0000000203387825 */ /* 0x010fc400078e0244 */
[----:B------:R-:W4:Y:S02]  /*12b20*/  LDL.64 R68, [R1+0x5a8] ;  /* 0x0005a80001447983 */ /* 0x000f240000100a00 */
[C---:B0-----:R-:W-:Y:S02]  /*12b30*/  IMAD.WIDE R58, R3.reuse, 0x2, R78 ;  /* 0x00000002033a7825 */ /* 0x041fe400078e024e */
[----:B------:R0:W4:Y:S04]  /*12b40*/  LDG.E.U16 R46, desc[UR10][R60.64] ;  /* 0x0000000a3c2e7981 */ /* 0x000128000c1e1500 */
[----:B------:R1:W4:Y:S01]  /*12b50*/  LDG.E.U16 R79, desc[UR10][R56.64] ;  /* 0x0000000a384f7981 */ /* 0x000322000c1e1500 */
[----:B0-----:R-:W-:-:S03]  /*12b60*/  IMAD.WIDE R60, R3, 0x2, R80 ;  /* 0x00000002033c7825 */ /* 0x001fc600078e0250 */
[----:B------:R3:W4:Y:S04]  /*12b70*/  LDG.E.U16 R81, desc[UR10][R54.64] ;  /* 0x0000000a36517981 */ /* 0x000728000c1e1500 */
[----:B------:R0:W4:Y:S01]  /*12b80*/  LDG.E.U16 R80, desc[UR10][R58.64] ;  /* 0x0000000a3a507981 */ /* 0x000122000c1e1500 */
[----:B-1----:R-:W-:-:S03]  /*12b90*/  IMAD.WIDE R56, R3, 0x2, R76 ;  /* 0x0000000203387825 */ /* 0x002fc600078e024c */
[----:B------:R1:W4:Y:S01]  /*12ba0*/  LDG.E.U16 R82, desc[UR10][R60.64] ;  /* 0x0000000a3c527981 */ /* 0x000322000c1e1500 */
[----:B---3--:R-:W-:-:S03]  /*12bb0*/  IMAD.WIDE R54, R3, 0x2, R62 ;  /* 0x0000000203367825 */ /* 0x008fc600078e023e */
[----:B------:R5:W3:Y:S01]  /*12bc0*/  LDG.E.U16 R76, desc[UR10][R56.64] ;  /* 0x0000000a384c7981 */ /* 0x000ae2000c1e1500 */
[----:B0-----:R-:W-:-:S03]  /*12bd0*/  IMAD.WIDE R58, R3, 0x2, R66 ;  /* 0x00000002033a7825 */ /* 0x001fc600078e0242 */
[----:B------:R-:W3:Y:S04]  /*12be0*/  LDG.E.U16 R78, desc[UR10][R54.64] ;  /* 0x0000000a364e7981 */ /* 0x000ee8000c1e1500 */
[----:B------:R-:W3:Y:S04]  /*12bf0*/  LDL.64 R66, [R1+0x828] ;  /* 0x0008280001427983 */ /* 0x000ee80000100a00 */
[----:B------:R-:W3:Y:S01]  /*12c00*/  LDL.64 R62, [R1+0x5a0] ;  /* 0x0005a000013e7983 */ /* 0x000ee20000100a00 */
[----:B-1----:R-:W-:-:S03]  /*12c10*/  IMAD.WIDE R60, R3, 0x2, R84 ;  /* 0x00000002033c7825 */ /* 0x002fc600078e0254 */
[----:B------:R-:W3:Y:S01]  /*12c20*/  LDL.64 R84, [R1+0x818] ;  /* 0x0008180001547983 */ /* 0x000ee20000100a00 */
[----:B-----5:R-:W-:-:S03]  /*12c30*/  IMAD.WIDE R56, R3, 0x2, R74 ;  /* 0x0000000203387825 */ /* 0x020fc600078e024a */
[----:B------:R-:W5:Y:S04]  /*12c40*/  LDG.E.U16 R77, desc[UR10][R60.64] ;  /* 0x0000000a3c4d7981 */ /* 0x000f68000c1e1500 */
[----:B------:R0:W5:Y:S02]  /*12c50*/  LDG.E.U16 R75, desc[UR10][R58.64] ;  /* 0x0000000a3a4b7981 */ /* 0x000164000c1e1500 */
[C---:B0-----:R-:W-:Y:S02]  /*12c60*/  IMAD.WIDE R58, R3.reuse, 0x2, R72 ;  /* 0x00000002033a7825 */ /* 0x041fe400078e0248 */
[----:B------:R0:W5:Y:S04]  /*12c70*/  LDG.E.U16 R73, desc[UR10][R56.64] ;  /* 0x0000000a38497981 */ /* 0x000168000c1e1500 */
[----:B------:R4:W5:Y:S01]  /*12c80*/  LDG.E.U16 R72, desc[UR10][R58.64] ;  /* 0x0000000a3a487981 */ /* 0x000962000c1e1500 */
[----:B0-----:R-:W-:-:S03]  /*12c90*/  IMAD.WIDE R56, R3, 0x2, R86 ;  /* 0x0000000203387825 */ /* 0x001fc600078e0256 */
[----:B------:R-:W5:Y:S01]  /*12ca0*/  LDL.64 R86, [R1+0x718] ;  /* 0x0007180001567983 */ /* 0x000f620000100a00 */
[----:B------:R-:W-:-:S03]  /*12cb0*/  IMAD.WIDE R60, R3, 0x2, R88 ;  /* 0x00000002033c7825 */ /* 0x000fc600078e0258 */
[----:B------:R-:W5:Y:S01]  /*12cc0*/  LDL.64 R88, [R1+0x620] ;  /* 0x0006200001587983 */ /* 0x000f620000100a00 */
[----:B--2---:R-:W-:-:S03]  /*12cd0*/  IMAD.WIDE R54, R3, 0x2, R64 ;  /* 0x0000000203367825 */ /* 0x004fc600078e0240 */
[----:B------:R-:W2:Y:S01]  /*12ce0*/  LDL.64 R64, [R1+0x820] ;  /* 0x0008200001407983 */ /* 0x000ea20000100a00 */
[----:B------:R-:W-:-:S03]  /*12cf0*/  IMAD.WIDE R70, R3, 0x2, R70 ;  /* 0x0000000203467825 */ /* 0x000fc600078e0246 */
[----:B------:R-:W2:Y:S04]  /*12d00*/  LDG.E.U16 R74, desc[UR10][R54.64] ;  /* 0x0000000a364a7981 */ /* 0x000ea8000c1e1500 */
[----:B------:R-:W2:Y:S01]  /*12d10*/  LDG.E.U16 R70, desc[UR10][R70.64] ;  /* 0x0000000a46467981 */ /* 0x000ea2000c1e1500 */
[----:B----4-:R-:W-:-:S03]  /*12d20*/  IMAD.WIDE R58, R3, 0x2, R68 ;  /* 0x00000002033a7825 */ /* 0x010fc600078e0244 */
[----:B------:R0:W4:Y:S04]  /*12d30*/  LDG.E.U16 R69, desc[UR10][R56.64] ;  /* 0x0000000a38457981 */ /* 0x000128000c1e1500 */
[----:B------:R-:W4:Y:S04]  /*12d40*/  LDG.E.U16 R68, desc[UR10][R58.64] ;  /* 0x0000000a3a447981 */ /* 0x000f28000c1e1500 */
[----:B------:R1:W4:Y:S01]  /*12d50*/  LDG.E.U16 R71, desc[UR10][R60.64] ;  /* 0x0000000a3c477981 */ /* 0x000322000c1e1500 */
[----:B0-----:R-:W-:-:S03]  /*12d60*/  IMAD.WIDE R56, R3, 0x2, R100 ;  /* 0x0000000203387825 */ /* 0x001fc600078e0264 */
[----:B------:R-:W4:Y:S01]  /*12d70*/  LDL.64 R100, [R1+0x618] ;  /* 0x0006180001647983 */ /* 0x000f220000100a00 */
[----:B------:R-:W-:-:S03]  /*12d80*/  IMAD.WIDE R54, R3, 0x2, R90 ;  /* 0x0000000203367825 */ /* 0x000fc600078e025a */
[----:B------:R-:W4:Y:S01]  /*12d90*/  LDL.64 R90, [R1+0x628] ;  /* 0x00062800015a7983 */ /* 0x000f220000100a00 */
[----:B-1----:R-:W-:-:S03]  /*12da0*/  IMAD.WIDE R60, R3, 0x2, R94 ;  /* 0x00000002033c7825 */ /* 0x002fc600078e025e */
[----:B------:R-:W4:Y:S01]  /*12db0*/  LDL.64 R94, [R1+0x610] ;  /* 0x00061000015e7983 */ /* 0x000f220000100a00 */
[----:B------:R-:W-:-:S03]  /*12dc0*/  IMAD.SHL.U32 R37, R37, 0x2, RZ ;  /* 0x0000000225257824 */ /* 0x000fc600078e00ff */
[----:B------:R-:W4:Y:S01]  /*12dd0*/  LDG.E.U16 R54, desc[UR10][R54.64] ;  /* 0x0000000a36367981 */ /* 0x000f22000c1e1500 */
[----:B---3--:R-:W-:-:S03]  /*12de0*/  IMAD.WIDE R58, R3, 0x2, R66 ;  /* 0x00000002033a7825 */ /* 0x008fc600078e0242 */
[----:B------:R-:W3:Y:S01]  /*12df0*/  LDG.E.U16 R66, desc[UR10][R56.64] ;  /* 0x0000000a38427981 */ /* 0x000ee2000c1e1500 */
[----:B------:R-:W-:-:S05]  /*12e00*/  IMAD.WIDE R62, R3, 0x2, R62 ;  /* 0x00000002033e7825 */ /* 0x000fca00078e023e */
[----:B------:R-:W3:Y:S01]  /*12e10*/  LDG.E.U16 R67, desc[UR10][R62.64] ;  /* 0x0000000a3e437981 */ /* 0x000ee2000c1e1500 */
[----:B------:R-:W-:-:S05]  /*12e20*/  IMAD.WIDE R84, R3, 0x2, R84 ;  /* 0x0000000203547825 */ /* 0x000fca00078e0254 */
[----:B------:R0:W3:Y:S02]  /*12e30*/  LDG.E.U16 R62, desc[UR10][R84.64] ;  /* 0x0000000a543e7981 */ /* 0x0000e4000c1e1500 */
[----:B0-----:R-:W-:-:S04]  /*12e40*/  IMAD.WIDE R84, R37, 0x2, R198 ;  /* 0x0000000225547825 */ /* 0x001fc800078e02c6 */
[----:B-----5:R-:W-:-:S04]  /*12e50*/  IMAD.WIDE R86, R3, 0x2, R86 ;  /* 0x0000000203567825 */ /* 0x020fc800078e0256 */
[----:B------:R-:W-:-:S04]  /*12e60*/  IMAD.WIDE R88, R3, 0x2, R88 ;  /* 0x0000000203587825 */ /* 0x000fc800078e0258 */
[----:B------:R-:W-:-:S05]  /*12e70*/  IMAD.WIDE R84, R3, 0x2, R84 ;  /* 0x0000000203547825 */ /* 0x000fca00078e0254 */
[----:B------:R0:W5:Y:S02]  /*12e80*/  LDG.E.U16 R37, desc[UR10][R84.64] ;  /* 0x0000000a54257981 */ /* 0x000164000c1e1500 */
[C---:B0-----:R-:W-:Y:S02]  /*12e90*/  IMAD.WIDE R84, R3.reuse, 0x2, R108 ;  /* 0x0000000203547825 */ /* 0x041fe400078e026c */
[----:B------:R-:W3:Y:S02]  /*12ea0*/  LDL.64 R108, [R1+0x8e8] ;  /* 0x0008e800016c7983 */ /* 0x000ee40000100a00 */
[C---:B--2---:R-:W-:Y:S02]  /*12eb0*/  IMAD.WIDE R56, R3.reuse, 0x2, R64 ;  /* 0x0000000203387825 */ /* 0x044fe400078e0240 */
[----:B------:R0:W2:Y:S04]  /*12ec0*/  LDG.E.U16 R64, desc[UR10][R58.64] ;  /* 0x0000000a3a407981 */ /* 0x0000a8000c1e1500 */
[----:B------:R1:W2:Y:S04]  /*12ed0*/  LDG.E.U16 R65, desc[UR10][R60.64] ;  /* 0x0000000a3c417981 */ /* 0x0002a8000c1e1500 */
[----:B------:R1:W2:Y:S01]  /*12ee0*/  LDG.E.U16 R63, desc[UR10][R56.64] ;  /* 0x0000000a383f7981 */ /* 0x0002a2000c1e1500 */
[----:B0-----:R-:W-:-:S03]  /*12ef0*/  IMAD.WIDE R58, R3, 0x2, R96 ;  /* 0x00000002033a7825 */ /* 0x001fc600078e0260 */
[----:B------:R-:W2:Y:S01]  /*12f00*/  LDL.64 R96, [R1+0x8f0] ;  /* 0x0008f00001607983 */ /* 0x000ea20000100a00 */
[----:B-1----:R-:W-:-:S03]  /*12f10*/  IMAD.WIDE R60, R3, 0x2, R98 ;  /* 0x00000002033c7825 */ /* 0x002fc600078e0262 */
[----:B------:R-:W3:Y:S01]  /*12f20*/  LDL.64 R98, [R1+0x800] ;  /* 0x0008000001627983 */ /* 0x000ee20000100a00 */
[----:B------:R-:W-:-:S03]  /*12f30*/  IMAD.WIDE R56, R3, 0x2, R92 ;  /* 0x0000000203387825 */ /* 0x000fc600078e025c */
[----:B------:R-:W5:Y:S04]  /*12f40*/  LDG.E.U16 R61, desc[UR10][R60.64] ;  /* 0x0000000a3c3d7981 */ /* 0x000f68000c1e1500 */
[----:B------:R-:W5:Y:S04]  /*12f50*/  LDL.64 R92, [R1+0x7f8] ;  /* 0x0007f800015c7983 */ /* 0x000f680000100a00 */
[----:B------:R-:W5:Y:S04]  /*12f60*/  LDG.E.U16 R60, desc[UR10][R58.64] ;  /* 0x0000000a3a3c7981 */ /* 0x000f68000c1e1500 */
[----:B------:R0:W5:Y:S04]  /*12f70*/  LDG.E.U16 R59, desc[UR10][R56.64] ;  /* 0x0000000a383b7981 */ /* 0x000168000c1e1500 */
[----:B------:R4:W5:Y:S01]  /*12f80*/  LDG.E.U16 R58, desc[UR10][R86.64] ;  /* 0x0000000a563a7981 */ /* 0x000962000c1e1500 */
[----:B0-----:R-:W-:-:S03]  /*12f90*/  IMAD.WIDE R56, R3, 0x2, R102 ;  /* 0x0000000203387825 */ /* 0x001fc600078e0266 */
[----:B------:R-:W5:Y:S01]  /*12fa0*/  LDL.64 R102, [R1+0x6f0] ;  /* 0x0006f00001667983 */ /* 0x000f620000100a00 */
[----:B----4-:R-:W-:-:S03]  /*12fb0*/  IMAD.WIDE R86, R3, 0x2, R100 ;  /* 0x0000000203567825 */ /* 0x010fc600078e0264 */
[----:B------:R-:W4:Y:S04]  /*12fc0*/  LDL.64 R100, [R1+0x6f8] ;  /* 0x0006f80001647983 */ /* 0x000f280000100a00 */
[----:B------:R-:W4:Y:S01]  /*12fd0*/  LDG.E.U16 R57, desc[UR10][R56.64] ;  /* 0x0000000a38397981 */ /* 0x000f22000c1e1500 */
[----:B------:R-:W-:-:S03]  /*12fe0*/  IMAD.WIDE R90, R3, 0x2, R90 ;  /* 0x00000002035a7825 */ /* 0x000fc600078e025a */
[----:B------:R-:W4:Y:S01]  /*12ff0*/  LDG.E.U16 R55, desc[UR10][R86.64] ;  /* 0x0000000a56377981 */ /* 0x000f22000c1e1500 */
[----:B------:R-:W-:-:S03]  /*13000*/  IMAD.WIDE R94, R3, 0x2, R94 ;  /* 0x00000002035e7825 */ /* 0x000fc600078e025e */
[----:B------:R-:W4:Y:S04]  /*13010*/  LDG.E.U16 R41, desc[UR10][R90.64] ;  /* 0x0000000a5a297981 */ /* 0x000f28000c1e1500 */
[----:B------:R0:W4:Y:S04]  /*13020*/  LDG.E.U16 R56, desc[UR10][R88.64] ;  /* 0x0000000a58387981 */ /* 0x000128000c1e1500 */
[----:B------:R-:W4:Y:S01]  /*13030*/  LDG.E.U16 R94, desc[UR10][R94.64] ;  /* 0x0000000a5e5e7981 */ /* 0x000f22000c1e1500 */
[----:B0-----:R-:W-:-:S03]  /*13040*/  IMAD.WIDE R88, R3, 0x2, R104 ;  /* 0x0000000203587825 */ /* 0x001fc600078e0268 */
[----:B------:R-:W4:Y:S01]  /*13050*/  LDL.64 R104, [R1+0x600] ;  /* 0x0006000001687983 */ /* 0x000f220000100a00 */
[----:B------:R-:W-:-:S03]  /*13060*/  IMAD.WIDE R90, R3, 0x2, R110 ;  /* 0x00000002035a7825 */ /* 0x000fc600078e026e */
[----:B------:R-:W4:Y:S04]  /*13070*/  LDL.64 R110, [R1+0x8d0] ;  /* 0x0008d000016e7983 */ /* 0x000f280000100a00 */
[----:B------:R0:W4:Y:S02]  /*13080*/  LDG.E.U16 R95, desc[UR10][R88.64] ;  /* 0x0000000a585f7981 */ /* 0x000124000c1e1500 */
[C---:B0-----:R-:W-:Y:S02]  /*13090*/  IMAD.WIDE R88, R3.reuse, 0x2, R116 ;  /* 0x0000000203587825 */ /* 0x041fe400078e0274 */
[----:B------:R-:W4:Y:S02]  /*130a0*/  LDL.64 R116, [R1+0x7e0] ;  /* 0x0007e00001747983 */ /* 0x000f240000100a00 */
[----:B--2---:R-:W-:-:S04]  /*130b0*/  IMAD.WIDE R96, R3, 0x2, R96 ;  /* 0x0000000203607825 */ /* 0x004fc800078e0260 */
[C---:B---3--:R-:W-:Y:S02]  /*130c0*/  IMAD.WIDE R86, R3.reuse, 0x2, R98 ;  /* 0x0000000203567825 */ /* 0x048fe400078e0262 */
[----:B------:R-:W2:Y:S04]  /*130d0*/  LDG.E.U16 R96, desc[UR10][R96.64] ;  /* 0x0000000a60607981 */ /* 0x000ea8000c1e1500 */
[----:B------:R-:W3:Y:S04]  /*130e0*/  LDG.E.U16 R98, desc[UR10][R86.64] ;  /* 0x0000000a56627981 */ /* 0x000ee8000c1e1500 */
[----:B------:R5:W2:Y:S02]  /*130f0*/  LDG.E.U16 R97, desc[UR10][R84.64] ;  /* 0x0000000a54617981 */ /* 0x000aa4000c1e1500 */
[----:B-----5:R-:W-:-:S02]  /*13100*/  IMAD.WIDE R84, R3, 0x2, R92 ;  /* 0x0000000203547825 */ /* 0x020fc400078e025c */
[----:B------:R-:W0:Y:S03]  /*13110*/  LDC R92, c[0x0][0x3c4] ;  /* 0x0000f100ff5c7b82 */ /* 0x000e260000000800 */
[----:B------:R1:W5:Y:S02]  /*13120*/  LDG.E.U16 R99, desc[UR10][R84.64] ;  /* 0x0000000a54637981 */ /* 0x000364000c1e1500 */
[C---:B-1----:R-:W-:Y:S02]  /*13130*/  IMAD.WIDE R84, R3.reuse, 0x2, R114 ;  /* 0x0000000203547825 */ /* 0x042fe400078e0272 */
[----:B------:R-:W2:Y:S02]  /*13140*/  LDL.64 R114, [R1+0x7d8] ;  /* 0x0007d80001727983 */ /* 0x000ea40000100a00 */
[C---:B----4-:R-:W-:Y:S02]  /*13150*/  IMAD.WIDE R86, R3.reuse, 0x2, R100 ;  /* 0x0000000203567825 */ /* 0x050fe400078e0264 */
[----:B------:R1:W4:Y:S04]  /*13160*/  LDG.E.U16 R100, desc[UR10][R88.64] ;  /* 0x0000000a58647981 */ /* 0x000328000c1e1500 */
[----:B------:R-:W3:Y:S01]  /*13170*/  LDG.E.U16 R101, desc[UR10][R90.64] ;  /* 0x0000000a5a657981 */ /* 0x000ee2000c1e1500 */
[----:B-1----:R-:W-:-:S03]  /*13180*/  IMAD.WIDE R88, R3, 0x2, R102 ;  /* 0x0000000203587825 */ /* 0x002fc600078e0266 */
[----:B------:R1:W3:Y:S04]  /*13190*/  LDG.E.U16 R102, desc[UR10][R84.64] ;  /* 0x0000000a54667981 */ /* 0x0002e8000c1e1500 */
[----:B------:R0:W3:Y:S01]  /*131a0*/  LDG.E.U16 R103, desc[UR10][R86.64] ;  /* 0x0000000a56677981 */ /* 0x0000e2000c1e1500 */
[----:B-1----:R-:W-:-:S03]  /*131b0*/  IMAD.WIDE R84, R3, 0x2, R122 ;  /* 0x0000000203547825 */ /* 0x002fc600078e027a */
[----:B------:R-:W3:Y:S01]  /*131c0*/  LDL.64 R122, [R1+0x6e0] ;  /* 0x0006e000017a7983 */ /* 0x000ee20000100a00 */
[----:B0-----:R-:W-:-:S03]  /*131d0*/  IMAD.WIDE R86, R3, 0x2, R104 ;  /* 0x0000000203567825 */ /* 0x001fc600078e0268 */
[----:B------:R0:W4:Y:S04]  /*131e0*/  LDG.E.U16 R104, desc[UR10][R88.64] ;  /* 0x0000000a58687981 */ /* 0x000128000c1e1500 */
[----:B------:R1:W4:Y:S01]  /*131f0*/  LDG.E.U16 R105, desc[UR10][R84.64] ;  /* 0x0000000a54697981 */ /* 0x000322000c1e1500 */
[----:B0-----:R-:W-:-:S03]  /*13200*/  IMAD.WIDE R88, R3, 0x2, R106 ;  /* 0x0000000203587825 */ /* 0x001fc600078e026a */
[----:B------:R-:W4:Y:S01]  /*13210*/  LDG.E.U16 R106, desc[UR10][R86.64] ;  /* 0x0000000a566a7981 */ /* 0x000f22000c1e1500 */
[----:B-1----:R-:W-:-:S03]  /*13220*/  IMAD.WIDE R84, R3, 0x2, R108 ;  /* 0x0000000203547825 */ /* 0x002fc600078e026c */
[----:B------:R0:W4:Y:S01]  /*13230*/  LDG.E.U16 R108, desc[UR10][R88.64] ;  /* 0x0000000a586c7981 */ /* 0x000122000c1e1500 */
[----:B------:R-:W-:-:S03]  /*13240*/  IMAD.WIDE R90, R3, 0x2, R120 ;  /* 0x00000002035a7825 */ /* 0x000fc600078e0278 */
[----:B------:R-:W4:Y:S04]  /*13250*/  LDL.64 R120, [R1+0x6d8] ;  /* 0x0006d80001787983 */ /* 0x000f280000100a00 */
[----:B------:R1:W5:Y:S01]  /*13260*/  LDG.E.U16 R109, desc[UR10][R84.64] ;  /* 0x0000000a546d7981 */ /* 0x000362000c1e1500 */
[----:B0-----:R-:W-:-:S03]  /*13270*/  IMAD.WIDE R88, R3, 0x2, R118 ;  /* 0x0000000203587825 */ /* 0x001fc600078e0276 */
[----:B------:R-:W5:Y:S01]  /*13280*/  LDL.64 R118, [R1+0x6d0] ;  /* 0x0006d00001767983 */ /* 0x000f620000100a00 */
[----:B------:R-:W-:-:S03]  /*13290*/  IMAD.WIDE R86, R3, 0x2, R110 ;  /* 0x0000000203567825 */ /* 0x000fc600078e026e */
[----:B------:R0:W5:Y:S01]  /*132a0*/  LDG.E.U16 R107, desc[UR10][R90.64] ;  /* 0x0000000a5a6b7981 */ /* 0x000162000c1e1500 */
[----:B-1----:R-:W-:-:S03]  /*132b0*/  IMAD R84, R92, 0x5, RZ ;  /* 0x000000055c547824 */ /* 0x002fc600078e02ff */
[----:B------:R1:W5:Y:S01]  /*132c0*/  LDG.E.U16 R110, desc[UR10][R88.64] ;  /* 0x0000000a586e7981 */ /* 0x000362000c1e1500 */
[----:B------:R-:W-:-:S04]  /*132d0*/  IMAD.WIDE R92, R84, 0x2, R202 ;  /* 0x00000002545c7825 */ /* 0x000fc800078e02ca */
[----:B------:R-:W-:-:S04]  /*132e0*/  IMAD.WIDE R84, R84, 0x2, R200 ;  /* 0x0000000254547825 */ /* 0x000fc800078e02c8 */
[C---:B0-----:R-:W-:Y:S02]  /*132f0*/  IMAD.WIDE R90, R3.reuse, 0x2, R112 ;  /* 0x00000002035a7825 */ /* 0x041fe400078e0270 */
[----:B------:R0:W5:Y:S02]  /*13300*/  LDG.E.U16 R112, desc[UR10][R86.64] ;  /* 0x0000000a56707981 */ /* 0x000164000c1e1500 */
[C---:B------:R-:W-:Y:S02]  /*13310*/  IMAD.WIDE R84, R3.reuse, 0x2, R84 ;  /* 0x0000000203547825 */ /* 0x040fe400078e0254 */
[----:B------:R-:W5:Y:S02]  /*13320*/  LDG.E.U16 R111, desc[UR10][R90.64] ;  /* 0x0000000a5a6f7981 */ /* 0x000f64000c1e1500 */
[C---:B-1----:R-:W-:Y:S02]  /*13330*/  IMAD.WIDE R88, R3.reuse, 0x2, R116 ;  /* 0x0000000203587825 */ /* 0x042fe400078e0274 */
[----:B------:R1:W5:Y:S02]  /*13340*/  LDG.E.U16 R117, desc[UR10][R84.64] ;  /* 0x0000000a54757981 */ /* 0x000364000c1e1500 */
[----:B0-----:R-:W-:-:S02]  /*13350*/  IMAD.WIDE R86, R3, 0x2, R124 ;  /* 0x0000000203567825 */ /* 0x001fc400078e027c */
[----:B------:R-:W5:Y:S04]  /*13360*/  LDL.64 R124, [R1+0x8c8] ;  /* 0x0008c800017c7983 */ /* 0x000f680000100a00 */
[----:B------:R0:W5:Y:S01]  /*13370*/  LDG.E.U16 R113, desc[UR10][R86.64] ;  /* 0x0000000a56717981 */ /* 0x000162000c1e1500 */
[----:B-1----:R-:W-:-:S03]  /*13380*/  IMAD.WIDE R84, R3, 0x2, R130 ;  /* 0x0000000203547825 */ /* 0x002fc600078e0282 */
[----:B------:R-:W5:Y:S01]  /*13390*/  LDL.64 R130, [R1+0x7c8] ;  /* 0x0007c80001827983 */ /* 0x000f620000100a00 */
[----:B------:R-:W-:-:S04]  /*133a0*/  IMAD.WIDE R92, R3, 0x2, R92 ;  /* 0x00000002035c7825 */ /* 0x000fc800078e025c */
[C---:B0-----:R-:W-:Y:S01]  /*133b0*/  IMAD.WIDE R86, R3.reuse, 0x2, R128 ;  /* 0x0000000203567825 */ /* 0x041fe200078e0280 */
[----:B------:R-:W5:Y:S04]  /*133c0*/  LDG.E.U16 R116, desc[UR10][R92.64] ;  /* 0x0000000a5c747981 */ /* 0x000f68000c1e1500 */
[----:B------:R-:W5:Y:S01]  /*133d0*/  LDL.64 R128, [R1+0x7c0] ;  /* 0x0007c00001807983 */ /* 0x000f620000100a00 */
[----:B--2---:R-:W-:-:S03]  /*133e0*/  IMAD.WIDE R90, R3, 0x2, R114 ;  /* 0x00000002035a7825 */ /* 0x004fc600078e0272 */
[----:B------:R3:W2:Y:S04]  /*133f0*/  LDG.E.U16 R114, desc[UR10][R88.64] ;  /* 0x0000000a58727981 */ /* 0x0006a8000c1e1500 */
[----:B------:R4:W2:Y:S01]  /*13400*/  LDG.E.U16 R115, desc[UR10][R90.64] ;  /* 0x0000000a5a737981 */ /* 0x0008a2000c1e1500 */
[----:B---3--:R-:W-:-:S04]  /*13410*/  IMAD.WIDE R88, R3, 0x2, R122 ;  /* 0x0000000203587825 */ /* 0x008fc800078e027a */
[C---:B----4-:R-:W-:Y:S02]  /*13420*/  IMAD.WIDE R90, R3.reuse, 0x2, R120 ;  /* 0x00000002035a7825 */ /* 0x050fe400078e0278 */
[----:B------:R0:W3:Y:S04]  /*13430*/  LDG.E.U16 R120, desc[UR10][R88.64] ;  /* 0x0000000a58787981 */ /* 0x0000e8000c1e1500 */
[----:B------:R-:W4:Y:S01]  /*13440*/  LDG.E.U16 R121, desc[UR10][R90.64] ;  /* 0x0000000a5a797981 */ /* 0x000f22000c1e1500 */
[----:B-----5:R-:W-:-:S03]  /*13450*/  IMAD.WIDE R92, R3, 0x2, R118 ;  /* 0x00000002035c7825 */ /* 0x020fc600078e0276 */
[----:B------:R1:W5:Y:S01]  /*13460*/  LDG.E.U16 R118, desc[UR10][R84.64] ;  /* 0x0000000a54767981 */ /* 0x000362000c1e1500 */
[----:B0-----:R-:W-:-:S03]  /*13470*/  IMAD.WIDE R88, R3, 0x2, R138 ;  /* 0x0000000203587825 */ /* 0x001fc600078e028a */
[----:B------:R0:W2:Y:S04]  /*13480*/  LDG.E.U16 R119, desc[UR10][R86.64] ;  /* 0x0000000a56777981 */ /* 0x0000a8000c1e1500 */
[----:B------:R-:W2:Y:S01]  /*13490*/  LDL.64 R138, [R1+0x570] ;  /* 0x00057000018a7983 */ /* 0x000ea20000100a00 */
[----:B-1----:R-:W-:-:S03]  /*134a0*/  IMAD.WIDE R84, R3, 0x2, R142 ;  /* 0x0000000203547825 */ /* 0x002fc600078e028e */
[----:B------:R-:W3:Y:S01]  /*134b0*/  LDL.64 R142, [R1+0x580] ;  /* 0x00058000018e7983 */ /* 0x000ee20000100a00 */
[----:B0-----:R-:W-:-:S03]  /*134c0*/  IMAD.WIDE R86, R3, 0x2, R140 ;  /* 0x0000000203567825 */ /* 0x001fc600078e028c */
[----:B------:R-:W4:Y:S01]  /*134d0*/  LDL.64 R140, [R1+0x578] ;  /* 0x00057800018c7983 */ /* 0x000f220000100a00 */
[----:B------:R-:W-:-:S03]  /*134e0*/  IMAD.WIDE R90, R3, 0x2, R126 ;  /* 0x00000002035a7825 */ /* 0x000fc600078e027e */
[----:B------:R0:W5:Y:S04]  /*134f0*/  LDG.E.U16 R122, desc[UR10][R92.64] ;  /* 0x0000000a5c7a7981 */ /* 0x000168000c1e1500 */
[----:B------:R1:W5:Y:S04]  /*13500*/  LDG.E.U16 R123, desc[UR10][R84.64] ;  /* 0x0000000a547b7981 */ /* 0x000368000c1e1500 */
[----:B------:R1:W5:Y:S01]  /*13510*/  LDG.E.U16 R126, desc[UR10][R90.64] ;  /* 0x0000000a5a7e7981 */ /* 0x000362000c1e1500 */
[----:B0-----:R-:W-:-:S03]  /*13520*/  IMAD.WIDE R92, R3, 0x2, R124 ;  /* 0x00000002035c7825 */ /* 0x001fc600078e027c */
[----:B------:R0:W5:Y:S01]  /*13530*/  LDG.E.U16 R124, desc[UR10][R86.64] ;  /* 0x0000000a567c7981 */ /* 0x000162000c1e1500 */
[----:B-1----:R-:W-:-:S03]  /*13540*/  IMAD.WIDE R84, R3, 0x2, R156 ;  /* 0x0000000203547825 */ /* 0x002fc600078e029c */
[----:B------:R1:W5:Y:S01]  /*13550*/  LDG.E.U16 R125, desc[UR10][R88.64] ;  /* 0x0000000a587d7981 */ /* 0x000362000c1e1500 */
[----:B------:R-:W-:-:S03]  /*13560*/  IMAD.WIDE R90, R3, 0x2, R130 ;  /* 0x00000002035a7825 */ /* 0x000fc600078e0282 */
[----:B------:R1:W5:Y:S01]  /*13570*/  LDG.E.U16 R127, desc[UR10][R92.64] ;  /* 0x0000000a5c7f7981 */ /* 0x000362000c1e1500 */
[----:B0-----:R-:W-:-:S03]  /*13580*/  IMAD.WIDE R86, R3, 0x2, R154 ;  /* 0x0000000203567825 */ /* 0x001fc600078e029a */
[----:B------:R0:W5:Y:S01]  /*13590*/  LDG.E.U16 R131, desc[UR10][R90.64] ;  /* 0x0000000a5a837981 */ /* 0x000162000c1e1500 */
[----:B-1----:R-:W-:-:S04]  /*135a0*/  IMAD.WIDE R88, R3, 0x2, R132 ;  /* 0x0000000203587825 */ /* 0x002fc800078e0284 */
[C---:B------:R-:W-:Y:S01]  /*135b0*/  IMAD.WIDE R92, R3.reuse, 0x2, R128 ;  /* 0x00000002035c7825 */ /* 0x040fe200078e0280 */
[----:B------:R1:W5:Y:S03]  /*135c0*/  LDG.E.U16 R130, desc[UR10][R88.64] ;  /* 0x0000000a58827981 */ /* 0x000366000c1e1500 */
[C---:B0-----:R-:W-:Y:S01]  /*135d0*/  IMAD.WIDE R90, R3.reuse, 0x2, R136 ;  /* 0x00000002035a7825 */ /* 0x041fe200078e0288 */
[----:B------:R0:W5:Y:S04]  /*135e0*/  LDG.E.U16 R128, desc[UR10][R84.64] ;  /* 0x0000000a54807981 */ /* 0x000168000c1e1500 */
[----:B------:R0:W5:Y:S01]  /*135f0*/  LDG.E.U16 R129, desc[UR10][R86.64] ;  /* 0x0000000a56817981 */ /* 0x000162000c1e1500 */
[----:B-1----:R-:W-:-:S03]  /*13600*/  IMAD.WIDE R88, R3, 0x2, R148 ;  /* 0x0000000203587825 */ /* 0x002fc600078e0294 */
[----:B------:R1:W5:Y:S01]  /*13610*/  LDG.E.U16 R132, desc[UR10][R92.64] ;  /* 0x0000000a5c847981 */ /* 0x000362000c1e1500 */
[----:B0-----:R-:W-:-:S03]  /*13620*/  IMAD.WIDE R84, R3, 0x2, R152 ;  /* 0x0000000203547825 */ /* 0x001fc600078e0298 */
[----:B------:R-:W5:Y:S01]  /*13630*/  LDG.E.U16 R136, desc[UR10][R90.64] ;  /* 0x0000000a5a887981 */ /* 0x000f62000c1e1500 */
[----:B------:R-:W-:-:S03]  /*13640*/  IMAD.WIDE R86, R3, 0x2, R150 ;  /* 0x0000000203567825 */ /* 0x000fc600078e0296 */
[----:B------:R0:W5:Y:S01]  /*13650*/  LDG.E.U16 R133, desc[UR10][R84.64] ;  /* 0x0000000a54857981 */ /* 0x000162000c1e1500 */
[----:B-1----:R-:W-:-:S03]  /*13660*/  IMAD.WIDE R92, R3, 0x2, R134 ;  /* 0x00000002035c7825 */ /* 0x002fc600078e0286 */
[----:B------:R1:W5:Y:S04]  /*13670*/  LDG.E.U16 R134, desc[UR10][R86.64] ;  /* 0x0000000a56867981 */ /* 0x000368000c1e1500 */
[----:B------:R-:W5:Y:S01]  /*13680*/  LDG.E.U16 R135, desc[UR10][R88.64] ;  /* 0x0000000a58877981 */ /* 0x000f62000c1e1500 */
[----:B0-----:R-:W-:-:S03]  /*13690*/  IMAD.WIDE R84, R3, 0x2, R146 ;  /* 0x0000000203547825 */ /* 0x001fc600078e0292 */
[----:B------:R2:W5:Y:S01]  /*136a0*/  LDG.E.U16 R137, desc[UR10][R92.64] ;  /* 0x0000000a5c897981 */ /* 0x000562000c1e1500 */
[----:B-1----:R-:W-:-:S03]  /*136b0*/  IMAD.WIDE R86, R3, 0x2, R144 ;  /* 0x0000000203567825 */ /* 0x002fc600078e0290 */
[----:B------:R0:W5:Y:S04]  /*136c0*/  LDG.E.U16 R84, desc[UR10][R84.64] ;  /* 0x0000000a54547981 */ /* 0x000168000c1e1500 */
[----:B------:R-:W5:Y:S01]  /*136d0*/  LDG.E.U16 R86, desc[UR10][R86.64] ;  /* 0x0000000a56567981 */ /* 0x000f62000c1e1500 */
[----:B--2---:R-:W-:-:S04]  /*136e0*/  IMAD.WIDE R92, R3, 0x2, R138 ;  /* 0x00000002035c7825 */ /* 0x004fc800078e028a */
[C---:B---3--:R-:W-:Y:S02]  /*136f0*/  IMAD.WIDE R88, R3.reuse, 0x2, R142 ;  /* 0x0000000203587825 */ /* 0x048fe400078e028e */
[----:B------:R-:W2:Y:S02]  /*13700*/  LDG.E.U16 R92, desc[UR10][R92.64] ;  /* 0x0000000a5c5c7981 */ /* 0x000ea4000c1e1500 */
[----:B----4-:R-:W-:Y:S02]  /*13710*/  IMAD.WIDE R90, R3, 0x2, R140 ;  /* 0x00000002035a7825 */ /* 0x010fe400078e028c */
[----:B------:R-:W3:Y:S04]  /*13720*/  LDG.E.U16 R88, desc[UR10][R88.64] ;  /* 0x0000000a58587981 */ /* 0x000ee8000c1e1500 */
[----:B------:R-:W4:Y:S01]  /*13730*/  LDG.E.U16 R90, desc[UR10][R90.64] ;  /* 0x0000000a5a5a7981 */ /* 0x000f22000c1e1500 */
[----:B------:R-:W1:Y:S01]  /*13740*/  S2R R138, SR_TID.X ;  /* 0x00000000008a7919 */ /* 0x000e620000002100 */
[----:B------:R-:W-:-:S02]  /*13750*/  UMOV UR70, 0x1 ;  /* 0x0000000100467882 */ /* 0x000fc40000000000 */
[----:B------:R-:W-:-:S04]  /*13760*/  @!UP0 UIADD3 UR70, UPT, UPT, -UR70, 0x100000, URZ ;  /* 0x0010000046468890 */ /* 0x000fc8000fffe1ff */
[----:B------:R-:W-:Y:S02]  /*13770*/  @!UP0 USHF.L.U32 UR71, UR70, 0xb, URZ ;  /* 0x0000000b46478899 */ /* 0x000fe400080006ff */
[----:B------:R-:W-:Y:S01]  /*13780*/  @!UP0 USHF.L.U32 UR70, UR70, 0x1, URZ ;  /* 0x0000000146468899 */ /* 0x000fe200080006ff */
[C---:B-1----:R-:W-:Y:S02]  /*13790*/  LOP3.LUT R153, R138.reuse, 0x3f, RZ, 0xc0, !PT ;  /* 0x0000003f8a997812 */ /* 0x042fe400078ec0ff */
[----:B0-----:R-:W-:Y:S02]  /*137a0*/  LOP3.LUT R85, R138, 0x40, RZ, 0xc0, !PT ;  /* 0x000000408a557812 */ /* 0x001fe400078ec0ff */
[----:B------:R-:W-:-:S05]  /*137b0*/  SHF.L.U32 R153, R153, 0x1, RZ ;  /* 0x0000000199997819 */ /* 0x000fca00000006ff */
[----:B------:R-:W-:-:S05]  /*137c0*/  IMAD R85, R85, 0x40, R153 ;  /* 0x0000004055557824 */ /* 0x000fca00078e0299 */
[----:B------:R0:W-:Y:S04]  /*137d0*/  STS.U16 [R85+UR9+0x1a000], R4 ;  /* 0x01a0000455007988 */ /* 0x0001e80008000409 */
[----:B------:R1:W-:Y:S01]  /*137e0*/  STS.U16 [R85+UR9+0x1c000], R5 ;  /* 0x01c0000555007988 */ /* 0x0003e20008000409 */
[----:B0-----:R-:W-:-:S03]  /*137f0*/  LOP3.LUT R4, R85, 0x10, RZ, 0x3c, !PT ;  /* 0x0000001055047812 */ /* 0x001fc600078e3cff */
[----:B------:R-:W-:Y:S01]  /*13800*/  STS.U16 [R85+UR9+0x18000], R27 ;  /* 0x0180001b55007988 */ /* 0x000fe20008000409 */
[----:B-1----:R-:W-:-:S03]  /*13810*/  LOP3.LUT R5, R85, 0x20, RZ, 0x3c, !PT ;  /* 0x0000002055057812 */ /* 0x002fc600078e3cff */
        /* <DEDUP_REMOVED lines=30> */
[----:B------:R-:W-:Y:S01]  /*13a00*/  STS.U16 [R5+UR9+0x18100], R34 ;  /* 0x0181002205007988 */ /* 0x000fe20008000409 */
[----:B0-----:R-:W-:-:S03]  /*13a10*/  LOP3.LUT R4, R85, 0x30, RZ, 0x3c, !PT ;  /* 0x0000003055047812 */ /* 0x001fc600078e3cff */
        /* <DEDUP_REMOVED lines=48> */
[----:B------:R-:W-:-:S03]  /*13d20*/  VOTEU.ALL UP1, P0 ;  /* 0x0000000000ff7886 */ /* 0x000fc60000020000 */
[----:B------:R1:W-:Y:S01]  /*13d30*/  STS.U16 [R4+UR9+0x18280], R116 ;  /* 0x0182807404007988 */ /* 0x0003e20008000409 */
[C---:B0-----:R-:W-:Y:S02]  /*13d40*/  LOP3.LUT R5, R85.reuse, 0x60, RZ, 0x3c, !PT ;  /* 0x0000006055057812 */ /* 0x041fe400078e3cff */
[----:B------:R-:W-:Y:S01]  /*13d50*/  LOP3.LUT R85, R85, 0x70, RZ, 0x3c, !PT ;  /* 0x0000007055557812 */ /* 0x000fe200078e3cff */
[----:B------:R1:W-:Y:S04]  /*13d60*/  STS.U16 [R4+UR9+0x1a280], R117 ;  /* 0x01a2807504007988 */ /* 0x0003e80008000409 */
        /* <DEDUP_REMOVED lines=21> */
[----:B-----5:R1:W-:Y:S04]  /*13ec0*/  STS.U16 [R5+UR9+0x1e700], R118 ;  /* 0x01e7007605007988 */ /* 0x0203e80008000409 */
        /* <DEDUP_REMOVED lines=21> */
[----:B---3--:R1:W-:Y:S04]  /*14020*/  STS.U16 [R85+UR9+0x1af80], R88 ;  /* 0x01af805855007988 */ /* 0x0083e80008000409 */
[----:B----4-:R1:W-:Y:S04]  /*14030*/  STS.U16 [R85+UR9+0x1cf80], R90 ;  /* 0x01cf805a55007988 */ /* 0x0103e80008000409 */
[----:B--2---:R1:W-:Y:S01]  /*14040*/  STS.U16 [R85+UR9+0x1ef80], R92 ;  /* 0x01ef805c55007988 */ /* 0x0043e20008000409 */
[----:B------:R0:W-:Y:S06]  /*14050*/  MEMBAR.ALL.CTA ;  /* 0x0000000000007992 */ /* 0x0001ec0000008000 */
[----:B0-----:R-:W-:Y:S04]  /*14060*/  FENCE.VIEW.ASYNC.S ;  /* 0x00000000000073c6 */ /* 0x001fe80000000000 */
[----:B------:R-:W0:Y:S02]  /*14070*/  FENCE.VIEW.ASYNC.S ;  /* 0x00000000000073c6 */ /* 0x000e240000000000 */
[----:B0-----:R1:W0:Y:S02]  /*14080*/  @!UP1 SYNCS.EXCH.64 URZ, [UR9+0x28010], UR70 ;  /* 0x0280104609ff95b2 */ /* 0x0012240008000100 */
[----:B0-----:R-:W-:Y:S06]  /*14090*/  BAR.SYNC.DEFER_BLOCKING 0x0 ;  /* 0x0000000000007b1d */ /* 0x001fec0000010000 */
[----:B-1----:R-:W-:Y:S05]  /*140a0*/  @P5 BRA `(.L_x_14) ;  /* 0x0000000800d85947 */ /* 0x002fea0003800000 */
[----:B------:R-:W2:Y:S04]  /*140b0*/  LDL.64 R144, [R1+0x160] ;  /* 0x0001600001907983 */ /* 0x000ea80000100a00 */
[----:B------:R-:W3:Y:S04]  /*140c0*/  LDL.64 R140, [R1+0x158] ;  /* 0x00015800018c7983 */ /* 0x000ee80000100a00 */
[----:B------:R-:W4:Y:S04]  /*140d0*/  LDL.64 R146, [R1+0x150] ;  /* 0x0001500001927983 */ /* 0x000f280000100a00 */
[----:B------:R-:W5:Y:S04]  /*140e0*/  LDL.64 R30, [R1+0x148] ;  /* 0x00014800011e7983 */ /* 0x000f680000100a00 */
[----:B------:R-:W5:Y:S04]  /*140f0*/  LDL.64 R142, [R1+0x140] ;  /* 0x00014000018e7983 */ /* 0x000f680000100a00 */
[----:B------:R-:W5:Y:S04]  /*14100*/  LDL.64 R26, [R1+0x138] ;  /* 0x00013800011a7983 */ /* 0x000f680000100a00 */
[----:B------:R-:W5:Y:S04]  /*14110*/  LDL.64 R138, [R1+0x130] ;  /* 0x00013000018a7983 */ /* 0x000f680000100a00 */
[----:B------:R-:W5:Y:S01]  /*14120*/  LDL.64 R32, [R1+0x128] ;  /* 0x0001280001207983 */ /* 0x000f620000100a00 */
[----:B------:R-:W-:-:S03]  /*14130*/  R2UR UR70, R245 ;  /* 0x00000000f54672ca */ /* 0x000fc600000e0000 */
[----:B------:R-:W5:Y:S04]  /*14140*/  LDL.64 R28, [R1+0x120] ;  /* 0x00012000011c7983 */ /* 0x000f680000100a00 */
[----:B------:R-:W5:Y:S01]  /*14150*/  LDL.64 R22, [R1+0x118] ;  /* 0x0001180001167983 */ /* 0x000f620000100a00 */
[----:B------:R-:W-:-:S03]  /*14160*/  ELECT P1, URZ, PT ;  /* 0x0000000000ff782f */ /* 0x000fc60003820000 */
[----:B------:R-:W5:Y:S02]  /*14170*/  LDL.64 R18, [R1+0x110] ;  /* 0x0001100001127983 */ /* 0x000f640000100a00 */
[----:B------:R-:W-:Y:S01]  /*14180*/  IMAD.U32 R4, RZ, RZ, UR70 ;  /* 0x00000046ff047e24 */ /* 0x000fe2000f8e00ff */
[----:B------:R-:W-:Y:S01]  /*14190*/  R2UR UR70, R252 ;  /* 0x00000000fc4672ca */ /* 0x000fe200000e0000 */
[----:B------:R-:W5:Y:S06]  /*141a0*/  LDL.64 R24, [R1+0x108] ;  /* 0x0001080001187983 */ /* 0x000f6c0000100a00 */
[----:B------:R-:W-:-:S06]  /*141b0*/  @P1 IMAD.MOV.U32 R7, RZ, RZ, 0x40004040 ;  /* 0x40004040ff071424 */ /* 0x000fcc00078e00ff */
[----:B------:R-:W-:Y:S01]  /*141c0*/  IMAD.U32 R6, RZ, RZ, UR70 ;  /* 0x00000046ff067e24 */ /* 0x000fe2000f8e00ff */
[----:B------:R-:W-:-:S04]  /*141d0*/  @P1 R2UR UR73, R7 ;  /* 0x00000000074912ca */ /* 0x000fc800000e0000 */
[----:B------:R-:W-:Y:S02]  /*141e0*/  @P1 R2UR UR72, R6 ;  /* 0x00000000064812ca */ /* 0x000fe400000e0000 */
[----:B------:R-:W5:Y:S01]  /*141f0*/  LDL.64 R6, [R1+0x100] ;  /* 0x0001000001067983 */ /* 0x000f620000100a00 */
[----:B------:R-:W-:-:S03]  /*14200*/  @P1 R2UR UR70, R4 ;  /* 0x00000000044612ca */ /* 0x000fc600000e0000 */
[----:B------:R-:W5:Y:S01]  /*14210*/  LDL R4, [R1+0x938] ;  /* 0x0009380001047983 */ /* 0x000f620000100800 */
[----:B------:R-:W-:-:S04]  /*14220*/  @P1 MOV R5, 0x40004040 ;  /* 0x4000404000051802 */ /* 0x000fc80000000f00 */
[----:B------:R-:W-:Y:S02]  /*14230*/  @P1 R2UR UR71, R5 ;  /* 0x00000000054712ca */ /* 0x000fe400000e0000 */
[----:B------:R-:W-:Y:S01]  /*14240*/  MOV.SPILL R12, UR11 ;  /* 0x0000000b000c7c02 */ /* 0x000fe20009000f00 */
[----:B------:R-:W-:Y:S01]  /*14250*/  UMOV UR11, 0x4088490 ;  /* 0x04088490000b7882 */ /* 0x000fe20000000000 */
[----:B------:R-:W-:Y:S01]  /*14260*/  MOV.SPILL R13, UR10 ;  /* 0x0000000a000d7c02 */ /* 0x000fe20009000f00 */
[----:B------:R-:W-:Y:S01]  /*14270*/  UMOV UR10, 0x0 ;  /* 0x00000000000a7882 */ /* 0x000fe20000000000 */
[----:B------:R-:W-:Y:S02]  /*14280*/  MOV.SPILL R10, UR69 ;  /* 0x00000045000a7c02 */ /* 0x000fe40009000f00 */
[----:B------:R-:W-:Y:S02]  /*14290*/  MOV.SPILL R11, UR68 ;  /* 0x00000044000b7c02 */ /* 0x000fe40009000f00 */
[----:B------:R-:W-:-:S02]  /*142a0*/  R2UR UR68, R210 ;  /* 0x00000000d24472ca */ /* 0x000fc400000e0000 */
[----:B------:R-:W-:Y:S01]  /*142b0*/  R2UR UR69, R211 ;  /* 0x00000000d34572ca */ /* 0x000fe200000e0000 */
[----:B------:R0:W-:Y:S01]  /*142c0*/  UTCHMMA gdesc[UR70], gdesc[UR72], tmem[UR5], tmem[UR10], idesc[UR11], !UPT ;  /* 0x00ff0a48460075ea */ /* 0x0001e2000f800005 */
[----:B------:R-:W-:Y:S02]  /*142d0*/  MOV.SPILL R14, UR9 ;  /* 0x00000009000e7c02 */ /* 0x000fe40009000f00 */
[----:B------:R-:W-:Y:S02]  /*142e0*/  MOV.SPILL R15, UR8 ;  /* 0x00000008000f7c02 */ /* 0x000fe40009000f00 */
[----:B------:R-:W-:Y:S02]  /*142f0*/  MOV.SPILL R8, UR67 ;  /* 0x0000004300087c02 */ /* 0x000fe40009000f00 */
[----:B------:R-:W-:Y:S01]  /*14300*/  MOV.SPILL R9, UR66 ;  /* 0x0000004200097c02 */ /* 0x000fe20009000f00 */
[----:B0-----:R-:W-:Y:S01]  /*14310*/  UMOV UR72, 0x0 ;  /* 0x0000000000487882 */ /* 0x001fe20000000000 */
[----:B------:R-:W-:-:S03]  /*14320*/  UMOV UR73, 0x4088490 ;  /* 0x0408849000497882 */ /* 0x000fc60000000000 */
[----:B------:R-:W-:Y:S01]  /*14330*/  UTCHMMA gdesc[UR68], gdesc[UR12], tmem[UR5], tmem[UR72], idesc[UR73], UPT ;  /* 0x00ff480c440075ea */ /* 0x000fe2000b800005 */
[----:B------:R-:W-:Y:S02]  /*14340*/  MOV.SPILL R16, UR7 ;  /* 0x0000000700107c02 */ /* 0x000fe40009000f00 */
[----:B------:R-:W-:Y:S02]  /*14350*/  MOV.SPILL R17, UR6 ;  /* 0x0000000600117c02 */ /* 0x000fe40009000f00 */
[----:B--2---:R-:W-:Y:S02]  /*14360*/  R2UR UR8, R144 ;  /* 0x00000000900872ca */ /* 0x004fe400000e0000 */
[----:B------:R-:W-:Y:S02]  /*14370*/  R2UR UR9, R145 ;  /* 0x00000000910972ca */ /* 0x000fe400000e0000 */
[----:B---3--:R-:W-:Y:S02]  /*14380*/  R2UR UR70, R140 ;  /* 0x000000008c4672ca */ /* 0x008fe400000e0000 */
[----:B------:R-:W-:-:S02]  /*14390*/  R2UR UR71, R141 ;  /* 0x000000008d4772ca */ /* 0x000fc400000e0000 */
[----:B----4-:R-:W-:Y:S02]  /*143a0*/  R2UR UR66, R146 ;  /* 0x00000000924272ca */ /* 0x010fe400000e0000 */
[----:B------:R-:W-:-:S09]  /*143b0*/  R2UR UR67, R147 ;  /* 0x00000000934372ca */ /* 0x000fd200000e0000 */
[----:B------:R0:W-:Y:S01]  /*143c0*/  UTCHMMA gdesc[UR8], gdesc[UR70], tmem[UR5], tmem[UR72], idesc[UR73], UPT ;  /* 0x00ff4846080075ea */ /* 0x0001e2000b800005 */
[----:B-----5:R-:W-:Y:S02]  /*143d0*/  R2UR UR6, R142 ;  /* 0x000000008e0672ca */ /* 0x020fe400000e0000 */
[----:B------:R-:W-:Y:S02]  /*143e0*/  R2UR UR7, R143 ;  /* 0x000000008f0772ca */ /* 0x000fe400000e0000 */
[----:B0-----:R-:W-:Y:S02]  /*143f0*/  R2UR UR72, R30 ;  /* 0x000000001e4872ca */ /* 0x001fe400000e0000 */
[----:B------:R-:W-:Y:S01]  /*14400*/  R2UR UR73, R31 ;  /* 0x000000001f4972ca */ /* 0x000fe200000e0000 */
[----:B------:R-:W-:Y:S01]  /*14410*/  UMOV UR70, 0x0 ;  /* 0x0000000000467882 */ /* 0x000fe20000000000 */
[----:B------:R-:W-:Y:S02]  /*14420*/  UMOV UR71, 0x4088490 ;  /* 0x0408849000477882 */ /* 0x000fe40000000000 */
[----:B------:R-:W-:Y:S01]  /*14430*/  UTCHMMA gdesc[UR76], gdesc[UR66], tmem[UR5], tmem[UR70], idesc[UR71], UPT ;  /* 0x00ff46424c0075ea */ /* 0x000fe2000b800005 */
[----:B------:R-:W-:-:S08]  /*14440*/  R2UR UR10, R138 ;  /* 0x000000008a0a72ca */ /* 0x000fd000000e0000 */
[----:B------:R0:W-:Y:S01]  /*14450*/  UTCHMMA gdesc[UR74], gdesc[UR72], tmem[UR5], tmem[UR70], idesc[UR71], UPT ;  /* 0x00ff46484a0075ea */ /* 0x0001e2000b800005 */
[----:B------:R-:W-:Y:S02]  /*14460*/  R2UR UR11, R139 ;  /* 0x000000008b0b72ca */ /* 0x000fe400000e0000 */
[----:B------:R-:W-:Y:S01]  /*14470*/  R2UR UR68, R32 ;  /* 0x00000000204472ca */ /* 0x000fe200000e0000 */
[----:B0-----:R-:W-:Y:S01]  /*14480*/  UMOV UR72, 0x0 ;  /* 0x0000000000487882 */ /* 0x001fe20000000000 */
[----:B------:R-:W-:Y:S02]  /*14490*/  UMOV UR73, 0x4088490 ;  /* 0x0408849000497882 */ /* 0x000fe40000000000 */
[----:B------:R0:W-:Y:S01]  /*144a0*/  UTCHMMA gdesc[UR14], gdesc[UR6], tmem[UR5], tmem[UR72], idesc[UR73], UPT ;  /* 0x00ff48060e0075ea */ /* 0x0001e2000b800005 */
[----:B------:R-:W-:Y:S02]  /*144b0*/  R2UR UR69, R33 ;  /* 0x00000000214572ca */ /* 0x000fe400000e0000 */
[----:B0-----:R-:W-:-:S02]  /*144c0*/  R2UR UR72, R26 ;  /* 0x000000001a4872ca */ /* 0x001fc400000e0000 */
[----:B------:R-:W-:Y:S02]  /*144d0*/  R2UR UR73, R27 ;  /* 0x000000001b4972ca */ /* 0x000fe400000e0000 */
[----:B------:R-:W-:Y:S02]  /*144e0*/  R2UR UR8, R28 ;  /* 0x000000001c0872ca */ /* 0x000fe400000e0000 */
[----:B------:R-:W-:-:S09]  /*144f0*/  R2UR UR9, R29 ;  /* 0x000000001d0972ca */ /* 0x000fd200000e0000 */
[----:B------:R0:W-:Y:S02]  /*14500*/  UTCHMMA gdesc[UR16], gdesc[UR72], tmem[UR5], tmem[UR70], idesc[UR71], UPT ;  /* 0x00ff4648100075ea */ /* 0x0001e4000b800005 */
[----:B0-----:R-:W-:Y:S01]  /*14510*/  UMOV UR72, 0x0 ;  /* 0x0000000000487882 */ /* 0x001fe20000000000 */
[----:B------:R-:W-:Y:S02]  /*14520*/  UMOV UR73, 0x4088490 ;  /* 0x0408849000497882 */ /* 0x000fe40000000000 */
[----:B------:R-:W-:Y:S01]  /*14530*/  UTCHMMA gdesc[UR18], gdesc[UR10], tmem[UR5], tmem[UR72], idesc[UR73], UPT ;  /* 0x00ff480a120075ea */ /* 0x000fe2000b800005 */
[----:B------:R0:W-:Y:S01]  /*14540*/  UTCHMMA gdesc[UR20], gdesc[UR68], tmem[UR5], tmem[UR72], idesc[UR73], UPT ;  /* 0x00ff4844140075ea */ /* 0x0001e2000b800005 */
[----:B------:R-:W-:Y:S01]  /*14550*/  UTCHMMA gdesc[UR22], gdesc[UR8], tmem[UR5], tmem[UR70], idesc[UR71], UPT ;  /* 0x00ff4608160075ea */ /* 0x000fe2000b800005 */
[----:B0-----:R-:W-:Y:S02]  /*14560*/  R2UR UR72, R22 ;  /* 0x00000000164872ca */ /* 0x001fe400000e0000 */
[----:B------:R-:W-:-:S02]  /*14570*/  R2UR UR73, R23 ;  /* 0x00000000174972ca */ /* 0x000fc400000e0000 */
[----:B------:R-:W-:Y:S02]  /*14580*/  R2UR UR6, R24 ;  /* 0x00000000180672ca */ /* 0x000fe400000e0000 */
[----:B------:R-:W-:-:S09]  /*14590*/  R2UR UR7, R25 ;  /* 0x00000000190772ca */ /* 0x000fd200000e0000 */
[----:B------:R0:W-:Y:S02]  /*145a0*/  UTCHMMA gdesc[UR24], gdesc[UR72], tmem[UR5], tmem[UR70], idesc[UR71], UPT ;  /* 0x00ff4648180075ea */ /* 0x0001e4000b800005 */
[----:B0-----:R-:W-:Y:S02]  /*145b0*/  R2UR UR70, R18 ;  /* 0x00000000124672ca */ /* 0x001fe400000e0000 */
[----:B------:R-:W-:Y:S01]  /*145c0*/  R2UR UR71, R19 ;  /* 0x00000000134772ca */ /* 0x000fe200000e0000 */
[----:B------:R-:W-:Y:S01]  /*145d0*/  UMOV UR72, 0x0 ;  /* 0x0000000000487882 */ /* 0x000fe20000000000 */
[----:B------:R-:W-:Y:S01]  /*145e0*/  UMOV UR73, 0x4088490 ;  /* 0x0408849000497882 */ /* 0x000fe20000000000 */
[----:B------:R-:W-:Y:S02]  /*145f0*/  R2UR UR10, R250 ;  /* 0x00000000fa0a72ca */ /* 0x000fe400000e0000 */
[----:B------:R-:W-:-:S08]  /*14600*/  R2UR UR11, R251 ;  /* 0x00000000fb0b72ca */ /* 0x000fd000000e0000 */
[----:B------:R0:W-:Y:S02]  /*14610*/  UTCHMMA gdesc[UR26], gdesc[UR70], tmem[UR5], tmem[UR72], idesc[UR73], UPT ;  /* 0x00ff48461a0075ea */ /* 0x0001e4000b800005 */
[----:B0-----:R-:W-:Y:S01]  /*14620*/  UMOV UR70, 0x0 ;  /* 0x0000000000467882 */ /* 0x001fe20000000000 */
[----:B------:R-:W-:Y:S02]  /*14630*/  UMOV UR71, 0x4088490 ;  /* 0x0408849000477882 */ /* 0x000fe40000000000 */
[----:B------:R0:W-:Y:S02]  /*14640*/  UTCHMMA gdesc[UR28], gdesc[UR6], tmem[UR5], tmem[UR70], idesc[UR71], UPT ;  /* 0x00ff46061c0075ea */ /* 0x0001e4000b800005 */
[----:B0-----:R-:W-:Y:S02]  /*14650*/  R2UR UR70, R6 ;  /* 0x00000000064672ca */ /* 0x001fe400000e0000 */
[----:B------:R-:W-:Y:S02]  /*14660*/  R2UR UR71, R7 ;  /* 0x00000000074772ca */ /* 0x000fe400000e0000 */
[----:B------:R-:W-:-:S02]  /*14670*/  R2UR UR68, R248 ;  /* 0x00000000f84472ca */ /* 0x000fc400000e0000 */
[----:B------:R-:W-:Y:S02]  /*14680*/  R2UR UR69, R249 ;  /* 0x00000000f94572ca */ /* 0x000fe400000e0000 */
[----:B------:R-:W-:Y:S02]  /*14690*/  R2UR UR8, R240 ;  /* 0x00000000f00872ca */ /* 0x000fe400000e0000 */
[----:B------:R-:W-:-:S05]  /*146a0*/  R2UR UR9, R241 ;  /* 0x00000000f10972ca */ /* 0x000fca00000e0000 */
[----:B------:R-:W-:Y:S01]  /*146b0*/  UTCHMMA gdesc[UR30], gdesc[UR70], tmem[UR5], tmem[UR72], idesc[UR73], UPT ;  /* 0x00ff48461e0075ea */ /* 0x000fe2000b800005 */
[----:B------:R0:W-:Y:S02]  /*146c0*/  UTCHMMA gdesc[UR32], gdesc[UR10], tmem[UR5], tmem[UR72], idesc[UR73], UPT ;  /* 0x00ff480a200075ea */ /* 0x0001e4000b800005 */
[----:B0-----:R-:W-:Y:S02]  /*146d0*/  R2UR UR72, R246 ;  /* 0x00000000f64872ca */ /* 0x001fe400000e0000 */
[----:B------:R-:W-:Y:S01]  /*146e0*/  R2UR UR73, R247 ;  /* 0x00000000f74972ca */ /* 0x000fe200000e0000 */
[----:B------:R-:W-:Y:S01]  /*146f0*/  UMOV UR70, 0x0 ;  /* 0x0000000000467882 */ /* 0x000fe20000000000 */
[----:B------:R-:W-:Y:S02]  /*14700*/  UMOV UR71, 0x4088490 ;  /* 0x0408849000477882 */ /* 0x000fe40000000000 */
[----:B------:R-:W-:Y:S09]  /*14710*/  UTCHMMA gdesc[UR34], gdesc[UR68], tmem[UR5], tmem[UR70], idesc[UR71], UPT ;  /* 0x00ff4644220075ea */ /* 0x000ff2000b800005 */
[----:B------:R0:W-:Y:S02]  /*14720*/  UTCHMMA gdesc[UR36], gdesc[UR72], tmem[UR5], tmem[UR70], idesc[UR71], UPT ;  /* 0x00ff4648240075ea */ /* 0x0001e4000b800005 */
[----:B0-----:R-:W-:Y:S01]  /*14730*/  UMOV UR72, 0x0 ;  /* 0x0000000000487882 */ /* 0x001fe20000000000 */
[----:B------:R-:W-:-:S02]  /*14740*/  UMOV UR73, 0x4088490 ;  /* 0x0408849000497882 */ /* 0x000fc40000000000 */
[----:B------:R0:W-:Y:S02]  /*14750*/  UTCHMMA gdesc[UR38], gdesc[UR8], tmem[UR5], tmem[UR72], idesc[UR73], UPT ;  /* 0x00ff4808260075ea */ /* 0x0001e4000b800005 */
[----:B0-----:R-:W-:Y:S02]  /*14760*/  R2UR UR72, R238 ;  /* 0x00000000ee4872ca */ /* 0x001fe400000e0000 */
[----:B------:R-:W-:Y:S02]  /*14770*/  R2UR UR73, R239 ;  /* 0x00000000ef4972ca */ /* 0x000fe400000e0000 */
[----:B------:R-:W-:Y:S02]  /*14780*/  R2UR UR6, R236 ;  /* 0x00000000ec0672ca */ /* 0x000fe400000e0000 */
[----:B------:R-:W-:-:S09]  /*14790*/  R2UR UR7, R237 ;  /* 0x00000000ed0772ca */ /* 0x000fd200000e0000 */
[----:B------:R0:W-:Y:S02]  /*147a0*/  UTCHMMA gdesc[UR40], gdesc[UR72], tmem[UR5], tmem[UR70], idesc[UR71], UPT ;  /* 0x00ff4648280075ea */ /* 0x0001e4000b800005 */
[----:B0-----:R-:W-:Y:S02]  /*147b0*/  R2UR UR70, R234 ;  /* 0x00000000ea4672ca */ /* 0x001fe400000e0000 */
[----:B------:R-:W-:Y:S01]  /*147c0*/  R2UR UR71, R235 ;  /* 0x00000000eb4772ca */ /* 0x000fe200000e0000 */
[----:B------:R-:W-:Y:S01]  /*147d0*/  UMOV UR72, 0x0 ;  /* 0x0000000000487882 */ /* 0x000fe20000000000 */
[----:B------:R-:W-:Y:S01]  /*147e0*/  UMOV UR73, 0x4088490 ;  /* 0x0408849000497882 */ /* 0x000fe20000000000 */
[----:B------:R-:W-:Y:S01]  /*147f0*/  R2UR UR10, R232 ;  /* 0x00000000e80a72ca */ /* 0x000fe200000e0000 */
[----:B------:R-:W-:Y:S01]  /*14800*/  UTCHMMA gdesc[UR42], gdesc[UR6], tmem[UR5], tmem[UR72], idesc[UR73], UPT ;  /* 0x00ff48062a0075ea */ /* 0x000fe2000b800005 */
[----:B------:R-:W-:-:S08]  /*14810*/  R2UR UR11, R233 ;  /* 0x00000000e90b72ca */ /* 0x000fd000000e0000 */
[----:B------:R0:W-:Y:S02]  /*14820*/  UTCHMMA gdesc[UR44], gdesc[UR70], tmem[UR5], tmem[UR72], idesc[UR73], UPT ;  /* 0x00ff48462c0075ea */ /* 0x0001e4000b800005 */
[----:B0-----:R-:W-:Y:S02]  /*14830*/  R2UR UR72, R230 ;  /* 0x00000000e64872ca */ /* 0x001fe400000e0000 */
[----:B------:R-:W-:Y:S01]  /*14840*/  R2UR UR73, R231 ;  /* 0x00000000e74972ca */ /* 0x000fe200000e0000 */
[----:B------:R-:W-:Y:S01]  /*14850*/  UMOV UR70, 0x0 ;  /* 0x0000000000467882 */ /* 0x000fe20000000000 */
[----:B------:R-:W-:Y:S02]  /*14860*/  UMOV UR71, 0x4088490 ;  /* 0x0408849000477882 */ /* 0x000fe40000000000 */
[----:B------:R-:W-:Y:S09]  /*14870*/  UTCHMMA gdesc[UR46], gdesc[UR10], tmem[UR5], tmem[UR70], idesc[UR71], UPT ;  /* 0x00ff460a2e0075ea */ /* 0x000ff2000b800005 */
[----:B------:R0:W-:Y:S02]  /*14880*/  UTCHMMA gdesc[UR48], gdesc[UR72], tmem[UR5], tmem[UR70], idesc[UR71], UPT ;  /* 0x00ff4648300075ea */ /* 0x0001e4000b800005 */
[----:B0-----:R-:W-:-:S02]  /*14890*/  R2UR UR70, R228 ;  /* 0x00000000e44672ca */ /* 0x001fc400000e0000 */
[----:B------:R-:W-:Y:S01]  /*148a0*/  R2UR UR71, R229 ;  /* 0x00000000e54772ca */ /* 0x000fe200000e0000 */
[----:B------:R-:W-:Y:S01]  /*148b0*/  UMOV UR72, 0x0 ;  /* 0x0000000000487882 */ /* 0x000fe20000000000 */
[----:B------:R-:W-:-:S11]  /*148c0*/  UMOV UR73, 0x4088490 ;  /* 0x0408849000497882 */ /* 0x000fd60000000000 */
        /* <DEDUP_REMOVED lines=31> */
[----:B------:R-:W-:Y:S02]  /*14ac0*/  R2UR.FILL UR67, R8 ;  /* 0x00000000084372ca */ /* 0x000fe400004e0000 */
[----:B------:R-:W-:Y:S01]  /*14ad0*/  R2UR.FILL UR66, R9 ;  /* 0x00000000094272ca */ /* 0x000fe200004e0000 */
[----:B------:R-:W-:-:S07]  /*14ae0*/  VIADD R4, R4, 0x28010 ;  /* 0x0002801004047836 */ /* 0x000fce0000000000 */
[----:B------:R0:W-:Y:S01]  /*14af0*/  UTCHMMA gdesc[UR64], gdesc[UR72], tmem[UR5], tmem[UR70], idesc[UR71], UPT ;  /* 0x00ff4648400075ea */ /* 0x0001e2000b800005 */
[----:B------:R-:W-:Y:S01]  /*14b00*/  IMAD.MOV.U32 R5, RZ, RZ, RZ ;  /* 0x000000ffff057224 */ /* 0x000fe200078e00ff */
[----:B0-----:R-:W-:Y:S02]  /*14b10*/  R2UR UR70, R212 ;  /* 0x00000000d44672ca */ /* 0x001fe400000e0000 */
[----:B------:R-:W-:Y:S01]  /*14b20*/  R2UR UR71, R213 ;  /* 0x00000000d54772ca */ /* 0x000fe200000e0000 */
[----:B------:R-:W-:Y:S01]  /*14b30*/  UMOV UR72, 0x0 ;  /* 0x0000000000487882 */ /* 0x000fe20000000000 */
[----:B------:R-:W-:Y:S01]  /*14b40*/  @P1 MOV R4, R4 ;  /* 0x0000000400041202 */ /* 0x000fe20000000f00 */
[----:B------:R-:W-:-:S10]  /*14b50*/  UMOV UR73, 0x4088490 ;  /* 0x0408849000497882 */ /* 0x000fd40000000000 */
[----:B------:R0:W-:Y:S02]  /*14b60*/  UTCHMMA gdesc[UR66], gdesc[UR70], tmem[UR5], tmem[UR72], idesc[UR73], UPT ;  /* 0x00ff4846420075ea */ /* 0x0001e4000b800005 */
[----:B0-----:R-:W-:Y:S02]  /*14b70*/  @P1 R2UR UR70, R4 ;  /* 0x00000000044612ca */ /* 0x001fe400000e0000 */
[----:B------:R-:W-:-:S11]  /*14b80*/  R2UR.FILL UR69, R10 ;  /* 0x000000000a4572ca */ /* 0x000fd600004e0000 */
[----:B------:R0:W-:Y:S01]  /*14b90*/  UTCBAR [UR70], URZ ;  /* 0x000000ff460073e9 */ /* 0x0001e200080000ff */
[----:B------:R-:W-:Y:S02]  /*14ba0*/  R2UR.FILL UR68, R11 ;  /* 0x000000000b4472ca */ /* 0x000fe400004e0000 */
[----:B------:R-:W-:Y:S02]  /*14bb0*/  R2UR.FILL UR11, R12 ;  /* 0x000000000c0b72ca */ /* 0x000fe400004e0000 */
[----:B------:R-:W-:Y:S02]  /*14bc0*/  R2UR.FILL UR10, R13 ;  /* 0x000000000d0a72ca */ /* 0x000fe400004e0000 */
[----:B------:R-:W-:Y:S02]  /*14bd0*/  R2UR.FILL UR9, R14 ;  /* 0x000000000e0972ca */ /* 0x000fe400004e0000 */
[----:B------:R-:W-:Y:S02]  /*14be0*/  R2UR.FILL UR8, R15 ;  /* 0x000000000f0872ca */ /* 0x000fe400004e0000 */
[----:B------:R-:W-:-:S02]  /*14bf0*/  R2UR.FILL UR7, R16 ;  /* 0x00000000100772ca */ /* 0x000fc400004e0000 */
[----:B0-----:R-:W-:-:S15]  /*14c00*/  R2UR.FILL UR6, R17 ;  /* 0x00000000110672ca */ /* 0x001fde00004e0000 */
.L_x_14:
[----:B------:R-:W0:Y:S01]  /*14c10*/  SYNCS.PHASECHK.TRANS64.TRYWAIT P1, [UR9+0x28010], RZ ;  /* 0x028010ffff0075a7 */ /* 0x000e220008021109 */
[----:B------:R-:W1:Y:S01]  /*14c20*/  LDC R21, c[0x0][0x3a8] ;  /* 0x0000ea00ff157b82 */ /* 0x000e620000000800 */
[----:B0-----:R-:W-:Y:S05]  /*14c30*/  @!P1 BRA `(.L_x_15) ;  /* 0x000000dc00a49947 */ /* 0x001fea0003800000 */
.L_x_24:
[----:B------:R-:W-:Y:S01]  /*14c40*/  BAR.SYNC.DEFER_BLOCKING 0x0 ;  /* 0x0000000000007b1d */ /* 0x000fe20000010000 */
[----:B------:R-:W-:-:S05]  /*14c50*/  SHF.L.U32 R20, R20, 0x1f, RZ ;  /* 0x0000001f14147819 */ /* 0x000fca00000006ff */
[----:B------:R-:W-:Y:S01]  /*14c60*/  LDTM.16dp32bit_t0_t15.x16 R4, tmem[UR7+0x100] ;  /* 0x00010007000479ee */ /* 0x000fe20008a00000 */
[----:B------:R-:W0:Y:S01]  /*14c70*/  LDTM.16dp32bit_t16_t31.x16 R4, tmem[UR7+0x110] ;  /* 0x00011007000479ee */ /* 0x000e220008a20000 */
[----:B------:R-:W2:Y:S01]  /*14c80*/  @!P0 SYNCS.CCTL.IV [UR9+0x28010] ;  /* 0x02801000ff0089b1 */ /* 0x000ea20008000009 */
[----:B------:R-:W-:Y:S01]  /*14c90*/  NOP ;  /* 0x0000000000007918 */ /* 0x000fe20000000000 */
[-C--:B01----:R-:W-:Y:S01]  /*14ca0*/  FMUL R24, R4, R21.reuse ;  /* 0x0000001504187220 */ /* 0x083fe20000400000 */
[-C--:B------:R-:W-:Y:S01]  /*14cb0*/  FMUL R25, R5, R21.reuse ;  /* 0x0000001505197220 */ /* 0x080fe20000400000 */
[-C--:B------:R-:W-:Y:S01]  /*14cc0*/  FMUL R26, R6, R21.reuse ;  /* 0x00000015061a7220 */ /* 0x080fe20000400000 */
[-C--:B------:R-:W-:Y:S01]  /*14cd0*/  FMUL R23, R7, R21.reuse ;  /* 0x0000001507177220 */ /* 0x080fe20000400000 */
[----:B------:R-:W-:Y:S01]  /*14ce0*/  FMUL R22, R8, R21 ;  /* 0x0000001508167220 */ /* 0x000fe20000400000 */
[----:B--2---:R-:W0:Y:S02]  /*14cf0*/  SYNCS.PHASECHK.TRANS64.TRYWAIT P1, [UR6], R20 ;  /* 0x00000014ff0075a7 */ /* 0x004e240008021106 */
[----:B------:R-:W-:Y:S01]  /*14d00*/  FMNMX3 R26, R24, R25, R26, !PT ;  /* 0x00000019181a7276 */ /* 0x000fe2000780001a */
[-C--:B------:R-:W-:Y:S01]  /*14d10*/  FMUL R25, R9, R21.reuse ;  /* 0x0000001509197220 */ /* 0x080fe20000400000 */
[----:B------:R-:W-:-:S02]  /*14d20*/  FMUL R24, R10, R21 ;  /* 0x000000150a187220 */ /* 0x000fc40000400000 */
[----:B------:R-:W-:Y:S01]  /*14d30*/  FMNMX3 R26, R26, R23, R22, !PT ;  /* 0x000000171a1a7276 */ /* 0x000fe20007800016 */
[-C--:B------:R-:W-:Y:S01]  /*14d40*/  FMUL R23, R11, R21.reuse ;  /* 0x000000150b177220 */ /* 0x080fe20000400000 */
[----:B------:R-:W-:Y:S02]  /*14d50*/  FMUL R22, R12, R21 ;  /* 0x000000150c167220 */ /* 0x000fe40000400000 */
[----:B------:R-:W-:Y:S01]  /*14d60*/  FMNMX3 R26, R26, R25, R24, !PT ;  /* 0x000000191a1a7276 */ /* 0x000fe20007800018 */
[-C--:B------:R-:W-:Y:S01]  /*14d70*/  FMUL R25, R13, R21.reuse ;  /* 0x000000150d197220 */ /* 0x080fe20000400000 */
[----:B------:R-:W-:Y:S02]  /*14d80*/  FMUL R24, R14, R21 ;  /* 0x000000150e187220 */ /* 0x000fe40000400000 */
[----:B------:R-:W-:Y:S01]  /*14d90*/  FMNMX3 R26, R26, R23, R22, !PT ;  /* 0x000000171a1a7276 */ /* 0x000fe20007800016 */
[-C--:B------:R-:W-:Y:S01]  /*14da0*/  FMUL R23, R15, R21.reuse ;  /* 0x000000150f177220 */ /* 0x080fe20000400000 */
[----:B------:R-:W-:-:S02]  /*14db0*/  FMUL R22, R16, R21 ;  /* 0x0000001510167220 */ /* 0x000fc40000400000 */
[----:B------:R-:W-:Y:S01]  /*14dc0*/  FMNMX3 R24, R26, R25, R24, !PT ;  /* 0x000000191a187276 */ /* 0x000fe20007800018 */
[-C--:B------:R-:W-:Y:S01]  /*14dd0*/  FMUL R25, R17, R21.reuse ;  /* 0x0000001511197220 */ /* 0x080fe20000400000 */
[----:B------:R-:W-:Y:S02]  /*14de0*/  FMUL R26, R18, R21 ;  /* 0x00000015121a7220 */ /* 0x000fe40000400000 */
[----:B------:R-:W-:Y:S01]  /*14df0*/  FMNMX3 R22, R24, R23, R22, !PT ;  /* 0x0000001718167276 */ /* 0x000fe20007800016 */
[----:B------:R-:W-:-:S03]  /*14e00*/  FMUL R23, R19, R21 ;  /* 0x0000001513177220 */ /* 0x000fc60000400000 */
[----:B------:R-:W-:-:S04]  /*14e10*/  FMNMX3 R22, R22, R25, R26, !PT ;  /* 0x0000001916167276 */ /* 0x000fc8000780001a */
[----:B------:R-:W-:-:S05]  /*14e20*/  FMNMX R22, R23, R22, !PT ;  /* 0x0000001617167209 */ /* 0x000fca0007800000 */
[----:B------:R-:W1:Y:S02]  /*14e30*/  SHFL.BFLY PT, R244, R22, 0x10, 0x1f ;  /* 0x0e001f0016f47f89 */ /* 0x000e6400000e0000 */
[----:B-1----:R-:W-:-:S05]  /*14e40*/  FMNMX3 R244, R22, R244, R0, !PT ;  /* 0x000000f416f47276 */ /* 0x002fca0007800000 */
[-CC-:B------:R-:W-:Y:S01]  /*14e50*/  FFMA R4, R4, R21.reuse, -R244.reuse ;  /* 0x0000001504047223 */ /* 0x180fe200000008f4 */
[-CC-:B------:R-:W-:Y:S01]  /*14e60*/  FFMA R5, R5, R21.reuse, -R244.reuse ;  /* 0x0000001505057223 */ /* 0x180fe200000008f4 */
[-CC-:B------:R-:W-:Y:S01]  /*14e70*/  FFMA R7, R7, R21.reuse, -R244.reuse ;  /* 0x0000001507077223 */ /* 0x180fe200000008f4 */
[-CC-:B------:R-:W-:Y:S01]  /*14e80*/  FFMA R6, R6, R21.reuse, -R244.reuse ;  /* 0x0000001506067223 */ /* 0x180fe200000008f4 */
[----:B------:R-:W-:Y:S01]  /*14e90*/  FMUL R4, R4, 1.4426950216293334961 ;  /* 0x3fb8aa3b04047820 */ /* 0x000fe20000400000 */
[----:B------:R-:W-:Y:S01]  /*14ea0*/  FMUL R5, R5, 1.4426950216293334961 ;  /* 0x3fb8aa3b05057820 */ /* 0x000fe20000400000 */
[----:B------:R-:W-:Y:S01]  /*14eb0*/  FMUL R7, R7, 1.4426950216293334961 ;  /* 0x3fb8aa3b07077820 */ /* 0x000fe20000400000 */
[-CC-:B------:R-:W-:Y:S01]  /*14ec0*/  FFMA R22, R8, R21.reuse, -R244.reuse ;  /* 0x0000001508167223 */ /* 0x180fe200000008f4 */
[-CC-:B------:R-:W-:Y:S01]  /*14ed0*/  FFMA R9, R9, R21.reuse, -R244.reuse ;  /* 0x0000001509097223 */ /* 0x180fe200000008f4 */
[----:B------:R-:W-:Y:S01]  /*14ee0*/  FMUL R6, R6, 1.4426950216293334961 ;  /* 0x3fb8aa3b06067820 */ /* 0x000fe20000400000 */
[----:B------:R1:W-:Y:S01]  /*14ef0*/  MUFU.EX2 R8, R7 ;  /* 0x0000000700087308 */ /* 0x0003e20000000800 */
[-CC-:B------:R-:W-:Y:S01]  /*14f00*/  FFMA R11, R11, R21.reuse, -R244.reuse ;  /* 0x000000150b0b7223 */ /* 0x180fe200000008f4 */
[----:B------:R-:W-:Y:S01]  /*14f10*/  FMUL R9, R9, 1.4426950216293334961 ;  /* 0x3fb8aa3b09097820 */ /* 0x000fe20000400000 */
[-CC-:B------:R-:W-:Y:S01]  /*14f20*/  FFMA R13, R13, R21.reuse, -R244.reuse ;  /* 0x000000150d0d7223 */ /* 0x180fe200000008f4 */
[-CC-:B------:R-:W-:Y:S01]  /*14f30*/  FFMA R23, R16, R21.reuse, -R244.reuse ;  /* 0x0000001510177223 */ /* 0x180fe200000008f4 */
[----:B------:R-:W-:Y:S01]  /*14f40*/  FMUL R11, R11, 1.4426950216293334961 ;  /* 0x3fb8aa3b0b0b7820 */ /* 0x000fe20000400000 */
[-CC-:B------:R-:W-:Y:S01]  /*14f50*/  FFMA R17, R17, R21.reuse, -R244.reuse ;  /* 0x0000001511117223 */ /* 0x180fe200000008f4 */
[----:B------:R-:W-:Y:S01]  /*14f60*/  FMUL R13, R13, 1.4426950216293334961 ;  /* 0x3fb8aa3b0d0d7820 */ /* 0x000fe20000400000 */
[----:B------:R-:W-:Y:S01]  /*14f70*/  MUFU.EX2 R4, R4 ;  /* 0x0000000400047308 */ /* 0x000fe20000000800 */
[----:B-1----:R-:W-:Y:S01]  /*14f80*/  FMUL R7, R22, 1.4426950216293334961 ;  /* 0x3fb8aa3b16077820 */ /* 0x002fe20000400000 */
[-CC-:B------:R-:W-:Y:S01]  /*14f90*/  FFMA R22, R10, R21.reuse, -R244.reuse ;  /* 0x000000150a167223 */ /* 0x180fe200000008f4 */
[----:B------:R-:W-:Y:S01]  /*14fa0*/  FMUL R17, R17, 1.4426950216293334961 ;  /* 0x3fb8aa3b11117820 */ /* 0x000fe20000400000 */
[-CC-:B------:R-:W-:Y:S01]  /*14fb0*/  FFMA R18, R18, R21.reuse, -R244.reuse ;  /* 0x0000001512127223 */ /* 0x180fe200000008f4 */
[----:B------:R-:W-:-:S03]  /*14fc0*/  FFMA R19, R19, R21, -R244 ;  /* 0x0000001513137223 */ /* 0x000fc600000008f4 */
[----:B------:R-:W1:Y:S01]  /*14fd0*/  MUFU.EX2 R5, R5 ;  /* 0x0000000500057308 */ /* 0x000e620000000800 */
[----:B------:R-:W-:Y:S01]  /*14fe0*/  FMUL R18, R18, 1.4426950216293334961 ;  /* 0x3fb8aa3b12127820 */ /* 0x000fe20000400000 */
[----:B------:R-:W-:-:S06]  /*14ff0*/  FMUL R19, R19, 1.4426950216293334961 ;  /* 0x3fb8aa3b13137820 */ /* 0x000fcc0000400000 */
[----:B------:R-:W2:Y:S08]  /*15000*/  MUFU.EX2 R6, R6 ;  /* 0x0000000600067308 */ /* 0x000eb00000000800 */
[----:B------:R3:W-:Y:S08]  /*15010*/  MUFU.EX2 R10, R9 ;  /* 0x00000009000a7308 */ /* 0x0007f00000000800 */
[----:B------:R-:W4:Y:S01]  /*15020*/  MUFU.EX2 R7, R7 ;  /* 0x0000000700077308 */ /* 0x000f220000000800 */
[----:B---3--:R-:W-:Y:S01]  /*15030*/  FMUL R9, R22, 1.4426950216293334961 ;  /* 0x3fb8aa3b16097820 */ /* 0x008fe20000400000 */
[----:B------:R-:W-:-:S06]  /*15040*/  FFMA R22, R12, R21, -R244 ;  /* 0x000000150c167223 */ /* 0x000fcc00000008f4 */
[----:B------:R3:W-:Y:S08]  /*15050*/  MUFU.EX2 R12, R11 ;  /* 0x0000000b000c7308 */ /* 0x0007f00000000800 */
[----:B------:R-:W5:Y:S01]  /*15060*/  MUFU.EX2 R9, R9 ;  /* 0x0000000900097308 */ /* 0x000f620000000800 */
[----:B---3--:R-:W-:Y:S01]  /*15070*/  FMUL R11, R22, 1.4426950216293334961 ;  /* 0x3fb8aa3b160b7820 */ /* 0x008fe20000400000 */
[----:B------:R-:W-:-:S06]  /*15080*/  FFMA R22, R14, R21, -R244 ;  /* 0x000000150e167223 */ /* 0x000fcc00000008f4 */
[----:B------:R3:W-:Y:S08]  /*15090*/  MUFU.EX2 R14, R13 ;  /* 0x0000000d000e7308 */ /* 0x0007f00000000800 */
[----:B------:R-:W0:Y:S01]  /*150a0*/  MUFU.EX2 R11, R11 ;  /* 0x0000000b000b7308 */ /* 0x000e220000000800 */
[----:B---3--:R-:W-:Y:S01]  /*150b0*/  FMUL R13, R22, 1.4426950216293334961 ;  /* 0x3fb8aa3b160d7820 */ /* 0x008fe20000400000 */
[----:B------:R-:W-:Y:S01]  /*150c0*/  FFMA R22, R15, R21, -R244 ;  /* 0x000000150f167223 */ /* 0x000fe200000008f4 */
[----:B-1----:R-:W-:-:S03]  /*150d0*/  FADD R15, R4, R5 ;  /* 0x00000005040f7221 */ /* 0x002fc60000000000 */
[----:B------:R-:W-:Y:S01]  /*150e0*/  FMUL R22, R22, 1.4426950216293334961 ;  /* 0x3fb8aa3b16167820 */ /* 0x000fe20000400000 */
[----:B--2---:R-:W-:Y:S01]  /*150f0*/  FADD R15, R6, R15 ;  /* 0x0000000f060f7221 */ /* 0x004fe20000000000 */
[----:B------:R-:W1:Y:S08]  /*15100*/  MUFU.EX2 R13, R13 ;  /* 0x0000000d000d7308 */ /* 0x000e700000000800 */
[----:B------:R2:W3:Y:S08]  /*15110*/  MUFU.EX2 R16, R22 ;  /* 0x0000001600107308 */ /* 0x0004f00000000800 */
[----:B------:R-:W-:Y:S01]  /*15120*/  MUFU.EX2 R106, R17 ;  /* 0x00000011006a7308 */ /* 0x000fe20000000800 */
[----:B--2---:R-:W-:Y:S01]  /*15130*/  FADD R22, R8, R15 ;  /* 0x0000000f08167221 */ /* 0x004fe20000000000 */
[----:B------:R-:W-:-:S03]  /*15140*/  FMUL R15, R23, 1.4426950216293334961 ;  /* 0x3fb8aa3b170f7820 */ /* 0x000fc60000400000 */
[----:B----4-:R-:W-:-:S03]  /*15150*/  FADD R22, R7, R22 ;  /* 0x0000001607167221 */ /* 0x010fc60000000000 */
[----:B------:R-:W2:Y:S01]  /*15160*/  MUFU.EX2 R15, R15 ;  /* 0x0000000f000f7308 */ /* 0x000ea20000000800 */
[----:B------:R-:W-:-:S04]  /*15170*/  FADD R22, R10, R22 ;  /* 0x000000160a167221 */ /* 0x000fc80000000000 */
[----:B-----5:R-:W-:-:S03]  /*15180*/  FADD R22, R9, R22 ;  /* 0x0000001609167221 */ /* 0x020fc60000000000 */
[----:B------:R-:W4:Y:S01]  /*15190*/  MUFU.EX2 R105, R18 ;  /* 0x0000001200697308 */ /* 0x000f220000000800 */
[----:B------:R-:W-:-:S04]  /*151a0*/  FADD R22, R12, R22 ;  /* 0x000000160c167221 */ /* 0x000fc80000000000 */
[----:B0-----:R-:W-:-:S03]  /*151b0*/  FADD R22, R11, R22 ;  /* 0x000000160b167221 */ /* 0x001fc60000000000 */
[----:B------:R-:W0:Y:S01]  /*151c0*/  MUFU.EX2 R107, R19 ;  /* 0x00000013006b7308 */ /* 0x000e220000000800 */
[----:B------:R-:W-:-:S04]  /*151d0*/  FADD R22, R14, R22 ;  /* 0x000000160e167221 */ /* 0x000fc80000000000 */
[----:B-1----:R-:W-:-:S04]  /*151e0*/  FADD R22, R13, R22 ;  /* 0x000000160d167221 */ /* 0x002fc80000000000 */
[----:B---3--:R-:W-:-:S04]  /*151f0*/  FADD R22, R16, R22 ;  /* 0x0000001610167221 */ /* 0x008fc80000000000 */
[----:B--2---:R-:W-:-:S04]  /*15200*/  FADD R22, R15, R22 ;  /* 0x000000160f167221 */ /* 0x004fc80000000000 */
[----:B------:R-:W-:-:S04]  /*15210*/  FADD R22, R106, R22 ;  /* 0x000000166a167221 */ /* 0x000fc80000000000 */
[----:B----4-:R-:W-:-:S04]  /*15220*/  FADD R22, R105, R22 ;  /* 0x0000001669167221 */ /* 0x010fc80000000000 */
[----:B0-----:R-:W-:-:S05]  /*15230*/  FADD R206, R107, R22 ;  /* 0x000000166bce7221 */ /* 0x001fca0000000000 */
[----:B------:R0:W1:Y:S01]  /*15240*/  SHFL.BFLY PT, R242, R206, 0x10, 0x1f ;  /* 0x0e001f00cef27f89 */ /* 0x00006200000e0000 */
[----:B------:R-:W-:Y:S05]  /*15250*/  @!P1 BRA `(.L_x_16) ;  /* 0x000000d800289947 */ /* 0x000fea0003800000 */
.L_x_25:
        /* <DEDUP_REMOVED lines=13> */
[----:B------:R-:W-:Y:S04]  /*15330*/  STL [R1+0xa18], R197 ;  /* 0x000a18c501007387 */ /* 0x000fe80000100800 */
[----:B-1----:R-:W-:Y:S04]  /*15340*/  STL [R1+0xa14], R242 ;  /* 0x000a14f201007387 */ /* 0x002fe80000100800 */
[----:B------:R-:W-:Y:S04]  /*15350*/  STL [R1+0xa10], R206 ;  /* 0x000a10ce01007387 */ /* 0x000fe80000100800 */
        /* <DEDUP_REMOVED lines=52> */
[----:B------:R1:W-:Y:S04]  /*156a0*/  STL [R1+0x93c], R3 ;  /* 0x00093c0301007387 */ /* 0x0003e80000100800 */
[----:B------:R-:W4:Y:S04]  /*156b0*/  LDL.64 R46, [R1+0x470] ;  /* 0x00047000012e7983 */ /* 0x000f280000100a00 */
[----:B------:R-:W4:Y:S04]  /*156c0*/  LDL.64 R48, [R1+0x490] ;  /* 0x0004900001307983 */ /* 0x000f280000100a00 */
[----:B------:R-:W4:Y:S04]  /*156d0*/  LDL.64 R50, [R1+0x410] ;  /* 0x0004100001327983 */ /* 0x000f280000100a00 */
[----:B------:R-:W4:Y:S04]  /*156e0*/  LDL.64 R52, [R1+0x430] ;  /* 0x0004300001347983 */ /* 0x000f280000100a00 */
[----:B------:R-:W4:Y:S04]  /*156f0*/  LDL.64 R58, [R1+0x3f0] ;  /* 0x0003f000013a7983 */ /* 0x000f280000100a00 */
[----:B------:R-:W4:Y:S01]  /*15700*/  LDL.64 R56, [R1+0x3d0] ;  /* 0x0003d00001387983 */ /* 0x000f220000100a00 */
[----:B--2---:R-:W-:-:S03]  /*15710*/  IMAD.WIDE R22, R2, 0x2, R22 ;  /* 0x0000000202167825 */ /* 0x004fc600078e0216 */
[----:B------:R-:W2:Y:S01]  /*15720*/  LDL.64 R62, [R1+0x390] ;  /* 0x00039000013e7983 */ /* 0x000ea20000100a00 */
[----:B---3--:R-:W-:-:S03]  /*15730*/  IMAD.WIDE R18, R2, 0x2, R18 ;  /* 0x0000000202127825 */ /* 0x008fc600078e0212 */
[----:B------:R3:W2:Y:S01]  /*15740*/  LDG.E.U16 R17, desc[UR10][R22.64] ;  /* 0x0000000a16117981 */ /* 0x0006a2000c1e1500 */
[----:B----4-:R-:W-:-:S03]  /*15750*/  IMAD.WIDE R20, R2, 0x2, R44 ;  /* 0x0000000202147825 */ /* 0x010fc600078e022c */
[----:B------:R-:W4:Y:S04]  /*15760*/  LDL.64 R60, [R1+0x370] ;  /* 0x00037000013c7983 */ /* 0x000f280000100a00 */
[----:B------:R-:W2:Y:S01]  /*15770*/  LDG.E.U16 R18, desc[UR10][R18.64] ;  /* 0x0000000a12127981 */ /* 0x000ea2000c1e1500 */
[----:B------:R-:W-:-:S03]  /*15780*/  IMAD.WIDE R28, R2, 0x2, R28 ;  /* 0x00000002021c7825 */ /* 0x000fc600078e021c */
[----:B------:R-:W2:Y:S01]  /*15790*/  LDL.64 R54, [R1+0x450] ;  /* 0x0004500001367983 */ /* 0x000ea20000100a00 */
[----:B---3--:R-:W-:-:S03]  /*157a0*/  IMAD.WIDE R22, R2, 0x2, R36 ;  /* 0x0000000202167825 */ /* 0x008fc600078e0224 */
[----:B------:R-:W3:Y:S04]  /*157b0*/  LDL.64 R44, [R1+0x440] ;  /* 0x00044000012c7983 */ /* 0x000ee80000100a00 */
[----:B------:R0:W2:Y:S01]  /*157c0*/  LDG.E.U16 R19, desc[UR10][R20.64] ;  /* 0x0000000a14137981 */ /* 0x0000a2000c1e1500 */
[----:B------:R-:W-:-:S03]  /*157d0*/  IMAD.WIDE R26, R2, 0x2, R26 ;  /* 0x00000002021a7825 */ /* 0x000fc600078e021a */
[----:B------:R-:W2:Y:S04]  /*157e0*/  LDL.64 R36, [R1+0x460] ;  /* 0x0004600001247983 */ /* 0x000ea80000100a00 */
[----:B------:R-:W3:Y:S01]  /*157f0*/  LDG.E.U16 R22, desc[UR10][R22.64] ;  /* 0x0000000a16167981 */ /* 0x000ee2000c1e1500 */
[----:B0-----:R-:W-:-:S03]  /*15800*/  IMAD.WIDE R20, R2, 0x2, R38 ;  /* 0x0000000202147825 */ /* 0x001fc600078e0226 */
[----:B------:R-:W3:Y:S04]  /*15810*/  LDL.64 R38, [R1+0x480] ;  /* 0x0004800001267983 */ /* 0x000ee80000100a00 */
[----:B------:R-:W4:Y:S01]  /*15820*/  LDG.E.U16 R20, desc[UR10][R20.64] ;  /* 0x0000000a14147981 */ /* 0x000f22000c1e1500 */
[----:B------:R-:W-:-:S03]  /*15830*/  IMAD.WIDE R32, R2, 0x2, R32 ;  /* 0x0000000202207825 */ /* 0x000fc600078e0220 */
[----:B------:R0:W4:Y:S01]  /*15840*/  LDG.E.U16 R23, desc[UR10][R26.64] ;  /* 0x0000000a1a177981 */ /* 0x000122000c1e1500 */
[----:B------:R-:W-:-:S03]  /*15850*/  IMAD.WIDE R30, R2, 0x2, R30 ;  /* 0x00000002021e7825 */ /* 0x000fc600078e021e */
[----:B------:R-:W4:Y:S04]  /*15860*/  LDL.64 R68, [R1+0x350] ;  /* 0x0003500001447983 */ /* 0x000f280000100a00 */
[----:B------:R1:W4:Y:S01]  /*15870*/  LDG.E.U16 R21, desc[UR10][R28.64] ;  /* 0x0000000a1c157981 */ /* 0x000322000c1e1500 */
[----:B0-----:R-:W-:-:S03]  /*15880*/  IMAD.WIDE R26, R2, 0x2, R42 ;  /* 0x00000002021a7825 */ /* 0x001fc600078e022a */
[----:B------:R-:W4:Y:S04]  /*15890*/  LDL.64 R42, [R1+0x420] ;  /* 0x00042000012a7983 */ /* 0x000f280000100a00 */
[----:B------:R-:W4:Y:S01]  /*158a0*/  LDG.E.U16 R26, desc[UR10][R26.64] ;  /* 0x0000000a1a1a7981 */ /* 0x000f22000c1e1500 */
[----:B-1----:R-:W-:-:S03]  /*158b0*/  IMAD.WIDE R28, R2, 0x2, R40 ;  /* 0x00000002021c7825 */ /* 0x002fc600078e0228 */
[----:B------:R-:W4:Y:S04]  /*158c0*/  LDL.64 R40, [R1+0x400] ;  /* 0x0004000001287983 */ /* 0x000f280000100a00 */
[----:B------:R-:W4:Y:S04]  /*158d0*/  LDG.E.U16 R28, desc[UR10][R28.64] ;  /* 0x0000000a1c1c7981 */ /* 0x000f28000c1e1500 */
[----:B------:R0:W4:Y:S04]  /*158e0*/  LDG.E.U16 R27, desc[UR10][R32.64] ;  /* 0x0000000a201b7981 */ /* 0x000128000c1e1500 */
[----:B------:R-:W4:Y:S04]  /*158f0*/  LDL.64 R64, [R1+0x3b0] ;  /* 0x0003b00001407983 */ /* 0x000f280000100a00 */
[----:B------:R1:W4:Y:S04]  /*15900*/  LDG.E.U16 R29, desc[UR10][R30.64] ;  /* 0x0000000a1e1d7981 */ /* 0x000328000c1e1500 */
[----:B------:R-:W4:Y:S04]  /*15910*/  LDL.64 R66, [R1+0x330] ;  /* 0x0003300001427983 */ /* 0x000f280000100a00 */
[----:B------:R-:W4:Y:S04]  /*15920*/  LDL.64 R70, [R1+0x2d0] ;  /* 0x0002d00001467983 */ /* 0x000f280000100a00 */
[----:B------:R-:W4:Y:S04]  /*15930*/  LDL.64 R72, [R1+0x2f0] ;  /* 0x0002f00001487983 */ /* 0x000f280000100a00 */
[----:B------:R-:W4:Y:S04]  /*15940*/  LDL.64 R76, [R1+0x290] ;  /* 0x00029000014c7983 */ /* 0x000f280000100a00 */
[----:B------:R-:W4:Y:S01]  /*15950*/  LDL.64 R78, [R1+0x2b0] ;  /* 0x0002b000014e7983 */ /* 0x000f220000100a00 */
[----:B------:R-:W-:-:S03]  /*15960*/  IMAD.WIDE R24, R2, 0x2, R24 ;  /* 0x0000000202187825 */ /* 0x000fc600078e0218 */
[----:B------:R-:W4:Y:S01]  /*15970*/  LDL.64 R74, [R1+0x310] ;  /* 0x00031000014a7983 */ /* 0x000f220000100a00 */
[----:B------:R-:W-:-:S03]  /*15980*/  IMAD.WIDE R34, R2, 0x2, R34 ;  /* 0x0000000202227825 */ /* 0x000fc600078e0222 */
[----:B------:R-:W4:Y:S04]  /*15990*/  LDG.E.U16 R24, desc[UR10][R24.64] ;  /* 0x0000000a18187981 */ /* 0x000f28000c1e1500 */
[----:B------:R-:W4:Y:S04]  /*159a0*/  LDL.64 R80, [R1+0x230] ;  /* 0x0002300001507983 */ /* 0x000f280000100a00 */
[----:B------:R-:W4:Y:S04]  /*159b0*/  LDL.64 R82, [R1+0x270] ;  /* 0x0002700001527983 */ /* 0x000f280000100a00 */
[----:B------:R-:W4:Y:S04]  /*159c0*/  LDG.E.U16 R25, desc[UR10][R34.64] ;  /* 0x0000000a22197981 */ /* 0x000f28000c1e1500 */
        /* <DEDUP_REMOVED lines=37> */
[----:B------:R-:W4:Y:S01]  /*15c20*/  LDL.64 R168, [R1+0x1f8] ;  /* 0x0001f80001a87983 */ /* 0x000f220000100a00 */
[----:B0-----:R-:W-:-:S03]  /*15c30*/  IMAD.WIDE R32, R2, 0x2, R46 ;  /* 0x0000000202207825 */ /* 0x001fc600078e022e */
[----:B------:R-:W4:Y:S04]  /*15c40*/  LDL.64 R166, [R1+0x1e8] ;  /* 0x0001e80001a67983 */ /* 0x000f280000100a00 */
[----:B------:R-:W4:Y:S01]  /*15c50*/  LDL.64 R46, [R1+0x3c0] ;  /* 0x0003c000012e7983 */ /* 0x000f220000100a00 */
[----:B-1----:R-:W-:-:S03]  /*15c60*/  IMAD.WIDE R30, R2, 0x2, R48 ;  /* 0x00000002021e7825 */ /* 0x002fc600078e0230 */
[----:B------:R-:W4:Y:S04]  /*15c70*/  LDL.64 R48, [R1+0x3e0] ;  /* 0x0003e00001307983 */ /* 0x000f280000100a00 */
[----:B------:R-:W4:Y:S04]  /*15c80*/  LDG.E.U16 R30, desc[UR10][R30.64] ;  /* 0x0000000a1e1e7981 */ /* 0x000f28000c1e1500 */
[----:B------:R-:W4:Y:S04]  /*15c90*/  LDG.E.U16 R32, desc[UR10][R32.64] ;  /* 0x0000000a20207981 */ /* 0x000f28000c1e1500 */
[----:B------:R-:W4:Y:S04]  /*15ca0*/  LDL.64 R164, [R1+0x1d8] ;  /* 0x0001d80001a47983 */ /* 0x000f280000100a00 */
[----:B------:R-:W4:Y:S04]  /*15cb0*/  LDL.64 R162, [R1+0x1a8] ;  /* 0x0001a80001a27983 */ /* 0x000f280000100a00 */
[----:B------:R-:W4:Y:S04]  /*15cc0*/  LDL.64 R160, [R1+0x198] ;  /* 0x0001980001a07983 */ /* 0x000f280000100a00 */
[----:B------:R-:W4:Y:S01]  /*15cd0*/  LDL.64 R158, [R1+0x188] ;  /* 0x00018800019e7983 */ /* 0x000f220000100a00 */
[----:B--2---:R-:W-:-:S05]  /*15ce0*/  IMAD.WIDE R36, R2, 0x2, R36 ;  /* 0x0000000202247825 */ /* 0x004fca00078e0224 */
[----:B------:R0:W2:Y:S01]  /*15cf0*/  LDG.E.U16 R33, desc[UR10][R36.64] ;  /* 0x0000000a24217981 */ /* 0x0000a2000c1e1500 */
[----:B---3--:R-:W-:-:S05]  /*15d00*/  IMAD.WIDE R38, R2, 0x2, R38 ;  /* 0x0000000202267825 */ /* 0x008fca00078e0226 */
[----:B------:R1:W3:Y:S01]  /*15d10*/  LDG.E.U16 R31, desc[UR10][R38.64] ;  /* 0x0000000a261f7981 */ /* 0x0002e2000c1e1500 */
[----:B0-----:R-:W-:-:S03]  /*15d20*/  IMAD.WIDE R36, R2, 0x2, R52 ;  /* 0x0000000202247825 */ /* 0x001fc600078e0234 */
[----:B------:R-:W2:Y:S04]  /*15d30*/  LDL.64 R52, [R1+0x380] ;  /* 0x0003800001347983 */ /* 0x000ea80000100a00 */
[----:B------:R-:W3:Y:S01]  /*15d40*/  LDG.E.U16 R36, desc[UR10][R36.64] ;  /* 0x0000000a24247981 */ /* 0x000ee2000c1e1500 */
[----:B-1----:R-:W-:-:S03]  /*15d50*/  IMAD.WIDE R38, R2, 0x2, R50 ;  /* 0x0000000202267825 */ /* 0x002fc600078e0232 */
[----:B------:R-:W3:Y:S01]  /*15d60*/  LDL.64 R50, [R1+0x360] ;  /* 0x0003600001327983 */ /* 0x000ee20000100a00 */
[----:B----4-:R-:W-:-:S03]  /*15d70*/  IMAD.WIDE R42, R2, 0x2, R42 ;  /* 0x00000002022a7825 */ /* 0x010fc600078e022a */
[----:B------:R-:W4:Y:S04]  /*15d80*/  LDG.E.U16 R38, desc[UR10][R38.64] ;  /* 0x0000000a26267981 */ /* 0x000f28000c1e1500 */
[----:B------:R0:W4:Y:S01]  /*15d90*/  LDG.E.U16 R37, desc[UR10][R42.64] ;  /* 0x0000000a2a257981 */ /* 0x000122000c1e1500 */
[----:B------:R-:W-:-:S05]  /*15da0*/  IMAD.WIDE R40, R2, 0x2, R40 ;  /* 0x0000000202287825 */ /* 0x000fca00078e0228 */
[----:B------:R1:W4:Y:S01]  /*15db0*/  LDG.E.U16 R39, desc[UR10][R40.64] ;  /* 0x0000000a28277981 */ /* 0x000322000c1e1500 */
[----:B0-----:R-:W-:-:S03]  /*15dc0*/  IMAD.WIDE R42, R2, 0x2, R56 ;  /* 0x00000002022a7825 */ /* 0x001fc600078e0238 */
[----:B------:R-:W4:Y:S04]  /*15dd0*/  LDL.64 R56, [R1+0x320] ;  /* 0x0003200001387983 */ /* 0x000f280000100a00 */
[----:B------:R-:W4:Y:S01]  /*15de0*/  LDG.E.U16 R42, desc[UR10][R42.64] ;  /* 0x0000000a2a2a7981 */ /* 0x000f22000c1e1500 */
[----:B-1----:R-:W-:-:S03]  /*15df0*/  IMAD.WIDE R40, R2, 0x2, R58 ;  /* 0x0000000202287825 */ /* 0x002fc600078e023a */
[----:B------:R-:W4:Y:S04]  /*15e00*/  LDL.64 R58, [R1+0x340] ;  /* 0x00034000013a7983 */ /* 0x000f280000100a00 */
[----:B------:R-:W4:Y:S01]  /*15e10*/  LDG.E.U16 R40, desc[UR10][R40.64] ;  /* 0x0000000a28287981 */ /* 0x000f22000c1e1500 */
[----:B------:R-:W-:-:S04]  /*15e20*/  IMAD.WIDE R46, R2, 0x2, R46 ;  /* 0x00000002022e7825 */ /* 0x000fc800078e022e */
[C---:B------:R-:W-:Y:S01]  /*15e30*/  IMAD.WIDE R48, R2.reuse, 0x2, R48 ;  /* 0x0000000202307825 */ /* 0x040fe200078e0230 */
[----:B------:R0:W4:Y:S04]  /*15e40*/  LDG.E.U16 R43, desc[UR10][R46.64] ;  /* 0x0000000a2e2b7981 */ /* 0x000128000c1e1500 */
[----:B------:R1:W4:Y:S01]  /*15e50*/  LDG.E.U16 R41, desc[UR10][R48.64] ;  /* 0x0000000a30297981 */ /* 0x000322000c1e1500 */
[----:B0-----:R-:W-:-:S03]  /*15e60*/  IMAD.WIDE R46, R2, 0x2, R62 ;  /* 0x00000002022e7825 */ /* 0x001fc600078e023e */
[----:B------:R-:W4:Y:S01]  /*15e70*/  LDL.64 R62, [R1+0x2e0] ;  /* 0x0002e000013e7983 */ /* 0x000f220000100a00 */
[----:B-1----:R-:W-:-:S03]  /*15e80*/  IMAD.WIDE R48, R2, 0x2, R60 ;  /* 0x0000000202307825 */ /* 0x002fc600078e023c */
[----:B------:R-:W4:Y:S01]  /*15e90*/  LDL.64 R60, [R1+0x2c0] ;  /* 0x0002c000013c7983 */ /* 0x000f220000100a00 */
[----:B------:R-:W-:-:S03]  /*15ea0*/  IMAD.WIDE R34, R2, 0x2, R54 ;  /* 0x0000000202227825 */ /* 0x000fc600078e0236 */
[----:B------:R-:W4:Y:S01]  /*15eb0*/  LDL.64 R54, [R1+0x3a0] ;  /* 0x0003a00001367983 */ /* 0x000f220000100a00 */
[----:B------:R-:W-:-:S03]  /*15ec0*/  IMAD.WIDE R44, R2, 0x2, R44 ;  /* 0x00000002022c7825 */ /* 0x000fc600078e022c */
[----:B------:R-:W4:Y:S04]  /*15ed0*/  LDG.E.U16 R48, desc[UR10][R48.64] ;  /* 0x0000000a30307981 */ /* 0x000f28000c1e1500 */
[----:B------:R-:W4:Y:S04]  /*15ee0*/  LDG.E.U16 R34, desc[UR10][R34.64] ;  /* 0x0000000a22227981 */ /* 0x000f28000c1e1500 */
[----:B------:R-:W4:Y:S04]  /*15ef0*/  LDG.E.U16 R46, desc[UR10][R46.64] ;  /* 0x0000000a2e2e7981 */ /* 0x000f28000c1e1500 */
[----:B------:R0:W4:Y:S02]  /*15f00*/  LDG.E.U16 R35, desc[UR10][R44.64] ;  /* 0x0000000a2c237981 */ /* 0x000124000c1e1500 */
[----:B0-----:R-:W-:-:S02]  /*15f10*/  IMAD.WIDE R44, R2, 0x2, R64 ;  /* 0x00000002022c7825 */ /* 0x001fc400078e0240 */
[----:B------:R-:W4:Y:S04]  /*15f20*/  LDL.64 R64, [R1+0x300] ;  /* 0x0003000001407983 */ /* 0x000f280000100a00 */
[----:B------:R-:W4:Y:S01]  /*15f30*/  LDG.E.U16 R44, desc[UR10][R44.64] ;  /* 0x0000000a2c2c7981 */ /* 0x000f22000c1e1500 */
        /* <DEDUP_REMOVED lines=29> */
[----:B------:R-:W4:Y:S04]  /*16110*/  LDG.E.U16 R60, desc[UR10][R60.64] ;  /* 0x0000000a3c3c7981 */ /* 0x000f28000c1e1500 */
[----:B------:R0:W4:Y:S04]  /*16120*/  LDG.E.U16 R45, desc[UR10][R54.64] ;  /* 0x0000000a362d7981 */ /* 0x000128000c1e1500 */
[----:B------:R-:W4:Y:S01]  /*16130*/  LDG.E.U16 R62, desc[UR10][R62.64] ;  /* 0x0000000a3e3e7981 */ /* 0x000f22000c1e1500 */
[----:B0-----:R-:W-:-:S03]  /*16140*/  IMAD.WIDE R54, R2, 0x2, R74 ;  /* 0x0000000202367825 */ /* 0x001fc600078e024a */
[----:B------:R-:W4:Y:S01]  /*16150*/  LDL.64 R74, [R1+0x260] ;  /* 0x00026000014a7983 */ /* 0x000f220000100a00 */
[----:B------:R-:W-:-:S03]  /*16160*/  IMAD.WIDE R64, R2, 0x2, R64 ;  /* 0x0000000202407825 */ /* 0x000fc600078e0240 */
[----:B------:R-:W4:Y:S04]  /*16170*/  LDG.E.U16 R54, desc[UR10][R54.64] ;  /* 0x0000000a36367981 */ /* 0x000f28000c1e1500 */
[----:B------:R0:W4:Y:S01]  /*16180*/  LDG.E.U16 R55, desc[UR10][R64.64] ;  /* 0x0000000a40377981 */ /* 0x000122000c1e1500 */
[----:B--2---:R-:W-:-:S04]  /*16190*/  IMAD.WIDE R66, R2, 0x2, R66 ;  /* 0x0000000202427825 */ /* 0x004fc800078e0242 */
[C---:B---3--:R-:W-:Y:S01]  /*161a0*/  IMAD.WIDE R68, R2.reuse, 0x2, R68 ;  /* 0x0000000202447825 */ /* 0x048fe200078e0244 */
[----:B------:R1:W2:Y:S04]  /*161b0*/  LDG.E.U16 R63, desc[UR10][R66.64] ;  /* 0x0000000a423f7981 */ /* 0x0002a8000c1e1500 */
[----:B------:R3:W2:Y:S01]  /*161c0*/  LDG.E.U16 R61, desc[UR10][R68.64] ;  /* 0x0000000a443d7981 */ /* 0x0006a2000c1e1500 */
[----:B0-----:R-:W-:-:S03]  /*161d0*/  IMAD.WIDE R64, R2, 0x2, R82 ;  /* 0x0000000202407825 */ /* 0x001fc600078e0252 */
[----:B------:R-:W2:Y:S01]  /*161e0*/  LDL.64 R82, [R1+0x1a0] ;  /* 0x0001a00001527983 */ /* 0x000ea20000100a00 */
[----:B-1----:R-:W-:-:S03]  /*161f0*/  IMAD.WIDE R66, R2, 0x2, R88 ;  /* 0x0000000202427825 */ /* 0x002fc600078e0258 */
[----:B------:R-:W2:Y:S01]  /*16200*/  LDL.64 R88, [R1+0x558] ;  /* 0x0005580001587983 */ /* 0x000ea20000100a00 */
[----:B---3--:R-:W-:-:S03]  /*16210*/  IMAD.WIDE R68, R2, 0x2, R80 ;  /* 0x0000000202447825 */ /* 0x008fc600078e0250 */
[----:B------:R-:W3:Y:S01]  /*16220*/  LDL.64 R80, [R1+0x180] ;  /* 0x0001800001507983 */ /* 0x000ee20000100a00 */
[----:B----4-:R-:W-:-:S03]  /*16230*/  IMAD.WIDE R72, R2, 0x2, R72 ;  /* 0x0000000202487825 */ /* 0x010fc600078e0248 */
[----:B------:R-:W4:Y:S04]  /*16240*/  LDG.E.U16 R68, desc[UR10][R68.64] ;  /* 0x0000000a44447981 */ /* 0x000f28000c1e1500 */
[----:B------:R-:W4:Y:S01]  /*16250*/  LDG.E.U16 R66, desc[UR10][R66.64] ;  /* 0x0000000a42427981 */ /* 0x000f22000c1e1500 */
[----:B------:R-:W-:-:S03]  /*16260*/  IMAD.WIDE R70, R2, 0x2, R70 ;  /* 0x0000000202467825 */ /* 0x000fc600078e0246 */
[----:B------:R-:W4:Y:S04]  /*16270*/  LDG.E.U16 R64, desc[UR10][R64.64] ;  /* 0x0000000a40407981 */ /* 0x000f28000c1e1500 */
[----:B------:R0:W4:Y:S04]  /*16280*/  LDG.E.U16 R69, desc[UR10][R70.64] ;  /* 0x0000000a46457981 */ /* 0x000128000c1e1500 */
[----:B------:R1:W4:Y:S01]  /*16290*/  LDG.E.U16 R67, desc[UR10][R72.64] ;  /* 0x0000000a48437981 */ /* 0x000322000c1e1500 */
[----:B0-----:R-:W-:-:S03]  /*162a0*/  IMAD.WIDE R70, R2, 0x2, R96 ;  /* 0x0000000202467825 */ /* 0x001fc600078e0260 */
[----:B------:R-:W4:Y:S01]  /*162b0*/  LDL.64 R96, [R1+0x548] ;  /* 0x0005480001607983 */ /* 0x000f220000100a00 */
[----:B-1----:R-:W-:-:S03]  /*162c0*/  IMAD.WIDE R72, R2, 0x2, R86 ;  /* 0x0000000202487825 */ /* 0x002fc600078e0256 */
[----:B------:R-:W4:Y:S04]  /*162d0*/  LDL.64 R86, [R1+0x538] ;  /* 0x0005380001567983 */ /* 0x000f280000100a00 */
[----:B------:R-:W4:Y:S04]  /*162e0*/  LDG.E.U16 R72, desc[UR10][R72.64] ;  /* 0x0000000a48487981 */ /* 0x000f28000c1e1500 */
        /* <DEDUP_REMOVED lines=11> */
[----:B------:R0:W4:Y:S01]  /*163a0*/  LDG.E.U16 R65, desc[UR10][R74.64] ;  /* 0x0000000a4a417981 */ /* 0x000122000c1e1500 */
[----:B------:R-:W-:-:S03]  /*163b0*/  IMAD.WIDE R84, R2, 0x2, R84 ;  /* 0x0000000202547825 */ /* 0x000fc600078e0254 */
[----:B------:R-:W4:Y:S01]  /*163c0*/  LDG.E.U16 R78, desc[UR10][R78.64] ;  /* 0x0000000a4e4e7981 */ /* 0x000f22000c1e1500 */
[----:B0-----:R-:W-:-:S03]  /*163d0*/  IMAD.WIDE R74, R2, 0x2, R94 ;  /* 0x00000002024a7825 */ /* 0x001fc600078e025e */
[----:B------:R-:W4:Y:S04]  /*163e0*/  LDL.64 R94, [R1+0x518] ;  /* 0x00051800015e7983 */ /* 0x000f280000100a00 */
[----:B------:R-:W4:Y:S04]  /*163f0*/  LDG.E.U16 R74, desc[UR10][R74.64] ;  /* 0x0000000a4a4a7981 */ /* 0x000f28000c1e1500 */
[----:B------:R-:W4:Y:S01]  /*16400*/  LDG.E.U16 R75, desc[UR10][R84.64] ;  /* 0x0000000a544b7981 */ /* 0x000f22000c1e1500 */
[----:B--2---:R-:W-:-:S05]  /*16410*/  IMAD.WIDE R82, R2, 0x2, R82 ;  /* 0x0000000202527825 */ /* 0x004fca00078e0252 */
[----:B------:R-:W2:Y:S01]  /*16420*/  LDG.E.U16 R77, desc[UR10][R82.64] ;  /* 0x0000000a524d7981 */ /* 0x000ea2000c1e1500 */
[----:B---3--:R-:W-:-:S05]  /*16430*/  IMAD.WIDE R80, R2, 0x2, R80 ;  /* 0x0000000202507825 */ /* 0x008fca00078e0250 */
[----:B------:R0:W3:Y:S01]  /*16440*/  LDG.E.U16 R79, desc[UR10][R80.64] ;  /* 0x0000000a504f7981 */ /* 0x0000e2000c1e1500 */
[----:B------:R-:W-:-:S04]  /*16450*/  IMAD.WIDE R88, R2, 0x2, R88 ;  /* 0x0000000202587825 */ /* 0x000fc800078e0258 */
[C---:B0-----:R-:W-:Y:S02]  /*16460*/  IMAD.WIDE R80, R2.reuse, 0x2, R98 ;  /* 0x0000000202507825 */ /* 0x041fe400078e0262 */
[----:B------:R-:W2:Y:S02]  /*16470*/  LDL.64 R98, [R1+0x4b8] ;  /* 0x0004b80001627983 */ /* 0x000ea40000100a00 */
[C---:B------:R-:W-:Y:S02]  /*16480*/  IMAD.WIDE R84, R2.reuse, 0x2, R108 ;  /* 0x0000000202547825 */ /* 0x040fe400078e026c */
[----:B------:R-:W3:Y:S04]  /*16490*/  LDL.64 R108, [R1+0x458] ;  /* 0x00045800016c7983 */ /* 0x000ee80000100a00 */
[----:B------:R-:W3:Y:S01]  /*164a0*/  LDG.E.U16 R80, desc[UR10][R80.64] ;  /* 0x0000000a50507981 */ /* 0x000ee2000c1e1500 */
[----:B----4-:R-:W-:-:S03]  /*164b0*/  IMAD.WIDE R82, R2, 0x2, R96 ;  /* 0x0000000202527825 */ /* 0x010fc600078e0260 */
[----:B------:R-:W4:Y:S01]  /*164c0*/  LDG.E.U16 R84, desc[UR10][R84.64] ;  /* 0x0000000a54547981 */ /* 0x000f22000c1e1500 */
[----:B------:R-:W-:-:S03]  /*164d0*/  IMAD.WIDE R86, R2, 0x2, R86 ;  /* 0x0000000202567825 */ /* 0x000fc600078e0256 */
[----:B------:R-:W3:Y:S04]  /*164e0*/  LDL.64 R96, [R1+0x498] ;  /* 0x0004980001607983 */ /* 0x000ee80000100a00 */
[----:B------:R-:W4:Y:S04]  /*164f0*/  LDG.E.U16 R82, desc[UR10][R82.64] ;  /* 0x0000000a52527981 */ /* 0x000f28000c1e1500 */
[----:B------:R0:W4:Y:S04]  /*16500*/  LDG.E.U16 R81, desc[UR10][R88.64] ;  /* 0x0000000a58517981 */ /* 0x000128000c1e1500 */
[----:B------:R1:W4:Y:S01]  /*16510*/  LDG.E.U16 R83, desc[UR10][R86.64] ;  /* 0x0000000a56537981 */ /* 0x000322000c1e1500 */
[----:B0-----:R-:W-:-:S03]  /*16520*/  IMAD.WIDE R88, R2, 0x2, R102 ;  /* 0x0000000202587825 */ /* 0x001fc600078e0266 */
[----:B------:R-:W4:Y:S01]  /*16530*/  LDL.64 R102, [R1+0x438] ;  /* 0x0004380001667983 */ /* 0x000f220000100a00 */
[----:B-1----:R-:W-:-:S03]  /*16540*/  IMAD.WIDE R86, R2, 0x2, R100 ;  /* 0x0000000202567825 */ /* 0x002fc600078e0264 */
[----:B------:R-:W4:Y:S04]  /*16550*/  LDG.E.U16 R88, desc[UR10][R88.64] ;  /* 0x0000000a58587981 */ /* 0x000f28000c1e1500 */
        /* <DEDUP_REMOVED lines=12> */
[----:B------:R-:W4:Y:S04]  /*16620*/  LDG.E.U16 R92, desc[UR10][R92.64] ;  /* 0x0000000a5c5c7981 */ /* 0x000f28000c1e1500 */
[----:B------:R0:W4:Y:S02]  /*16630*/  LDG.E.U16 R85, desc[UR10][R94.64] ;  /* 0x0000000a5e557981 */ /* 0x000124000c1e1500 */
[----:B0-----:R-:W-:-:S02]  /*16640*/  IMAD.WIDE R94, R2, 0x2, R118 ;  /* 0x00000002025e7825 */ /* 0x001fc400078e0276 */
[----:B------:R-:W4:Y:S04]  /*16650*/  LDL.64 R118, [R1+0x398] ;  /* 0x0003980001767983 */ /* 0x000f280000100a00 */
[----:B------:R0:W4:Y:S02]  /*16660*/  LDG.E.U16 R104, desc[UR10][R94.64] ;  /* 0x0000000a5e687981 */ /* 0x000124000c1e1500 */
[----:B0-----:R-:W-:-:S04]  /*16670*/  IMAD.WIDE R94, R2, 0x2, R112 ;  /* 0x00000002025e7825 */ /* 0x001fc800078e0270 */
[----:B--2---:R-:W-:-:S05]  /*16680*/  IMAD.WIDE R98, R2, 0x2, R98 ;  /* 0x0000000202627825 */ /* 0x004fca00078e0262 */
[----:B------:R0:W2:Y:S01]  /*16690*/  LDG.E.U16 R91, desc[UR10][R98.64] ;  /* 0x0000000a625b7981 */ /* 0x0000a2000c1e1500 */
[----:B---3--:R-:W-:-:S04]  /*166a0*/  IMAD.WIDE R96, R2, 0x2, R96 ;  /* 0x0000000202607825 */ /* 0x008fc800078e0260 */
[C---:B0-----:R-:W-:Y:S01]  /*166b0*/  IMAD.WIDE R98, R2.reuse, 0x2, R108 ;  /* 0x0000000202627825 */ /* 0x041fe200078e026c */
[----:B------:R0:W3:Y:S04]  /*166c0*/  LDG.E.U16 R93, desc[UR10][R96.64] ;  /* 0x0000000a605d7981 */ /* 0x0000e8000c1e1500 */
[----:B------:R-:W2:Y:S01]  /*166d0*/  LDG.E.U16 R108, desc[UR10][R94.64] ;  /* 0x0000000a5e6c7981 */ /* 0x000ea2000c1e1500 */
[----:B0-----:R-:W-:-:S03]  /*166e0*/  IMAD.WIDE R96, R2, 0x2, R110 ;  /* 0x0000000202607825 */ /* 0x001fc600078e026e */
[----:B------:R0:W2:Y:S01]  /*166f0*/  LDG.E.U16 R110, desc[UR10][R98.64] ;  /* 0x0000000a626e7981 */ /* 0x0000a2000c1e1500 */
[----:B----4-:R-:W-:-:S03]  /*16700*/  IMAD.WIDE R102, R2, 0x2, R102 ;  /* 0x0000000202667825 */ /* 0x010fc600078e0266 */
[----:B------:R1:W4:Y:S04]  /*16710*/  LDG.E.U16 R109, desc[UR10][R96.64] ;  /* 0x0000000a606d7981 */ /* 0x000328000c1e1500 */
[----:B------:R1:W2:Y:S01]  /*16720*/  LDG.E.U16 R112, desc[UR10][R102.64] ;  /* 0x0000000a66707981 */ /* 0x0002a2000c1e1500 */
[----:B0-----:R-:W-:-:S03]  /*16730*/  IMAD.WIDE R98, R2, 0x2, R124 ;  /* 0x0000000202627825 */ /* 0x001fc600078e027c */
[----:B------:R-:W2:Y:S01]  /*16740*/  LDL.64 R124, [R1+0x348] ;  /* 0x00034800017c7983 */ /* 0x000ea20000100a00 */
[----:B-1----:R-:W-:-:S03]  /*16750*/  IMAD.WIDE R96, R2, 0x2, R126 ;  /* 0x0000000202607825 */ /* 0x002fc600078e027e */
[----:B------:R-:W3:Y:S01]  /*16760*/  LDL.64 R126, [R1+0x358] ;  /* 0x00035800017e7983 */ /* 0x000ee20000100a00 */
[----:B------:R-:W-:-:S04]  /*16770*/  IMAD.WIDE R100, R2, 0x2, R100 ;  /* 0x0000000202647825 */ /* 0x000fc800078e0264 */
[C---:B------:R-:W-:Y:S01]  /*16780*/  IMAD.WIDE R94, R2.reuse, 0x2, R130 ;  /* 0x00000002025e7825 */ /* 0x040fe200078e0282 */
[----:B------:R0:W4:Y:S04]  /*16790*/  LDG.E.U16 R111, desc[UR10][R100.64] ;  /* 0x0000000a646f7981 */ /* 0x000128000c1e1500 */
[----:B------:R-:W4:Y:S04]  /*167a0*/  LDL.64 R130, [R1+0x308] ;  /* 0x0003080001827983 */ /* 0x000f280000100a00 */
[----:B------:R-:W4:Y:S01]  /*167b0*/  LDG.E.U16 R113, desc[UR10][R94.64] ;  /* 0x0000000a5e717981 */ /* 0x000f22000c1e1500 */
[----:B------:R-:W-:-:S03]  /*167c0*/  IMAD.WIDE R102, R2, 0x2, R114 ;  /* 0x0000000202667825 */ /* 0x000fc600078e0272 */
[----:B------:R1:W4:Y:S01]  /*167d0*/  LDG.E.U16 R114, desc[UR10][R96.64] ;  /* 0x0000000a60727981 */ /* 0x000322000c1e1500 */
[----:B0-----:R-:W-:-:S03]  /*167e0*/  IMAD.WIDE R100, R2, 0x2, R116 ;  /* 0x0000000202647825 */ /* 0x001fc600078e0274 */
[----:B------:R0:W4:Y:S04]  /*167f0*/  LDG.E.U16 R115, desc[UR10][R98.64] ;  /* 0x0000000a62737981 */ /* 0x000128000c1e1500 */
[----:B------:R0:W4:Y:S01]  /*16800*/  LDG.E.U16 R116, desc[UR10][R100.64] ;  /* 0x0000000a64747981 */ /* 0x000122000c1e1500 */
[----:B-1----:R-:W-:-:S03]  /*16810*/  IMAD.WIDE R96, R2, 0x2, R128 ;  /* 0x0000000202607825 */ /* 0x002fc600078e0280 */
[----:B------:R-:W4:Y:S01]  /*16820*/  LDL.64 R128, [R1+0x2f8] ;  /* 0x0002f80001807983 */ /* 0x000f220000100a00 */
[----:B0-----:R-:W-:-:S03]  /*16830*/  IMAD.WIDE R98, R2, 0x2, R122 ;  /* 0x0000000202627825 */ /* 0x001fc600078e027a */
[----:B------:R0:W4:Y:S01]  /*16840*/  LDG.E.U16 R117, desc[UR10][R102.64] ;  /* 0x0000000a66757981 */ /* 0x000122000c1e1500 */
[----:B------:R-:W-:-:S03]  /*16850*/  IMAD.WIDE R100, R2, 0x2, R120 ;  /* 0x0000000202647825 */ /* 0x000fc600078e0278 */
[----:B------:R1:W4:Y:S01]  /*16860*/  LDG.E.U16 R120, desc[UR10][R98.64] ;  /* 0x0000000a62787981 */ /* 0x000322000c1e1500 */
[----:B------:R-:W-:-:S03]  /*16870*/  IMAD.WIDE R94, R2, 0x2, R136 ;  /* 0x00000002025e7825 */ /* 0x000fc600078e0288 */
[----:B------:R-:W4:Y:S01]  /*16880*/  LDL.64 R136, [R1+0x2b8] ;  /* 0x0002b80001887983 */ /* 0x000f220000100a00 */
[----:B0-----:R-:W-:-:S03]  /*16890*/  IMAD.WIDE R102, R2, 0x2, R118 ;  /* 0x0000000202667825 */ /* 0x001fc600078e0276 */
[----:B------:R0:W4:Y:S01]  /*168a0*/  LDG.E.U16 R118, desc[UR10][R94.64] ;  /* 0x0000000a5e767981 */ /* 0x000122000c1e1500 */
[----:B-1----:R-:W-:-:S03]  /*168b0*/  IMAD.WIDE R98, R2, 0x2, R134 ;  /* 0x0000000202627825 */ /* 0x002fc600078e0286 */
[----:B------:R-:W4:Y:S04]  /*168c0*/  LDL.64 R134, [R1+0x2a8] ;  /* 0x0002a80001867983 */ /* 0x000f280000100a00 */
[----:B------:R1:W4:Y:S01]  /*168d0*/  LDG.E.U16 R119, desc[UR10][R96.64] ;  /* 0x0000000a60777981 */ /* 0x000322000c1e1500 */
[----:B0-----:R-:W-:-:S03]  /*168e0*/  IMAD.WIDE R94, R2, 0x2, R150 ;  /* 0x00000002025e7825 */ /* 0x001fc600078e0296 */
[----:B------:R-:W4:Y:S04]  /*168f0*/  LDG.E.U16 R121, desc[UR10][R100.64] ;  /* 0x0000000a64797981 */ /* 0x000f28000c1e1500 */
[----:B------:R-:W4:Y:S01]  /*16900*/  LDG.E.U16 R122, desc[UR10][R102.64] ;  /* 0x0000000a667a7981 */ /* 0x000f22000c1e1500 */
[----:B-1----:R-:W-:-:S03]  /*16910*/  IMAD.WIDE R96, R2, 0x2, R142 ;  /* 0x0000000202607825 */ /* 0x002fc600078e028e */
[----:B------:R0:W4:Y:S04]  /*16920*/  LDG.E.U16 R123, desc[UR10][R94.64] ;  /* 0x0000000a5e7b7981 */ /* 0x000128000c1e1500 */
[----:B------:R-:W4:Y:S04]  /*16930*/  LDL.64 R142, [R1+0x278] ;  /* 0x00027800018e7983 */ /* 0x000f280000100a00 */
[----:B------:R-:W4:Y:S01]  /*16940*/  LDL.64 R150, [R1+0x1c8] ;  /* 0x0001c80001967983 */ /* 0x000f220000100a00 */
[----:B0-----:R-:W-:-:S03]  /*16950*/  IMAD.WIDE R94, R2, 0x2, R140 ;  /* 0x00000002025e7825 */ /* 0x001fc600078e028c */
[----:B------:R-:W4:Y:S01]  /*16960*/  LDL.64 R140, [R1+0x268] ;  /* 0x00026800018c7983 */ /* 0x000f220000100a00 */
[----:B--2---:R-:W-:-:S03]  /*16970*/  IMAD.WIDE R102, R2, 0x2, R124 ;  /* 0x0000000202667825 */ /* 0x004fc600078e027c */
[----:B------:R0:W2:Y:S01]  /*16980*/  LDG.E.U16 R124, desc[UR10][R96.64] ;  /* 0x0000000a607c7981 */ /* 0x0000a2000c1e1500 */
[----:B---3--:R-:W-:-:S03]  /*16990*/  IMAD.WIDE R100, R2, 0x2, R126 ;  /* 0x0000000202647825 */ /* 0x008fc600078e027e */
[----:B------:R1:W3:Y:S04]  /*169a0*/  LDG.E.U16 R125, desc[UR10][R98.64] ;  /* 0x0000000a627d7981 */ /* 0x0002e8000c1e1500 */
[----:B------:R4:W2:Y:S01]  /*169b0*/  LDG.E.U16 R126, desc[UR10][R100.64] ;  /* 0x0000000a647e7981 */ /* 0x0008a2000c1e1500 */
[----:B0-----:R-:W-:-:S03]  /*169c0*/  IMAD.WIDE R96, R2, 0x2, R138 ;  /* 0x0000000202607825 */ /* 0x001fc600078e028a */
[----:B------:R-:W2:Y:S01]  /*169d0*/  LDL.64 R138, [R1+0x258] ;  /* 0x00025800018a7983 */ /* 0x000ea20000100a00 */
[----:B-1----:R-:W-:-:S03]  /*169e0*/  IMAD.WIDE R98, R2, 0x2, R132 ;  /* 0x0000000202627825 */ /* 0x002fc600078e0284 */
[----:B------:R-:W3:Y:S01]  /*169f0*/  LDG.E.U16 R127, desc[UR10][R102.64] ;  /* 0x0000000a667f7981 */ /* 0x000ee2000c1e1500 */
[----:B----4-:R-:W-:-:S03]  /*16a00*/  IMAD.WIDE R100, R2, 0x2, R130 ;  /* 0x0000000202647825 */ /* 0x010fc600078e0282 */
[----:B------:R0:W4:Y:S04]  /*16a10*/  LDG.E.U16 R130, desc[UR10][R98.64] ;  /* 0x0000000a62827981 */ /* 0x000128000c1e1500 */
[----:B------:R-:W3:Y:S01]  /*16a20*/  LDG.E.U16 R131, desc[UR10][R100.64] ;  /* 0x0000000a64837981 */ /* 0x000ee2000c1e1500 */
[----:B0-----:R-:W-:-:S03]  /*16a30*/  IMAD.WIDE R98, R2, 0x2, R144 ;  /* 0x0000000202627825 */ /* 0x001fc600078e0290 */
[----:B------:R-:W3:Y:S01]  /*16a40*/  LDL.64 R144, [R1+0x208] ;  /* 0x0002080001907983 */ /* 0x000ee20000100a00 */
[----:B------:R-:W-:-:S03]  /*16a50*/  IMAD.WIDE R102, R2, 0x2, R128 ;  /* 0x0000000202667825 */ /* 0x000fc600078e0280 */
[----:B------:R0:W4:Y:S04]  /*16a60*/  LDG.E.U16 R129, desc[UR10][R96.64] ;  /* 0x0000000a60817981 */ /* 0x000128000c1e1500 */
[----:B------:R1:W4:Y:S04]  /*16a70*/  LDG.E.U16 R128, desc[UR10][R94.64] ;  /* 0x0000000a5e807981 */ /* 0x000328000c1e1500 */
[----:B------:R1:W4:Y:S01]  /*16a80*/  LDG.E.U16 R132, desc[UR10][R102.64] ;  /* 0x0000000a66847981 */ /* 0x000322000c1e1500 */
[----:B0-----:R-:W-:-:S03]  /*16a90*/  IMAD.WIDE R96, R2, 0x2, R146 ;  /* 0x0000000202607825 */ /* 0x001fc600078e0292 */
[----:B------:R-:W4:Y:S01]  /*16aa0*/  LDL.64 R146, [R1+0x218] ;  /* 0x0002180001927983 */ /* 0x000f220000100a00 */
[----:B-1----:R-:W-:-:S03]  /*16ab0*/  IMAD.WIDE R94, R2, 0x2, R148 ;  /* 0x00000002025e7825 */ /* 0x002fc600078e0294 */
[----:B------:R-:W4:Y:S01]  /*16ac0*/  LDL.64 R148, [R1+0x1b8] ;  /* 0x0001b80001947983 */ /* 0x000f220000100a00 */
[----:B------:R-:W-:-:S03]  /*16ad0*/  IMAD.WIDE R102, R2, 0x2, R134 ;  /* 0x0000000202667825 */ /* 0x000fc600078e0286 */
[----:B------:R0:W4:Y:S04]  /*16ae0*/  LDG.E.U16 R133, desc[UR10][R94.64] ;  /* 0x0000000a5e857981 */ /* 0x000128000c1e1500 */
[----:B------:R1:W4:Y:S01]  /*16af0*/  LDG.E.U16 R134, desc[UR10][R96.64] ;  /* 0x0000000a60867981 */ /* 0x000322000c1e1500 */
[----:B------:R-:W-:-:S03]  /*16b00*/  IMAD.WIDE R100, R2, 0x2, R136 ;  /* 0x0000000202647825 */ /* 0x000fc600078e0288 */
[----:B------:R1:W4:Y:S01]  /*16b10*/  LDG.E.U16 R135, desc[UR10][R98.64] ;  /* 0x0000000a62877981 */ /* 0x000322000c1e1500 */
[----:B0-----:R-:W-:-:S03]  /*16b20*/  IMAD.WIDE R94, R2, 0x2, R156 ;  /* 0x00000002025e7825 */ /* 0x001fc600078e029c */
[----:B------:R-:W4:Y:S01]  /*16b30*/  LDL.64 R156, [R1+0x178] ;  /* 0x00017800019c7983 */ /* 0x000f220000100a00 */
[----:B-1----:R-:W-:-:S03]  /*16b40*/  IMAD.WIDE R96, R2, 0x2, R154 ;  /* 0x0000000202607825 */ /* 0x002fc600078e029a */
[----:B------:R-:W4:Y:S01]  /*16b50*/  LDL.64 R154, [R1+0x168] ;  /* 0x00016800019a7983 */ /* 0x000f220000100a00 */
[----:B------:R-:W-:-:S03]  /*16b60*/  IMAD.WIDE R98, R2, 0x2, R142 ;  /* 0x0000000202627825 */ /* 0x000fc600078e028e */
[----:B------:R0:W4:Y:S04]  /*16b70*/  LDG.E.U16 R136, desc[UR10][R100.64] ;  /* 0x0000000a64887981 */ /* 0x000128000c1e1500 */
[----:B------:R-:W4:Y:S01]  /*16b80*/  LDG.E.U16 R137, desc[UR10][R102.64] ;  /* 0x0000000a66897981 */ /* 0x000f22000c1e1500 */
[----:B0-----:R-:W-:-:S03]  /*16b90*/  IMAD.WIDE R100, R2, 0x2, R140 ;  /* 0x0000000202647825 */ /* 0x001fc600078e028c */
[----:B------:R0:W4:Y:S04]  /*16ba0*/  LDG.E.U16 R140, desc[UR10][R98.64] ;  /* 0x0000000a628c7981 */ /* 0x000128000c1e1500 */
[----:B------:R-:W4:Y:S01]  /*16bb0*/  LDG.E.U16 R141, desc[UR10][R100.64] ;  /* 0x0000000a648d7981 */ /* 0x000f22000c1e1500 */
[----:B0-----:R-:W-:-:S04]  /*16bc0*/  IMAD.WIDE R98, R2, 0x2, R170 ;  /* 0x0000000202627825 */ /* 0x001fc800078e02aa */
[C---:B--2---:R-:W-:Y:S02]  /*16bd0*/  IMAD.WIDE R102, R2.reuse, 0x2, R138 ;  /* 0x0000000202667825 */ /* 0x044fe400078e028a */
[----:B------:R0:W2:Y:S04]  /*16be0*/  LDG.E.U16 R138, desc[UR10][R94.64] ;  /* 0x0000000a5e8a7981 */ /* 0x0000a8000c1e1500 */
[----:B------:R1:W2:Y:S04]  /*16bf0*/  LDG.E.U16 R139, desc[UR10][R96.64] ;  /* 0x0000000a608b7981 */ /* 0x0002a8000c1e1500 */
[----:B------:R3:W2:Y:S01]  /*16c00*/  LDG.E.U16 R142, desc[UR10][R102.64] ;  /* 0x0000000a668e7981 */ /* 0x0006a2000c1e1500 */
[----:B0-----:R-:W-:-:S04]  /*16c10*/  IMAD.WIDE R94, R2, 0x2, R174 ;  /* 0x00000002025e7825 */ /* 0x001fc800078e02ae */
[C---:B-1----:R-:W-:Y:S01]  /*16c20*/  IMAD.WIDE R96, R2.reuse, 0x2, R172 ;  /* 0x0000000202607825 */ /* 0x042fe200078e02ac */
[----:B------:R0:W2:Y:S03]  /*16c30*/  LDG.E.U16 R143, desc[UR10][R94.64] ;  /* 0x0000000a5e8f7981 */ /* 0x0000a6000c1e1500 */
[C---:B---3--:R-:W-:Y:S02]  /*16c40*/  IMAD.WIDE R102, R2.reuse, 0x2, R144 ;  /* 0x0000000202667825 */ /* 0x048fe400078e0290 */
[----:B------:R1:W3:Y:S04]  /*16c50*/  LDG.E.U16 R144, desc[UR10][R96.64] ;  /* 0x0000000a60907981 */ /* 0x0002e8000c1e1500 */
[----:B------:R1:W2:Y:S01]  /*16c60*/  LDG.E.U16 R145, desc[UR10][R98.64] ;  /* 0x0000000a62917981 */ /* 0x0002a2000c1e1500 */
[----:B0-----:R-:W-:-:S04]  /*16c70*/  IMAD.WIDE R94, R2, 0x2, R168 ;  /* 0x00000002025e7825 */ /* 0x001fc800078e02a8 */
[----:B-1----:R-:W-:-:S04]  /*16c80*/  IMAD.WIDE R96, R2, 0x2, R166 ;  /* 0x0000000202607825 */ /* 0x002fc800078e02a6 */
[----:B------:R-:W-:-:S04]  /*16c90*/  IMAD.WIDE R98, R2, 0x2, R164 ;  /* 0x0000000202627825 */ /* 0x000fc800078e02a4 */
[C---:B----4-:R-:W-:Y:S02]  /*16ca0*/  IMAD.WIDE R100, R2.reuse, 0x2, R146 ;  /* 0x0000000202647825 */ /* 0x050fe400078e0292 */
[----:B------:R0:W4:Y:S04]  /*16cb0*/  LDG.E.U16 R147, desc[UR10][R102.64] ;  /* 0x0000000a66937981 */ /* 0x000128000c1e1500 */
[----:B------:R1:W2:Y:S01]  /*16cc0*/  LDG.E.U16 R146, desc[UR10][R100.64] ;  /* 0x0000000a64927981 */ /* 0x0002a2000c1e1500 */
[----:B0-----:R-:W-:-:S03]  /*16cd0*/  IMAD.WIDE R102, R2, 0x2, R148 ;  /* 0x0000000202667825 */ /* 0x001fc600078e0294 */
[----:B------:R0:W2:Y:S01]  /*16ce0*/  LDG.E.U16 R148, desc[UR10][R94.64] ;  /* 0x0000000a5e947981 */ /* 0x0000a2000c1e1500 */
[----:B-1----:R-:W-:-:S03]  /*16cf0*/  IMAD.WIDE R100, R2, 0x2, R150 ;  /* 0x0000000202647825 */ /* 0x002fc600078e0296 */
[----:B------:R1:W2:Y:S04]  /*16d00*/  LDG.E.U16 R149, desc[UR10][R96.64] ;  /* 0x0000000a60957981 */ /* 0x0002a8000c1e1500 */
[----:B------:R1:W2:Y:S01]  /*16d10*/  LDG.E.U16 R150, desc[UR10][R98.64] ;  /* 0x0000000a62967981 */ /* 0x0002a2000c1e1500 */
[----:B0-----:R-:W-:-:S03]  /*16d20*/  IMAD.WIDE R94, R2, 0x2, R162 ;  /* 0x00000002025e7825 */ /* 0x001fc600078e02a2 */
[----:B------:R0:W2:Y:S01]  /*16d30*/  LDG.E.U16 R151, desc[UR10][R100.64] ;  /* 0x0000000a64977981 */ /* 0x0000a2000c1e1500 */
[----:B-1----:R-:W-:-:S03]  /*16d40*/  IMAD.WIDE R96, R2, 0x2, R160 ;  /* 0x0000000202607825 */ /* 0x002fc600078e02a0 */
[----:B------:R1:W2:Y:S01]  /*16d50*/  LDG.E.U16 R152, desc[UR10][R102.64] ;  /* 0x0000000a66987981 */ /* 0x0002a2000c1e1500 */
[----:B------:R-:W-:-:S03]  /*16d60*/  IMAD.WIDE R98, R2, 0x2, R158 ;  /* 0x0000000202627825 */ /* 0x000fc600078e029e */
[----:B------:R1:W2:Y:S01]  /*16d70*/  LDG.E.U16 R94, desc[UR10][R94.64] ;  /* 0x0000000a5e5e7981 */ /* 0x0002a2000c1e1500 */
[----:B0-----:R-:W-:-:S03]  /*16d80*/  IMAD.WIDE R100, R2, 0x2, R156 ;  /* 0x0000000202647825 */ /* 0x001fc600078e029c */
[----:B------:R-:W2:Y:S01]  /*16d90*/  LDG.E.U16 R96, desc[UR10][R96.64] ;  /* 0x0000000a60607981 */ /* 0x000ea2000c1e1500 */
[----:B-1----:R-:W-:-:S03]  /*16da0*/  IMAD.WIDE R102, R2, 0x2, R154 ;  /* 0x0000000202667825 */ /* 0x002fc600078e029a */
[----:B------:R-:W2:Y:S04]  /*16db0*/  LDG.E.U16 R98, desc[UR10][R98.64] ;  /* 0x0000000a62627981 */ /* 0x000ea8000c1e1500 */
[----:B------:R-:W2:Y:S04]  /*16dc0*/  LDG.E.U16 R100, desc[UR10][R100.64] ;  /* 0x0000000a64647981 */ /* 0x000ea8000c1e1500 */
[----:B------:R-:W2:Y:S01]  /*16dd0*/  LDG.E.U16 R102, desc[UR10][R102.64] ;  /* 0x0000000a66667981 */ /* 0x000ea2000c1e1500 */
[----:B------:R-:W0:Y:S01]  /*16de0*/  S2R R3, SR_TID.X ;  /* 0x0000000000037919 */ /* 0x000e220000002100 */
[----:B------:R-:W-:-:S02]  /*16df0*/  F2FP.BF16.F32.PACK_AB R4, R5, R4 ;  /* 0x000000040504723e */ /* 0x000fc400000010ff */
[----:B------:R-:W-:Y:S02]  /*16e00*/  F2FP.BF16.F32.PACK_AB R5, R8, R6 ;  /* 0x000000060805723e */ /* 0x000fe400000010ff */
[----:B------:R-:W-:Y:S02]  /*16e10*/  F2FP.BF16.F32.PACK_AB R6, R10, R7 ;  /* 0x000000070a06723e */ /* 0x000fe400000010ff */
[----:B------:R-:W-:Y:S02]  /*16e20*/  F2FP.BF16.F32.PACK_AB R7, R12, R9 ;  /* 0x000000090c07723e */ /* 0x000fe400000010ff */
[----:B------:R-:W-:Y:S02]  /*16e30*/  F2FP.BF16.F32.PACK_AB R8, R14, R11 ;  /* 0x0000000b0e08723e */ /* 0x000fe400000010ff */
[----:B------:R-:W-:Y:S02]  /*16e40*/  F2FP.BF16.F32.PACK_AB R9, R16, R13 ;  /* 0x0000000d1009723e */ /* 0x000fe400000010ff */
[----:B------:R-:W-:-:S02]  /*16e50*/  F2FP.BF16.F32.PACK_AB R10, R106, R15 ;  /* 0x0000000f6a0a723e */ /* 0x000fc400000010ff */
[----:B------:R-:W-:Y:S01]  /*16e60*/  F2FP.BF16.F32.PACK_AB R11, R107, R105 ;  /* 0x000000696b0b723e */ /* 0x000fe200000010ff */
[----:B------:R-:W-:Y:S01]  /*16e70*/  STS.U16 [R196+UR9+0x20000], R17 ;  /* 0x02000011c4007988 */ /* 0x000fe20008000409 */
[----:B0-----:R-:W-:-:S04]  /*16e80*/  SHF.R.S32.HI R12, RZ, 0x6, R3 ;  /* 0x00000006ff0c7819 */ /* 0x001fc80000011403 */
[----:B------:R-:W-:-:S04]  /*16e90*/  SGXT R12, R12, 0x1 ;  /* 0x000000010c0c781a */ /* 0x000fc80000000200 */
[----:B------:R-:W-:-:S04]  /*16ea0*/  LOP3.LUT R12, R153, 0x90, R12, 0x78, !PT ;  /* 0x00000090990c7812 */ /* 0x000fc800078e780c */
[----:B------:R-:W-:Y:S01]  /*16eb0*/  LOP3.LUT R95, R12, 0x20, RZ, 0x3c, !PT ;  /* 0x000000200c5f7812 */ /* 0x000fe200078e3cff */
        /* <DEDUP_REMOVED lines=62> */
[----:B------:R-:W-:Y:S01]  /*172a0*/  STS.U16 [R196+UR9+0x27e00], R80 ;  /* 0x027e0050c4007988 */ /* 0x000fe20008000409 */
[----:B------:R-:W-:Y:S01]  /*172b0*/  STTM.16dp32bit_t0_t15.x8 tmem[UR7+0x120], R4 ;  /* 0x00012004000079ed */ /* 0x000fe20008980007 */
[----:B------:R-:W-:Y:S02]  /*172c0*/  STTM.16dp32bit_t16_t31.x8 tmem[UR7+0x128], R4 ;  /* 0x00012804000079ed */ /* 0x000fe400089a0007 */
        /* <DEDUP_REMOVED lines=44> */
[----:B--2---:R-:W-:Y:S04]  /*17590*/  STS.U16 [R95+UR9+0x25900], R138 ;  /* 0x0259008a5f007988 */ /* 0x004fe80008000409 */
[----:B------:R-:W-:Y:S04]  /*175a0*/  STS.U16 [R95+UR9+0x25b00], R139 ;  /* 0x025b008b5f007988 */ /* 0x000fe80008000409 */
[----:B------:R-:W-:Y:S04]  /*175b0*/  STS.U16 [R95+UR9+0x25d00], R140 ;  /* 0x025d008c5f007988 */ /* 0x000fe80008000409 */
[----:B------:R-:W-:Y:S04]  /*175c0*/  STS.U16 [R95+UR9+0x25f00], R141 ;  /* 0x025f008d5f007988 */ /* 0x000fe80008000409 */
[----:B------:R-:W-:Y:S04]  /*175d0*/  STS.U16 [R95+UR9+0x26100], R142 ;  /* 0x0261008e5f007988 */ /* 0x000fe80008000409 */
[----:B------:R-:W-:Y:S04]  /*175e0*/  STS.U16 [R95+UR9+0x26300], R143 ;  /* 0x0263008f5f007988 */ /* 0x000fe80008000409 */
[----:B---3--:R-:W-:Y:S04]  /*175f0*/  STS.U16 [R95+UR9+0x26500], R144 ;  /* 0x026500905f007988 */ /* 0x008fe80008000409 */
[----:B------:R-:W-:Y:S04]  /*17600*/  STS.U16 [R95+UR9+0x26700], R145 ;  /* 0x026700915f007988 */ /* 0x000fe80008000409 */
[----:B------:R-:W-:Y:S04]  /*17610*/  STS.U16 [R95+UR9+0x26900], R146 ;  /* 0x026900925f007988 */ /* 0x000fe80008000409 */
[----:B----4-:R-:W-:Y:S04]  /*17620*/  STS.U16 [R95+UR9+0x26b00], R147 ;  /* 0x026b00935f007988 */ /* 0x010fe80008000409 */
        /* <DEDUP_REMOVED lines=9> */
[----:B------:R2:W-:Y:S01]  /*176c0*/  STS.U16 [R95+UR9+0x27f00], R102 ;  /* 0x027f00665f007988 */ /* 0x0005e20008000409 */
[----:B------:R-:W3:Y:S02]  /*176d0*/  FENCE.VIEW.ASYNC.T ;  /* 0x00000000000073c6 */ /* 0x000ee40000000200 */
[----:B---3--:R-:W-:Y:S06]  /*176e0*/  BAR.SYNC.DEFER_BLOCKING 0x0 ;  /* 0x0000000000007b1d */ /* 0x008fec0000010000 */
[----:B0-----:R-:W-:Y:S01]  /*176f0*/  LDTM.x64 R4, tmem[UR7] ;  /* 0x00000007000479ee */ /* 0x001fe20008340000 */
[----:B-1----:R-:W0:Y:S01]  /*17700*/  LDTM.x64 R132, tmem[UR7+0x40] ;  /* 0x00004007008479ee */ /* 0x002e220008340000 */
[----:B------:R-:W-:Y:S01]  /*17710*/  STL [R1+0xa1c], R2 ;  /* 0x000a1c0201007387 */ /* 0x000fe20000100800 */
[----:B--2---:R-:W-:Y:S03]  /*17720*/  LDTM.x64 R68, tmem[UR7+0x80] ;  /* 0x00008007004479ee */ /* 0x004fe60008340000 */
[----:B0-----:R-:W-:Y:S04]  /*17730*/  STL.64 [R1+0xb18], R194 ;  /* 0x000b18c201007387 */ /* 0x001fe80000100a00 */
        /* <DEDUP_REMOVED lines=30> */
[----:B------:R0:W-:Y:S02]  /*17920*/  STL.64 [R1+0xa20], R132 ;  /* 0x000a208401007387 */ /* 0x0001e40000100a00 */
[----:B0-----:R-:W0:Y:S01]  /*17930*/  LDTM.x64 R132, tmem[UR7+0xc0] ;  /* 0x0000c007008479ee */ /* 0x001e220008340000 */
[----:B------:R-:W-:Y:S01]  /*17940*/  FADD R0, -R244, R0 ;  /* 0x00000000f4007221 */ /* 0x000fe20000000100 */
[----:B------:R-:W-:-:S03]  /*17950*/  NOP ;  /* 0x0000000000007918 */ /* 0x000fc60000000000 */
[----:B------:R-:W-:-:S06]  /*17960*/  FMUL R0, R0, 1.4426950216293334961 ;  /* 0x3fb8aa3b00007820 */ /* 0x000fcc0000400000 */
[----:B------:R-:W1:Y:S01]  /*17970*/  MUFU.EX2 R0, R0 ;  /* 0x0000000000007308 */ /* 0x000e620000000800 */
[----:B0-----:R-:W-:Y:S01]  /*17980*/  STL.64 [R1], R132 ;  /* 0x0000008401007387 */ /* 0x001fe20000100a00 */
[----:B------:R-:W-:Y:S01]  /*17990*/  MOV R198, R194 ;  /* 0x000000c200c67202 */ /* 0x000fe20000000f00 */
[----:B------:R-:W-:Y:S02]  /*179a0*/  IMAD.MOV.U32 R3, RZ, RZ, R195 ;  /* 0x000000ffff037224 */ /* 0x000fe400078e00c3 */
[----:B------:R-:W-:Y:S01]  /*179b0*/  STL.64 [R1+0x8], R134 ;  /* 0x0000088601007387 */ /* 0x000fe20000100a00 */
[----:B------:R-:W-:-:S03]  /*179c0*/  IMAD.MOV.U32 R200, RZ, RZ, R192 ;  /* 0x000000ffffc87224 */ /* 0x000fc600078e00c0 */
[----:B------:R-:W-:Y:S01]  /*179d0*/  STL.64 [R1+0x10], R136 ;  /* 0x0000108801007387 */ /* 0x000fe20000100a00 */
[----:B------:R-:W-:Y:S01]  /*179e0*/  IMAD.MOV.U32 R199, RZ, RZ, R193 ;  /* 0x000000ffffc77224 */ /* 0x000fe200078e00c1 */
[----:B------:R-:W-:Y:S02]  /*179f0*/  MOV R202, R190 ;  /* 0x000000be00ca7202 */ /* 0x000fe40000000f00 */
[----:B------:R0:W-:Y:S01]  /*17a00*/  STL [R1+0x18], R138 ;  /* 0x0000188a01007387 */ /* 0x0001e20000100800 */
[----:B------:R-:W-:-:S03]  /*17a10*/  IMAD.MOV.U32 R201, RZ, RZ, R191 ;  /* 0x000000ffffc97224 */ /* 0x000fc600078e00bf */
[----:B------:R-:W2:Y:S01]  /*17a20*/  LDL.LU.64 R194, [R1+0xb18] ;  /* 0x000b180001c27983 */ /* 0x000ea20000300a00 */
[----:B------:R-:W-:Y:S01]  /*17a30*/  IMAD.MOV.U32 R204, RZ, RZ, R188 ;  /* 0x000000ffffcc7224 */ /* 0x000fe200078e00bc */
[----:B------:R-:W-:Y:S01]  /*17a40*/  MOV R207, R186 ;  /* 0x000000ba00cf7202 */ /* 0x000fe20000000f00 */
[----:B------:R-:W-:Y:S01]  /*17a50*/  IMAD.MOV.U32 R203, RZ, RZ, R189 ;  /* 0x000000ffffcb7224 */ /* 0x000fe200078e00bd */
[----:B------:R-:W3:Y:S01]  /*17a60*/  LDL.LU.64 R192, [R1+0xb10] ;  /* 0x000b100001c07983 */ /* 0x000ee20000300a00 */
[----:B------:R-:W-:-:S03]  /*17a70*/  IMAD.MOV.U32 R205, RZ, RZ, R187 ;  /* 0x000000ffffcd7224 */ /* 0x000fc600078e00bb */
[----:B------:R-:W4:Y:S01]  /*17a80*/  LDL.LU.64 R190, [R1+0xb08] ;  /* 0x000b080001be7983 */ /* 0x000f220000300a00 */
[----:B------:R-:W-:Y:S01]  /*17a90*/  IMAD.MOV.U32 R210, RZ, RZ, R184 ;  /* 0x000000ffffd27224 */ /* 0x000fe200078e00b8 */
[----:B------:R-:W-:Y:S01]  /*17aa0*/  MOV R212, R182 ;  /* 0x000000b600d47202 */ /* 0x000fe20000000f00 */
[----:B------:R-:W-:Y:S01]  /*17ab0*/  IMAD.MOV.U32 R208, RZ, RZ, R185 ;  /* 0x000000ffffd07224 */ /* 0x000fe200078e00b9 */
[----:B------:R-:W2:Y:S01]  /*17ac0*/  LDL.LU.64 R188, [R1+0xb00] ;  /* 0x000b000001bc7983 */ /* 0x000ea20000300a00 */
[----:B------:R-:W-:-:S03]  /*17ad0*/  IMAD.MOV.U32 R211, RZ, RZ, R183 ;  /* 0x000000ffffd37224 */ /* 0x000fc600078e00b7 */
[----:B------:R-:W2:Y:S01]  /*17ae0*/  LDL.LU.64 R186, [R1+0xaf8] ;  /* 0x000af80001ba7983 */ /* 0x000ea20000300a00 */
        /* <DEDUP_REMOVED lines=58> */
[----:B------:R-:W-:Y:S02]  /*17e90*/  IMAD.MOV.U32 R209, RZ, RZ, R143 ;  /* 0x000000ffffd17224 */ /* 0x000fe400078e008f */
[C---:B-1----:R-:W-:Y:S01]  /*17ea0*/  FMUL R61, R0.reuse, R61 ;  /* 0x0000003d003d7220 */ /* 0x042fe20000400000 */
[----:B------:R-:W2:Y:S01]  /*17eb0*/  LDL.LU.64 R146, [R1+0xa58] ;  /* 0x000a580001927983 */ /* 0x000ea20000300a00 */
[----:B------:R-:W-:Y:S02]  /*17ec0*/  IMAD.MOV.U32 R197, RZ, RZ, R140 ;  /* 0x000000ffffc57224 */ /* 0x000fe400078e008c */
[C---:B------:R-:W-:Y:S01]  /*17ed0*/  FMUL R4, R0.reuse, R4 ;  /* 0x0000000400047220 */ /* 0x040fe20000400000 */
[----:B------:R-:W-:Y:S01]  /*17ee0*/  IMAD.MOV.U32 R242, RZ, RZ, R141 ;  /* 0x000000fffff27224 */ /* 0x000fe200078e008d */
[----:B------:R-:W2:Y:S01]  /*17ef0*/  LDL.LU.64 R144, [R1+0xa50] ;  /* 0x000a500001907983 */ /* 0x000ea20000300a00 */
[C---:B------:R-:W-:Y:S01]  /*17f00*/  FMUL R5, R0.reuse, R5 ;  /* 0x0000000500057220 */ /* 0x040fe20000400000 */
[C---:B------:R-:W-:Y:S01]  /*17f10*/  FMUL R6, R0.reuse, R6 ;  /* 0x0000000600067220 */ /* 0x040fe20000400000 */
[C---:B------:R-:W-:Y:S01]  /*17f20*/  FMUL R7, R0.reuse, R7 ;  /* 0x0000000700077220 */ /* 0x040fe20000400000 */
[----:B------:R-:W2:Y:S01]  /*17f30*/  LDL.LU.64 R142, [R1+0xa48] ;  /* 0x000a4800018e7983 */ /* 0x000ea20000300a00 */
        /* <DEDUP_REMOVED lines=59> */
[----:B------:R-:W-:Y:S01]  /*182f0*/  IMAD.MOV.U32 R2, RZ, RZ, R139 ;  /* 0x000000ffff027224 */ /* 0x000fe200078e008b */
[----:B------:R-:W2:Y:S04]  /*18300*/  LDL.LU.64 R140, [R1+0xa40] ;  /* 0x000a4000018c7983 */ /* 0x000ea80000300a00 */
[----:B0-----:R-:W2:Y:S04]  /*18310*/  LDL.LU.64 R138, [R1+0xa38] ;  /* 0x000a3800018a7983 */ /* 0x001ea80000300a00 */
[----:B------:R-:W2:Y:S04]  /*18320*/  LDL.LU.64 R136, [R1+0xa30] ;  /* 0x000a300001887983 */ /* 0x000ea80000300a00 */
[----:B------:R-:W2:Y:S04]  /*18330*/  LDL.LU.64 R134, [R1+0xa28] ;  /* 0x000a280001867983 */ /* 0x000ea80000300a00 */
[----:B------:R-:W2:Y:S01]  /*18340*/  LDL.LU.64 R132, [R1+0xa20] ;  /* 0x000a200001847983 */ /* 0x000ea20000300a00 */
[----:B------:R0:W-:Y:S03]  /*18350*/  STTM.x64 tmem[UR7], R4 ;  /* 0x00000004000079ed */ /* 0x0001e60008340007 */
[----:B0-----:R-:W2:Y:S04]  /*18360*/  LDL.LU R61, [R1] ;  /* 0x00000000013d7983 */ /* 0x001ea80000300800 */
[----:B------:R-:W3:Y:S04]  /*18370*/  LDL.LU R62, [R1+0x4] ;  /* 0x00000400013e7983 */ /* 0x000ee80000300800 */
[----:B------:R-:W4:Y:S04]  /*18380*/  LDL.LU R63, [R1+0x8] ;  /* 0x00000800013f7983 */ /* 0x000f280000300800 */
[----:B------:R-:W4:Y:S04]  /*18390*/  LDL.LU R64, [R1+0xc] ;  /* 0x00000c0001407983 */ /* 0x000f280000300800 */
[----:B------:R-:W4:Y:S04]  /*183a0*/  LDL.LU R65, [R1+0x10] ;  /* 0x0000100001417983 */ /* 0x000f280000300800 */
[----:B------:R-:W4:Y:S04]  /*183b0*/  LDL.LU R66, [R1+0x14] ;  /* 0x0000140001427983 */ /* 0x000f280000300800 */
[----:B------:R-:W4:Y:S01]  /*183c0*/  LDL.LU R67, [R1+0x18] ;  /* 0x0000180001437983 */ /* 0x000f220000300800 */
[C---:B------:R-:W-:Y:S01]  /*183d0*/  FMUL R11, R0.reuse, R2 ;  /* 0x00000002000b7220 */ /* 0x040fe20000400000 */
[C---:B------:R-:W-:Y:S01]  /*183e0*/  FMUL R12, R0.reuse, R197 ;  /* 0x000000c5000c7220 */ /* 0x040fe20000400000 */
[C---:B------:R-:W-:Y:S01]  /*183f0*/  FMUL R13, R0.reuse, R242 ;  /* 0x000000f2000d7220 */ /* 0x040fe20000400000 */
[----:B------:R0:W5:Y:S01]  /*18400*/  LDL.LU R2, [R1+0xa1c] ;  /* 0x000a1c0001027983 */ /* 0x0001620000300800 */
[C---:B------:R-:W-:Y:S01]  /*18410*/  FMUL R14, R0.reuse, R206 ;  /* 0x000000ce000e7220 */ /* 0x040fe20000400000 */
[----:B------:R-:W-:-:S02]  /*18420*/  FMUL R15, R0, R209 ;  /* 0x000000d1000f7220 */ /* 0x000fc40000400000 */
[----:B------:R-:W4:Y:S01]  /*18430*/  LDL.LU R197, [R1+0xa18] ;  /* 0x000a180001c57983 */ /* 0x000f220000300800 */
[----:B------:R-:W-:-:S03]  /*18440*/  FMUL R16, R0, R252 ;  /* 0x000000fc00107220 */ /* 0x000fc60000400000 */
[----:B------:R-:W4:Y:S01]  /*18450*/  LDL.LU R242, [R1+0xa14] ;  /* 0x000a140001f27983 */ /* 0x000f220000300800 */
[----:B------:R-:W-:-:S03]  /*18460*/  FMUL R17, R0, R251 ;  /* 0x000000fb00117220 */ /* 0x000fc60000400000 */
[----:B------:R-:W4:Y:S01]  /*18470*/  LDL.LU R206, [R1+0xa10] ;  /* 0x000a100001ce7983 */ /* 0x000f220000300800 */
[----:B------:R-:W-:-:S03]  /*18480*/  FMUL R18, R0, R250 ;  /* 0x000000fa00127220 */ /* 0x000fc60000400000 */
[----:B------:R-:W4:Y:S01]  /*18490*/  LDL.LU R209, [R1+0xa0c] ;  /* 0x000a0c0001d17983 */ /* 0x000f220000300800 */
[----:B------:R-:W-:-:S03]  /*184a0*/  FMUL R19, R0, R249 ;  /* 0x000000f900137220 */ /* 0x000fc60000400000 */
[----:B------:R0:W5:Y:S01]  /*184b0*/  LDL.LU R252, [R1+0xa08] ;  /* 0x000a080001fc7983 */ /* 0x0001620000300800 */
        /* <DEDUP_REMOVED lines=81> */
[----:B------:R0:W5:Y:S04]  /*189d0*/  LDL.LU R208, [R1+0x964] ;  /* 0x0009640001d07983 */ /* 0x0001680000300800 */
[----:B------:R0:W5:Y:S04]  /*189e0*/  LDL.LU R207, [R1+0x960] ;  /* 0x0009600001cf7983 */ /* 0x0001680000300800 */
[----:B------:R0:W5:Y:S04]  /*189f0*/  LDL.LU R205, [R1+0x95c] ;  /* 0x00095c0001cd7983 */ /* 0x0001680000300800 */
[----:B------:R0:W5:Y:S01]  /*18a00*/  LDL.LU R204, [R1+0x958] ;  /* 0x0009580001cc7983 */ /* 0x0001620000300800 */
[C---:B--2---:R-:W-:Y:S01]  /*18a10*/  FMUL R4, R0.reuse, R61 ;  /* 0x0000003d00047220 */ /* 0x044fe20000400000 */
[----:B------:R-:W-:-:S02]  /*18a20*/  FMUL R61, R0, R203 ;  /* 0x000000cb003d7220 */ /* 0x000fc40000400000 */
[----:B------:R0:W5:Y:S01]  /*18a30*/  LDL.LU R203, [R1+0x954] ;  /* 0x0009540001cb7983 */ /* 0x0001620000300800 */
[C---:B---3--:R-:W-:Y:S01]  /*18a40*/  FMUL R5, R0.reuse, R62 ;  /* 0x0000003e00057220 */ /* 0x048fe20000400000 */
[C---:B------:R-:W-:Y:S02]  /*18a50*/  FMUL R62, R0.reuse, R202 ;  /* 0x000000ca003e7220 */ /* 0x040fe40000400000 */
[----:B------:R0:W5:Y:S01]  /*18a60*/  LDL.LU R202, [R1+0x950] ;  /* 0x0009500001ca7983 */ /* 0x0001620000300800 */
[C---:B----4-:R-:W-:Y:S01]  /*18a70*/  FMUL R6, R0.reuse, R63 ;  /* 0x0000003f00067220 */ /* 0x050fe20000400000 */
[C---:B------:R-:W-:Y:S02]  /*18a80*/  FMUL R63, R0.reuse, R201 ;  /* 0x000000c9003f7220 */ /* 0x040fe40000400000 */
[----:B------:R0:W5:Y:S01]  /*18a90*/  LDL.LU R201, [R1+0x94c] ;  /* 0x00094c0001c97983 */ /* 0x0001620000300800 */
[C---:B------:R-:W-:Y:S01]  /*18aa0*/  FMUL R7, R0.reuse, R64 ;  /* 0x0000004000077220 */ /* 0x040fe20000400000 */
[----:B------:R-:W-:-:S02]  /*18ab0*/  FMUL R64, R0, R200 ;  /* 0x000000c800407220 */ /* 0x000fc40000400000 */
[----:B------:R0:W5:Y:S01]  /*18ac0*/  LDL.LU R200, [R1+0x948] ;  /* 0x0009480001c87983 */ /* 0x0001620000300800 */
[C---:B------:R-:W-:Y:S01]  /*18ad0*/  FMUL R8, R0.reuse, R65 ;  /* 0x0000004100087220 */ /* 0x040fe20000400000 */
[C---:B------:R-:W-:Y:S02]  /*18ae0*/  FMUL R65, R0.reuse, R199 ;  /* 0x000000c700417220 */ /* 0x040fe40000400000 */
[----:B------:R0:W5:Y:S01]  /*18af0*/  LDL.LU R199, [R1+0x944] ;  /* 0x0009440001c77983 */ /* 0x0001620000300800 */
[C---:B------:R-:W-:Y:S01]  /*18b00*/  FMUL R9, R0.reuse, R66 ;  /* 0x0000004200097220 */ /* 0x040fe20000400000 */
[C---:B------:R-:W-:Y:S02]  /*18b10*/  FMUL R66, R0.reuse, R198 ;  /* 0x000000c600427220 */ /* 0x040fe40000400000 */
[----:B------:R0:W5:Y:S01]  /*18b20*/  LDL.LU R198, [R1+0x940] ;  /* 0x0009400001c67983 */ /* 0x0001620000300800 */
[C---:B------:R-:W-:Y:S01]  /*18b30*/  FMUL R10, R0.reuse, R67 ;  /* 0x00000043000a7220 */ /* 0x040fe20000400000 */
[----:B------:R-:W-:-:S02]  /*18b40*/  FMUL R67, R0, R3 ;  /* 0x0000000300437220 */ /* 0x000fc40000400000 */
[----:B------:R0:W5:Y:S01]  /*18b50*/  LDL.LU R3, [R1+0x93c] ;  /* 0x00093c0001037983 */ /* 0x0001620000300800 */
        /* <DEDUP_REMOVED lines=128> */
[----:B------:R-:W-:Y:S03]  /*19360*/  STTM.x64 tmem[UR7+0x40], R132 ;  /* 0x00004084000079ed */ /* 0x000fe60008340007 */
[----:B------:R-:W-:Y:S01]  /*19370*/  STTM.x64 tmem[UR7+0x80], R68 ;  /* 0x00008044000079ed */ /* 0x000fe20008340007 */
[----:B------:R1:W-:Y:S01]  /*19380*/  STTM.x64 tmem[UR7+0xc0], R4 ;  /* 0x0000c004000079ed */ /* 0x0003e20008340007 */
[----:B------:R-:W2:Y:S02]  /*19390*/  FENCE.VIEW.ASYNC.T ;  /* 0x00000000000073c6 */ /* 0x000ea40000000200 */
[----:B--2---:R-:W-:Y:S06]  /*193a0*/  BAR.SYNC.DEFER_BLOCKING 0x0 ;  /* 0x0000000000007b1d */ /* 0x004fec0000010000 */
[----:B------:R2:W-:Y:S06]  /*193b0*/  MEMBAR.ALL.CTA ;  /* 0x0000000000007992 */ /* 0x0005ec0000008000 */
[----:B--2---:R-:W2:Y:S01]  /*193c0*/  FENCE.VIEW.ASYNC.S ;  /* 0x00000000000073c6 */ /* 0x004ea20000000000 */
[----:B------:R-:W-:Y:S01]  /*193d0*/  FADD R242, R206, R242 ;  /* 0x000000f2cef27221 */ /* 0x000fe20000000000 */
[----:B-1----:R-:W-:-:S05]  /*193e0*/  LEA R4, R197, UR9, 0x3 ;  /* 0x00000009c5047c11 */ /* 0x002fca000f8e18ff */
[----:B------:R-:W-:Y:S02]  /*193f0*/  VIADD R4, R4, 0x28000 ;  /* 0x0002800004047836 */ /* 0x000fe40000000000 */
[----:B------:R-:W-:-:S03]  /*19400*/  IMAD.MOV.U32 R6, RZ, RZ, R209 ;  /* 0x000000ffff067224 */ /* 0x000fc600078e00d1 */
[----:B------:R-:W-:Y:S01]  /*19410*/  R2UR UR6, R4 ;  /* 0x00000000040672ca */ /* 0x000fe200000e0000 */
[----:B--2---:R-:W-:Y:S06]  /*19420*/  BAR.SYNC.DEFER_BLOCKING 0x0 ;  /* 0x0000000000007b1d */ /* 0x004fec0000010000 */
[----:B0-----:R-:W-:Y:S08]  /*19430*/  @P5 BRA `(.L_x_17) ;  /* 0x0000000000785947 */ /* 0x001ff00003800000 */
[----:B------:R-:W-:Y:S02]  /*19440*/  ELECT P1, URZ, PT ;  /* 0x0000000000ff782f */ /* 0x000fe40003820000 */
[----:B-----5:R-:W-:Y:S01]  /*19450*/  R2UR UR70, R243 ;  /* 0x00000000f34672ca */ /* 0x020fe200000e0000 */
[----:B------:R-:W-:Y:S01]  /*19460*/  UMOV UR72, 0x0 ;  /* 0x0000000000487882 */ /* 0x000fe20000000000 */
[----:B------:R-:W-:Y:S01]  /*19470*/  UMOV UR73, 0x4400490 ;  /* 0x0440049000497882 */ /* 0x000fe20000000000 */
[----:B------:R-:W-:Y:S02]  /*19480*/  MOV.SPILL R7, UR11 ;  /* 0x0000000b00077c02 */ /* 0x000fe40009000f00 */
[----:B------:R-:W-:Y:S01]  /*19490*/  MOV.SPILL R8, UR10 ;  /* 0x0000000a00087c02 */ /* 0x000fe20009000f00 */
[----:B------:R-:W-:-:S05]  /*194a0*/  UIADD3.64 UR10, UPT, UPT, UR68, 0x3fe, URZ ;  /* 0x000003fe440a7897 */ /* 0x000fca000fffe0ff */
[----:B------:R-:W-:Y:S02]  /*194b0*/  @P1 IMAD.MOV.U32 R5, RZ, RZ, -0x7fffbfe0 ;  /* 0x80004020ff051424 */ /* 0x000fe400078e00ff */
[----:B------:R-:W-:-:S04]  /*194c0*/  MOV R4, UR70 ;  /* 0x0000004600047c02 */ /* 0x000fc80008000f00 */
[----:B------:R-:W-:Y:S01]  /*194d0*/  @P1 R2UR UR70, R4 ;  /* 0x00000000044612ca */ /* 0x000fe200000e0000 */
[----:B------:R-:W-:Y:S01]  /*194e0*/  IMAD.U32 R4, RZ, RZ, UR6 ;  /* 0x00000006ff047e24 */ /* 0x000fe2000f8e00ff */
[----:B------:R-:W-:Y:S01]  /*194f0*/  @P1 R2UR UR71, R5 ;  /* 0x00000000054712ca */ /* 0x000fe200000e0000 */
[----:B------:R-:W-:-:S05]  /*19500*/  IMAD.MOV.U32 R5, RZ, RZ, RZ ;  /* 0x000000ffff057224 */ /* 0x000fca00078e00ff */
[----:B------:R-:W-:-:S07]  /*19510*/  @P1 MOV R4, R4 ;  /* 0x0000000400041202 */ /* 0x000fce0000000f00 */
[----:B------:R0:W-:Y:S02]  /*19520*/  UTCHMMA tmem[UR4], gdesc[UR70], tmem[UR8], tmem[UR72], idesc[UR73], UPT ;  /* 0x00ff4846040079ea */ /* 0x0001e4000b800008 */
[----:B0-----:R-:W-:Y:S02]  /*19530*/  UIADD3 UR70, UPT, UPT, UR8, 0x128, URZ ;  /* 0x0000012808467890 */ /* 0x001fe4000fffe0ff */
[----:B------:R-:W-:-:S07]  /*19540*/  UIADD3 UR71, UPT, UPT, UR8, 0x100000, URZ ;  /* 0x0010000008477890 */ /* 0x000fce000fffe0ff */
[----:B------:R0:W-:Y:S02]  /*19550*/  UTCHMMA tmem[UR70], gdesc[UR68], tmem[UR8], tmem[UR72], idesc[UR73], UPT ;  /* 0x00ff4844460079ea */ /* 0x0001e4000b800008 */
[----:B------:R1:W-:Y:S01]  /*19560*/  UTCHMMA tmem[UR4], gdesc[UR10], tmem[UR71], tmem[UR72], idesc[UR73], UPT ;  /* 0x00ff480a040079ea */ /* 0x0003e2000b800047 */
[----:B0-----:R-:W-:Y:S01]  /*19570*/  UMOV UR70, 0x0 ;  /* 0x0000000000467882 */ /* 0x001fe20000000000 */
[----:B-1----:R-:W-:Y:S02]  /*19580*/  UIADD3.64 UR10, UPT, UPT, UR68, 0x400, URZ ;  /* 0x00000400440a7897 */ /* 0x002fe4000fffe0ff */
[----:B------:R-:W-:Y:S02]  /*19590*/  UIADD3 UR72, UPT, UPT, UR8, 0x100000, URZ ;  /* 0x0010000008487890 */ /* 0x000fe4000fffe0ff */
[----:B------:R-:W-:Y:S01]  /*195a0*/  UIADD3 UR73, UPT, UPT, UR8, 0x128, URZ ;  /* 0x0000012808497890 */ /* 0x000fe2000fffe0ff */
[----:B------:R-:W-:-:S08]  /*195b0*/  UMOV UR71, 0x4400490 ;  /* 0x0440049000477882 */ /* 0x000fd00000000000 */
[----:B------:R0:W-:Y:S02]  /*195c0*/  UTCHMMA tmem[UR73], gdesc[UR10], tmem[UR72], tmem[UR70], idesc[UR71], UPT ;  /* 0x00ff460a490079ea */ /* 0x0001e4000b800048 */
[----:B0-----:R-:W-:Y:S02]  /*195d0*/  @P1 R2UR UR70, R4 ;  /* 0x00000000044612ca */ /* 0x001fe400000e0000 */
[----:B------:R-:W-:Y:S02]  /*195e0*/  R2UR.FILL UR11, R7 ;  /* 0x00000000070b72ca */ /* 0x000fe400004e0000 */
[----:B------:R-:W-:-:S09]  /*195f0*/  R2UR.FILL UR10, R8 ;  /* 0x00000000080a72ca */ /* 0x000fd200004e0000 */
[----:B------:R0:W-:Y:S01]  /*19600*/  UTCBAR [UR70], URZ ;  /* 0x000000ff460073e9 */ /* 0x0001e200080000ff */
[----:B------:R-:W-:-:S05]  /*19610*/  NOP ;  /* 0x0000000000007918 */ /* 0x000fca0000000000 */
.L_x_17:
[----:B------:R-:W1:Y:S01]  /*19620*/  LDC R4, c[0x0][0x3d4] ;  /* 0x0000f500ff047b82 */ /* 0x000e620000000800 */
[----:B-----5:R-:W-:Y:S01]  /*19630*/  FFMA R208, R0, R208, R242 ;  /* 0x000000d000d07223 */ /* 0x020fe200000000f2 */
[----:B------:R-:W-:Y:S02]  /*19640*/  VIADD R207, R207, 0x20 ;  /* 0x00000020cfcf7836 */ /* 0x000fe40000000000 */
[----:B------:R-:W-:Y:S02]  /*19650*/  VIADD R197, R197, 0x1 ;  /* 0x00000001c5c57836 */ /* 0x000fe40000000000 */
[----:B------:R-:W-:Y:S02]  /*19660*/  IMAD.MOV.U32 R20, RZ, RZ, R6 ;  /* 0x000000ffff147224 */ /* 0x000fe400078e0006 */
[----:B------:R-:W2:Y:S01]  /*19670*/  LDC R7, c[0x0][0x3f0] ;  /* 0x0000fc00ff077b82 */ /* 0x000ea20000000800 */
[----:B------:R-:W-:-:S04]  /*19680*/  ISETP.GT.AND P1, PT, R197, 0x1, PT ;  /* 0x00000001c500780c */ /* 0x000fc80003f24270 */
[----:B------:R-:W-:Y:S02]  /*19690*/  SEL R209, RZ, 0x1, !P1 ;  /* 0x00000001ffd17807 */ /* 0x000fe40004800000 */
[----:B------:R-:W-:Y:S01]  /*196a0*/  SEL R197, R197, RZ, !P1 ;  /* 0x000000ffc5c57207 */ /* 0x000fe20004800000 */
[----:B------:R-:W3:Y:S01]  /*196b0*/  LDC R5, c[0x0][0x3c4] ;  /* 0x0000f100ff057b82 */ /* 0x000ee20000000800 */
[----:B------:R-:W-:Y:S02]  /*196c0*/  LOP3.LUT R209, R6, R209, RZ, 0x3c, !PT ;  /* 0x000000d106d17212 */ /* 0x000fe400078e3cff */
[----:B-1----:R-:W-:-:S05]  /*196d0*/  SHF.L.U32 R0, R4, 0x5, RZ ;  /* 0x0000000504007819 */ /* 0x002fca00000006ff */
[----:B------:R-:W-:Y:S02]  /*196e0*/  IMAD.IADD R2, R0, 0x1, R2 ;  /* 0x0000000100027824 */ /* 0x000fe400078e0202 */
[----:B--2---:R-:W-:-:S05]  /*196f0*/  VIADD R0, R7, 0xffffffe0 ;  /* 0xffffffe007007836 */ /* 0x004fca0000000000 */
[----:B------:R-:W-:Y:S02]  /*19700*/  ISETP.GE.AND P2, PT, R207, R0, PT ;  /* 0x00000000cf00720c */ /* 0x000fe40003f46270 */
[----:B------:R-:W-:Y:S02]  /*19710*/  MOV R0, R244 ;  /* 0x000000f400007202 */ /* 0x000fe40000000f00 */
[----:B---3--:R-:W-:-:S05]  /*19720*/  SHF.L.U32 R5, R5, 0x5, RZ ;  /* 0x0000000505057819 */ /* 0x008fca00000006ff */
[----:B------:R-:W-:-:S04]  /*19730*/  IMAD.IADD R3, R5, 0x1, R3 ;  /* 0x0000000105037824 */ /* 0x000fc800078e0203 */
[----:B------:R-:W-:Y:S05]  /*19740*/  @!P2 BRA `(.L_x_18) ;  /* 0xffffff8400fca947 */ /* 0x000fea000383ffff */
.L_x_13:
[----:B------:R-:W2:Y:S01]  /*19750*/  LDC R0, c[0x0][0x3f0] ;  /* 0x0000fc00ff007b82 */ /* 0x000ea20000000800 */
[----:B------:R-:W-:-:S05]  /*19760*/  IMAD.MOV.U32 R4, RZ, RZ, R208 ;  /* 0x000000ffff047224 */ /* 0x000fca00078e00d0 */
[----:B------:R-:W-:Y:S02]  /*19770*/  FSETP.GT.AND P1, PT, |R4|, 8.50705917302346158658e+37, PT ;  /* 0x7e8000000400780b */ /* 0x000fe40003f24200 */
[----:B--2---:R-:W-:-:S13]  /*19780*/  ISETP.GE.AND P2, PT, R0, 0x1, PT ;  /* 0x000000010000780c */ /* 0x004fda0003f46270 */
[----:B------:R-:W-:Y:S05]  /*19790*/  @!P2 BRA `(.L_x_19) ;  /* 0x00000000000ca947 */ /* 0x000fea0003800000 */
[----:B------:R-:W-:-:S04]  /*197a0*/  IMAD.U32 R6, R6, -0x80000000, RZ ;  /* 0x8000000006067824 */ /* 0x000fc800078e00ff */
[----:B------:R-:W2:Y:S02]  /*197b0*/  SYNCS.PHASECHK.TRANS64.TRYWAIT P2, [UR6], R6 ;  /* 0x00000006ff0075a7 */ /* 0x000ea40008041106 */
[----:B--2---:R-:W-:Y:S05]  /*197c0*/  @!P2 BRA `(.L_x_20) ;  /* 0x0000009000d8a947 */ /* 0x004fea0003800000 */
.L_x_19:
[----:B------:R-:W-:Y:S01]  /*197d0*/  BAR.SYNC.DEFER_BLOCKING 0x0 ;  /* 0x0000000000007b1d */ /* 0x000fe20000010000 */
[C---:B------:R-:W-:Y:S01]  /*197e0*/  FSETP.GEU.AND P3, PT, |R4|.reuse, 1.175494350822287508e-38, PT ;  /* 0x008000000400780b */ /* 0x040fe20003f6e200 */
[C---:B------:R-:W-:Y:S01]  /*197f0*/  FMUL R245, R4.reuse, 8388608 ;  /* 0x4b00000004f57820 */ /* 0x040fe20000400000 */
[----:B------:R-:W-:-:S04]  /*19800*/  FSETP.GEU.AND P2, PT, R4, 1.175494350822287508e-38, PT ;  /* 0x008000000400780b */ /* 0x000fc80003f4e000 */
[----:B------:R-:W-:Y:S01]  /*19810*/  FSEL R245, R245, R4, !P2 ;  /* 0x00000004f5f57208 */ /* 0x000fe20005000000 */
[----:B------:R-:W2:Y:S01]  /*19820*/  S2R R252, SR_TID.X ;  /* 0x0000000000fc7919 */ /* 0x000ea20000002100 */
[----:B------:R-:W-:-:S05]  /*19830*/  @P1 FMUL R4, R4, 0.25 ;  /* 0x3e80000004041820 */ /* 0x000fca0000400000 */
[----:B------:R-:W-:Y:S01]  /*19840*/  @!P3 FMUL R4, R4, 16777216 ;  /* 0x4b8000000404b820 */ /* 0x000fe20000400000 */
[----:B------:R-:W3:Y:S02]  /*19850*/  @!P0 SYNCS.CCTL.IV [UR9+0x28000] ;  /* 0x02800000ff0089b1 */ /* 0x000ee40008000009 */
[----:B---3--:R-:W-:Y:S06]  /*19860*/  BAR.SYNC.DEFER_BLOCKING 0x0 ;  /* 0x0000000000007b1d */ /* 0x008fec0000010000 */
[----:B------:R-:W3:Y:S01]  /*19870*/  LDTM.x64 R180, tmem[UR7] ;  /* 0x0000000700b479ee */ /* 0x000ee20008340000 */
[C---:B--2---:R-:W-:Y:S01]  /*19880*/  IMAD.SHL.U32 R0, R252.reuse, 0x80, RZ ;  /* 0x00000080fc007824 */ /* 0x044fe200078e00ff */
[----:B------:R-:W-:-:S04]  /*19890*/  SHF.L.U32 R246, R252, 0x4, RZ ;  /* 0x00000004fcf67819 */ /* 0x000fc800000006ff */
[----:B------:R-:W-:Y:S02]  /*198a0*/  LOP3.LUT R3, R0, 0x800, RZ, 0xc0, !PT ;  /* 0x0000080000037812 */ /* 0x000fe400078ec0ff */
[----:B------:R-:W2:Y:S01]  /*198b0*/  MUFU.RCP R0, R4 ;  /* 0x0000000400007308 */ /* 0x000ea20000001000 */
[----:B------:R-:W-:Y:S01]  /*198c0*/  LOP3.LUT R2, R246, 0xf0, RZ, 0xc0, !PT ;  /* 0x000000f0f6027812 */ /* 0x000fe200078ec0ff */
[----:B------:R-:W4:Y:S03]  /*198d0*/  @!P0 SYNCS.CCTL.IV [UR9+0x28008] ;  /* 0x02800800ff0089b1 */ /* 0x000f260008000009 */
[----:B-----5:R-:W-:Y:S02]  /*198e0*/  IADD3 R7, PT, PT, R2, UR9, R3 ;  /* 0x0000000902077c10 */ /* 0x020fe4000fffe003 */
[----:B------:R-:W-:Y:S01]  /*198f0*/  LOP3.LUT R2, R252, 0x60, RZ, 0xc0, !PT ;  /* 0x00000060fc027812 */ /* 0x000fe200078ec0ff */
[----:B---3--:R-:W-:Y:S01]  /*19900*/  @P1 FMUL R180, R180, 0.25 ;  /* 0x3e800000b4b41820 */ /* 0x008fe20000400000 */
[----:B------:R-:W-:Y:S01]  /*19910*/  @P1 FMUL R182, R182, 0.25 ;  /* 0x3e800000b6b61820 */ /* 0x000fe20000400000 */
[----:B------:R-:W-:Y:S01]  /*19920*/  @P1 FMUL R184, R184, 0.25 ;  /* 0x3e800000b8b81820 */ /* 0x000fe20000400000 */
[----:B------:R-:W-:Y:S01]  /*19930*/  @P1 FMUL R186, R186, 0.25 ;  /* 0x3e800000baba1820 */ /* 0x000fe20000400000 */
[----:B------:R-:W-:Y:S01]  /*19940*/  @!P3 FMUL R180, R180, 16777216 ;  /* 0x4b800000b4b4b820 */ /* 0x000fe20000400000 */
[----:B------:R-:W-:Y:S01]  /*19950*/  @!P3 FMUL R182, R182, 16777216 ;  /* 0x4b800000b6b6b820 */ /* 0x000fe20000400000 */
[----:B------:R-:W-:Y:S01]  /*19960*/  @!P3 FMUL R184, R184, 16777216 ;  /* 0x4b800000b8b8b820 */ /* 0x000fe20000400000 */
[----:B------:R-:W-:Y:S01]  /*19970*/  @!P3 FMUL R186, R186, 16777216 ;  /* 0x4b800000babab820 */ /* 0x000fe20000400000 */
[----:B------:R-:W-:Y:S01]  /*19980*/  @P1 FMUL R181, R181, 0.25 ;  /* 0x3e800000b5b51820 */ /* 0x000fe20000400000 */
        /* <DEDUP_REMOVED lines=11> */
[C---:B--2---:R-:W-:Y:S01]  /*19a40*/  FMUL R180, R0.reuse, R180 ;  /* 0x000000b400b47220 */ /* 0x044fe20000400000 */
[C---:B------:R-:W-:Y:S01]  /*19a50*/  FMUL R3, R0.reuse, R182 ;  /* 0x000000b600037220 */ /* 0x040fe20000400000 */
[C---:B------:R-:W-:Y:S01]  /*19a60*/  FMUL R184, R0.reuse, R184 ;  /* 0x000000b800b87220 */ /* 0x040fe20000400000 */
[----:B------:R-:W-:Y:S01]  /*19a70*/  FMUL R5, R0, R186 ;  /* 0x000000ba00057220 */ /* 0x000fe20000400000 */
[----:B------:R-:W-:Y:S01]  /*19a80*/  @!P3 FMUL R181, R181, 16777216 ;  /* 0x4b800000b5b5b820 */ /* 0x000fe20000400000 */
        /* <DEDUP_REMOVED lines=22> */
[----:B------:R-:W-:Y:S01]  /*19bf0*/  FMUL R6, R0, R195 ;  /* 0x000000c300067220 */ /* 0x000fe20000400000 */
[----:B------:R-:W-:Y:S01]  /*19c00*/  IMAD R2, R2, 0x8, R7 ;  /* 0x0000000802027824 */ /* 0x000fe200078e0207 */
[----:B------:R-:W-:Y:S01]  /*19c10*/  F2FP.BF16.F32.PACK_AB R248, R183, R248 ;  /* 0x000000f8b7f8723e */ /* 0x000fe200000010ff */
[----:B------:R-:W-:Y:S01]  /*19c20*/  @P1 FMUL R196, R196, 0.25 ;  /* 0x3e800000c4c41820 */ /* 0x000fe20000400000 */
[----:B------:R-:W-:Y:S01]  /*19c30*/  F2FP.BF16.F32.PACK_AB R249, R4, R249 ;  /* 0x000000f904f9723e */ /* 0x000fe200000010ff */
[----:B------:R-:W-:Y:S01]  /*19c40*/  @P1 FMUL R198, R198, 0.25 ;  /* 0x3e800000c6c61820 */ /* 0x000fe20000400000 */
[----:B--2---:R-:W-:Y:S01]  /*19c50*/  F2FP.BF16.F32.PACK_AB R240, R3, R180 ;  /* 0x000000b403f0723e */ /* 0x004fe200000010ff */
[C---:B------:R-:W-:Y:S01]  /*19c60*/  FMUL R3, R0.reuse, R190 ;  /* 0x000000be00037220 */ /* 0x040fe20000400000 */
[----:B------:R-:W-:Y:S01]  /*19c70*/  F2FP.BF16.F32.PACK_AB R241, R5, R184 ;  /* 0x000000b805f1723e */ /* 0x000fe200000010ff */
[----:B------:R-:W-:Y:S01]  /*19c80*/  FMUL R5, R0, R194 ;  /* 0x000000c200057220 */ /* 0x000fe20000400000 */
[----:B------:R-:W-:Y:S01]  /*19c90*/  F2FP.BF16.F32.PACK_AB R250, R191, R250 ;  /* 0x000000fabffa723e */ /* 0x000fe200000010ff */
[----:B------:R-:W-:Y:S01]  /*19ca0*/  @!P3 FMUL R196, R196, 16777216 ;  /* 0x4b800000c4c4b820 */ /* 0x000fe20000400000 */
[----:B------:R-:W-:Y:S01]  /*19cb0*/  F2FP.BF16.F32.PACK_AB R242, R3, R188 ;  /* 0x000000bc03f2723e */ /* 0x000fe200000010ff */
[----:B------:R-:W-:Y:S01]  /*19cc0*/  @!P3 FMUL R198, R198, 16777216 ;  /* 0x4b800000c6c6b820 */ /* 0x000fe20000400000 */
[----:B------:R-:W-:Y:S01]  /*19cd0*/  F2FP.BF16.F32.PACK_AB R243, R5, R192 ;  /* 0x000000c005f3723e */ /* 0x000fe200000010ff */
[----:B------:R-:W-:Y:S01]  /*19ce0*/  @P1 FMUL R204, R204, 0.25 ;  /* 0x3e800000cccc1820 */ /* 0x000fe20000400000 */
[----:B------:R-:W-:Y:S01]  /*19cf0*/  F2FP.BF16.F32.PACK_AB R251, R6, R251 ;  /* 0x000000fb06fb723e */ /* 0x000fe200000010ff */
[----:B------:R-:W-:Y:S01]  /*19d00*/  LDTM.x64 R132, tmem[UR7+0x40] ;  /* 0x00004007008479ee */ /* 0x000fe20008340000 */
[----:B0-----:R-:W-:Y:S01]  /*19d10*/  LDTM.x64 R68, tmem[UR7+0x80] ;  /* 0x00008007004479ee */ /* 0x001fe20008340000 */
[----:B------:R-:W0:Y:S01]  /*19d20*/  LDTM.x64 R4, tmem[UR7+0xc0] ;  /* 0x0000c007000479ee */ /* 0x000e220008340000 */
[----:B------:R-:W-:Y:S01]  /*19d30*/  NOP ;  /* 0x0000000000007918 */ /* 0x000fe20000000000 */
[----:B----4-:R-:W-:Y:S01]  /*19d40*/  STS.128 [R2], R240 ;  /* 0x000000f002007388 */ /* 0x010fe20000000c00 */
[----:B------:R-:W-:Y:S01]  /*19d50*/  @P1 FMUL R206, R206, 0.25 ;  /* 0x3e800000cece1820 */ /* 0x000fe20000400000 */
[C---:B------:R-:W-:Y:S01]  /*19d60*/  FMUL R196, R0.reuse, R196 ;  /* 0x000000c400c47220 */ /* 0x040fe20000400000 */
[----:B------:R-:W-:Y:S01]  /*19d70*/  FMUL R3, R0, R198 ;  /* 0x000000c600037220 */ /* 0x000fe20000400000 */
[----:B------:R2:W-:Y:S01]  /*19d80*/  STS.128 [R2+0x400], R248 ;  /* 0x000400f802007388 */ /* 0x0005e20000000c00 */
[----:B------:R-:W-:Y:S01]  /*19d90*/  @!P3 FMUL R204, R204, 16777216 ;  /* 0x4b800000ccccb820 */ /* 0x000fe20000400000 */
[----:B------:R-:W-:Y:S01]  /*19da0*/  @!P3 FMUL R206, R206, 16777216 ;  /* 0x4b800000ceceb820 */ /* 0x000fe20000400000 */
[----:B------:R-:W-:Y:S01]  /*19db0*/  @P1 FMUL R197, R197, 0.25 ;  /* 0x3e800000c5c51820 */ /* 0x000fe20000400000 */
        /* <DEDUP_REMOVED lines=12> */
[----:B--2---:R-:W-:Y:S01]  /*19e80*/  F2FP.BF16.F32.PACK_AB R248, R3, R196 ;  /* 0x000000c403f8723e */ /* 0x004fe200000010ff */
[C---:B------:R-:W-:Y:S01]  /*19e90*/  FMUL R250, R0.reuse, R204 ;  /* 0x000000cc00fa7220 */ /* 0x040fe20000400000 */
[C---:B------:R-:W-:Y:S01]  /*19ea0*/  FMUL R3, R0.reuse, R206 ;  /* 0x000000ce00037220 */ /* 0x040fe20000400000 */
[----:B------:R-:W-:Y:S01]  /*19eb0*/  @P1 FMUL R207, R207, 0.25 ;  /* 0x3e800000cfcf1820 */ /* 0x000fe20000400000 */
[----:B------:R-:W-:Y:S01]  /*19ec0*/  @P1 FMUL R209, R209, 0.25 ;  /* 0x3e800000d1d11820 */ /* 0x000fe20000400000 */
[----:B------:R-:W-:Y:S01]  /*19ed0*/  @P1 FMUL R211, R211, 0.25 ;  /* 0x3e800000d3d31820 */ /* 0x000fe20000400000 */
[C---:B------:R-:W-:Y:S01]  /*19ee0*/  FMUL R197, R0.reuse, R197 ;  /* 0x000000c500c57220 */ /* 0x040fe20000400000 */
[----:B------:R-:W-:Y:S01]  /*19ef0*/  F2FP.BF16.F32.PACK_AB R250, R3, R250 ;  /* 0x000000fa03fa723e */ /* 0x000fe200000010ff */
[----:B------:R-:W-:Y:S01]  /*19f00*/  FMUL R198, R0, R199 ;  /* 0x000000c700c67220 */ /* 0x000fe20000400000 */
[----:B------:R-:W-:Y:S01]  /*19f10*/  LOP3.LUT R3, R252, 0x7f, RZ, 0xc0, !PT ;  /* 0x0000007ffc037812 */ /* 0x000fe200078ec0ff */
[C---:B------:R-:W-:Y:S01]  /*19f20*/  FMUL R249, R0.reuse, R200 ;  /* 0x000000c800f97220 */ /* 0x040fe20000400000 */
[----:B------:R-:W-:Y:S01]  /*19f30*/  FMUL R202, R0, R202 ;  /* 0x000000ca00ca7220 */ /* 0x000fe20000400000 */
[----:B------:R-:W-:Y:S01]  /*19f40*/  @!P3 FMUL R208, R208, 16777216 ;  /* 0x4b800000d0d0b820 */ /* 0x000fe20000400000 */
[----:B------:R-:W-:Y:S01]  /*19f50*/  LEA R204, R3, UR9, 0x4 ;  /* 0x0000000903cc7c11 */ /* 0x000fe2000f8e20ff */
[----:B0-----:R-:W-:Y:S01]  /*19f60*/  BAR.SYNC.DEFER_BLOCKING 0x0 ;  /* 0x0000000000007b1d */ /* 0x001fe20000010000 */
[----:B------:R-:W-:Y:S01]  /*19f70*/  @!P3 FMUL R210, R210, 16777216 ;  /* 0x4b800000d2d2b820 */ /* 0x000fe20000400000 */
[----:B------:R-:W-:Y:S01]  /*19f80*/  @!P3 FMUL R201, R201, 16777216 ;  /* 0x4b800000c9c9b820 */ /* 0x000fe20000400000 */
[----:B------:R-:W-:Y:S01]  /*19f90*/  @!P3 FMUL R203, R203, 16777216 ;  /* 0x4b800000cbcbb820 */ /* 0x000fe20000400000 */
[----:B------:R-:W-:Y:S01]  /*19fa0*/  @!P3 FMUL R205, R205, 16777216 ;  /* 0x4b800000cdcdb820 */ /* 0x000fe20000400000 */
[----:B------:R-:W-:Y:S01]  /*19fb0*/  @!P3 FMUL R207, R207, 16777216 ;  /* 0x4b800000cfcfb820 */ /* 0x000fe20000400000 */
[----:B------:R-:W-:Y:S01]  /*19fc0*/  @!P3 FMUL R209, R209, 16777216 ;  /* 0x4b800000d1d1b820 */ /* 0x000fe20000400000 */
[----:B------:R-:W-:Y:S01]  /*19fd0*/  @!P3 FMUL R211, R211, 16777216 ;  /* 0x4b800000d3d3b820 */ /* 0x000fe20000400000 */
[----:B------:R-:W-:Y:S01]  /*19fe0*/  STL [R1+0xa0], R204 ;  /* 0x0000a0cc01007387 */ /* 0x000fe20000100800 */
[----:B------:R-:W-:Y:S01]  /*19ff0*/  F2FP.BF16.F32.PACK_AB R196, R198, R197 ;  /* 0x000000c5c6c4723e */ /* 0x000fe200000010ff */
[----:B------:R-:W-:Y:S01]  /*1a000*/  FMUL R251, R0, R208 ;  /* 0x000000d000fb7220 */ /* 0x000fe20000400000 */
[----:B------:R-:W-:Y:S01]  /*1a010*/  F2FP.BF16.F32.PACK_AB R249, R202, R249 ;  /* 0x000000f9caf9723e */ /* 0x000fe200000010ff */
[C---:B------:R-:W-:Y:S01]  /*1a020*/  FMUL R210, R0.reuse, R210 ;  /* 0x000000d200d27220 */ /* 0x040fe20000400000 */
[----:B------:R-:W0:Y:S01]  /*1a030*/  LDS.128 R240, [R204] ;  /* 0x00000000ccf07984 */ /* 0x000e220000000c00 */
[C---:B------:R-:W-:Y:S01]  /*1a040*/  FMUL R197, R0.reuse, R201 ;  /* 0x000000c900c57220 */ /* 0x040fe20000400000 */
[C---:B------:R-:W-:Y:S01]  /*1a050*/  FMUL R200, R0.reuse, R203 ;  /* 0x000000cb00c87220 */ /* 0x040fe20000400000 */
[C---:B------:R-:W-:Y:S01]  /*1a060*/  FMUL R198, R0.reuse, R205 ;  /* 0x000000cd00c67220 */ /* 0x040fe20000400000 */
[C---:B------:R-:W-:Y:S01]  /*1a070*/  FMUL R207, R0.reuse, R207 ;  /* 0x000000cf00cf7220 */ /* 0x040fe20000400000 */
[C---:B------:R-:W-:Y:S01]  /*1a080*/  FMUL R199, R0.reuse, R209 ;  /* 0x000000d100c77220 */ /* 0x040fe20000400000 */
[----:B------:R-:W-:Y:S01]  /*1a090*/  FMUL R202, R0, R211 ;  /* 0x000000d300ca7220 */ /* 0x000fe20000400000 */
[----:B------:R-:W-:-:S02]  /*1a0a0*/  F2FP.BF16.F32.PACK_AB R251, R210, R251 ;  /* 0x000000fbd2fb723e */ /* 0x000fc400000010ff */
[----:B------:R-:W-:Y:S02]  /*1a0b0*/  F2FP.BF16.F32.PACK_AB R197, R200, R197 ;  /* 0x000000c5c8c5723e */ /* 0x000fe400000010ff */
[----:B------:R-:W-:Y:S02]  /*1a0c0*/  F2FP.BF16.F32.PACK_AB R198, R207, R198 ;  /* 0x000000c6cfc6723e */ /* 0x000fe400000010ff */
[----:B------:R-:W-:Y:S01]  /*1a0d0*/  F2FP.BF16.F32.PACK_AB R199, R202, R199 ;  /* 0x000000c7cac7723e */ /* 0x000fe200000010ff */
[----:B0-----:R-:W-:Y:S01]  /*1a0e0*/  STL [R1+0x14], R241 ;  /* 0x000014f101007387 */ /* 0x001fe20000100800 */
[----:B------:R-:W-:-:S03]  /*1a0f0*/  IMAD.MOV.U32 R247, RZ, RZ, R240 ;  /* 0x000000fffff77224 */ /* 0x000fc600078e00f0 */
[----:B------:R-:W-:Y:S04]  /*1a100*/  STL.64 [R1+0x18], R242 ;  /* 0x000018f201007387 */ /* 0x000fe80000100a00 */
[----:B------:R-:W0:Y:S01]  /*1a110*/  LDS.128 R240, [R204+0x800] ;  /* 0x00080000ccf07984 */ /* 0x000e220000000c00 */
[----:B------:R-:W-:Y:S01]  /*1a120*/  BAR.SYNC.DEFER_BLOCKING 0x0 ;  /* 0x0000000000007b1d */ /* 0x000fe20000010000 */
[----:B------:R-:W-:Y:S01]  /*1a130*/  @P1 FMUL R212, R212, 0.25 ;  /* 0x3e800000d4d41820 */ /* 0x000fe20000400000 */
[----:B------:R-:W-:Y:S01]  /*1a140*/  @P1 FMUL R214, R214, 0.25 ;  /* 0x3e800000d6d61820 */ /* 0x000fe20000400000 */
[----:B------:R-:W-:Y:S01]  /*1a150*/  @P1 FMUL R220, R220, 0.25 ;  /* 0x3e800000dcdc1820 */ /* 0x000fe20000400000 */
[----:B------:R-:W-:Y:S01]  /*1a160*/  @P1 FMUL R222, R222, 0.25 ;  /* 0x3e800000dede1820 */ /* 0x000fe20000400000 */
[----:B------:R-:W-:Y:S01]  /*1a170*/  @!P3 FMUL R212, R212, 16777216 ;  /* 0x4b800000d4d4b820 */ /* 0x000fe20000400000 */
[----:B------:R-:W-:Y:S01]  /*1a180*/  @!P3 FMUL R214, R214, 16777216 ;  /* 0x4b800000d6d6b820 */ /* 0x000fe20000400000 */
[----:B------:R-:W-:Y:S01]  /*1a190*/  @P1 FMUL R224, R224, 0.25 ;  /* 0x3e800000e0e01820 */ /* 0x000fe20000400000 */
[----:B------:R-:W-:Y:S01]  /*1a1a0*/  @P1 FMUL R226, R226, 0.25 ;  /* 0x3e800000e2e21820 */ /* 0x000fe20000400000 */
[C---:B------:R-:W-:Y:S01]  /*1a1b0*/  FMUL R212, R0.reuse, R212 ;  /* 0x000000d400d47220 */ /* 0x040fe20000400000 */
[----:B------:R-:W-:Y:S01]  /*1a1c0*/  FMUL R201, R0, R214 ;  /* 0x000000d600c97220 */ /* 0x000fe20000400000 */
[----:B------:R-:W-:Y:S04]  /*1a1d0*/  STS.128 [R2], R248 ;  /* 0x000000f802007388 */ /* 0x000fe80000000c00 */
[----:B------:R2:W-:Y:S01]  /*1a1e0*/  STS.128 [R2+0x400], R196 ;  /* 0x000400c402007388 */ /* 0x0005e20000000c00 */
[----:B------:R-:W-:Y:S01]  /*1a1f0*/  @!P3 FMUL R220, R220, 16777216 ;  /* 0x4b800000dcdcb820 */ /* 0x000fe20000400000 */
[----:B------:R-:W-:Y:S01]  /*1a200*/  @!P3 FMUL R222, R222, 16777216 ;  /* 0x4b800000dedeb820 */ /* 0x000fe20000400000 */
[----:B------:R-:W-:Y:S01]  /*1a210*/  @!P3 FMUL R224, R224, 16777216 ;  /* 0x4b800000e0e0b820 */ /* 0x000fe20000400000 */
[----:B------:R-:W-:-:S03]  /*1a220*/  @!P3 FMUL R226, R226, 16777216 ;  /* 0x4b800000e2e2b820 */ /* 0x000fc60000400000 */
[----:B------:R-:W-:Y:S01]  /*1a230*/  FMUL R224, R0, R224 ;  /* 0x000000e000e07220 */ /* 0x000fe20000400000 */
        /* <DEDUP_REMOVED lines=11> */
[----:B------:R-:W-:Y:S01]  /*1a2f0*/  FMUL R201, R0, R226 ;  /* 0x000000e200c97220 */ /* 0x000fe20000400000 */
[----:B------:R-:W-:Y:S01]  /*1a300*/  @P1 FMUL R225, R225, 0.25 ;  /* 0x3e800000e1e11820 */ /* 0x000fe20000400000 */
[----:B------:R-:W-:Y:S01]  /*1a310*/  @P1 FMUL R227, R227, 0.25 ;  /* 0x3e800000e3e31820 */ /* 0x000fe20000400000 */
[----:B------:R-:W-:Y:S01]  /*1a320*/  @P1 FMUL R232, R232, 0.25 ;  /* 0x3e800000e8e81820 */ /* 0x000fe20000400000 */
[----:B------:R-:W-:Y:S01]  /*1a330*/  F2FP.BF16.F32.PACK_AB R198, R199, R198 ;  /* 0x000000c6c7c6723e */ /* 0x000fe200000010ff */
[----:B------:R-:W-:Y:S01]  /*1a340*/  @P1 FMUL R234, R234, 0.25 ;  /* 0x3e800000eaea1820 */ /* 0x000fe20000400000 */
[----:B------:R-:W-:Y:S01]  /*1a350*/  F2FP.BF16.F32.PACK_AB R199, R201, R224 ;  /* 0x000000e0c9c7723e */ /* 0x000fe200000010ff */
[----:B------:R-:W-:Y:S01]  /*1a360*/  BAR.SYNC.DEFER_BLOCKING 0x0 ;  /* 0x0000000000007b1d */ /* 0x000fe20000010000 */
[----:B------:R-:W-:Y:S01]  /*1a370*/  @!P3 FMUL R216, R216, 16777216 ;  /* 0x4b800000d8d8b820 */ /* 0x000fe20000400000 */
[----:B------:R-:W-:Y:S01]  /*1a380*/  @!P3 FMUL R218, R218, 16777216 ;  /* 0x4b800000dadab820 */ /* 0x000fe20000400000 */
[----:B------:R-:W-:-:S02]  /*1a390*/  @!P3 FMUL R213, R213, 16777216 ;  /* 0x4b800000d5d5b820 */ /* 0x000fc40000400000 */
[C---:B------:R-:W-:Y:S01]  /*1a3a0*/  FMUL R197, R0.reuse, R216 ;  /* 0x000000d800c57220 */ /* 0x040fe20000400000 */
[----:B------:R-:W-:Y:S01]  /*1a3b0*/  FMUL R218, R0, R218 ;  /* 0x000000da00da7220 */ /* 0x000fe20000400000 */
[----:B------:R-:W-:Y:S01]  /*1a3c0*/  @P1 FMUL R137, R137, 0.25 ;  /* 0x3e80000089891820 */ /* 0x000fe20000400000 */
[----:B------:R-:W-:Y:S01]  /*1a3d0*/  @P1 FMUL R109, R109, 0.25 ;  /* 0x3e8000006d6d1820 */ /* 0x000fe20000400000 */
[----:B------:R-:W-:Y:S01]  /*1a3e0*/  LOP3.LUT R246, R246, 0x30, RZ, 0xc0, !PT ;  /* 0x00000030f6f67812 */ /* 0x000fe200078ec0ff */
[----:B------:R-:W-:Y:S01]  /*1a3f0*/  @P1 FMUL R5, R5, 0.25 ;  /* 0x3e80000005051820 */ /* 0x000fe20000400000 */
[----:B0-----:R-:W-:Y:S04]  /*1a400*/  STL.64 [R1], R240 ;  /* 0x000000f001007387 */ /* 0x001fe80000100a00 */
[----:B------:R-:W0:Y:S04]  /*1a410*/  LDS.128 R200, [R204] ;  /* 0x00000000ccc87984 */ /* 0x000e280000000c00 */
[----:B------:R-:W-:Y:S01]  /*1a420*/  LDS.128 R204, [R204+0x800] ;  /* 0x00080000cccc7984 */ /* 0x000fe20000000c00 */
[----:B------:R-:W-:Y:S01]  /*1a430*/  @!P3 FMUL R215, R215, 16777216 ;  /* 0x4b800000d7d7b820 */ /* 0x000fe20000400000 */
[----:B------:R-:W-:Y:S01]  /*1a440*/  F2FP.BF16.F32.PACK_AB R197, R218, R197 ;  /* 0x000000c5dac5723e */ /* 0x000fe200000010ff */
[----:B------:R-:W-:Y:S01]  /*1a450*/  BAR.SYNC.DEFER_BLOCKING 0x0 ;  /* 0x0000000000007b1d */ /* 0x000fe20000010000 */
[C---:B------:R-:W-:Y:S01]  /*1a460*/  FMUL R213, R0.reuse, R213 ;  /* 0x000000d500d57220 */ /* 0x040fe20000400000 */
[C---:B------:R-:W-:Y:S01]  /*1a470*/  FMUL R208, R0.reuse, R215 ;  /* 0x000000d700d07220 */ /* 0x040fe20000400000 */
[----:B------:R-:W-:Y:S01]  /*1a480*/  @!P3 FMUL R217, R217, 16777216 ;  /* 0x4b800000d9d9b820 */ /* 0x000fe20000400000 */
[----:B------:R-:W-:Y:S01]  /*1a490*/  @!P3 FMUL R219, R219, 16777216 ;  /* 0x4b800000dbdbb820 */ /* 0x000fe20000400000 */
[----:B------:R-:W-:Y:S01]  /*1a4a0*/  @!P3 FMUL R221, R221, 16777216 ;  /* 0x4b800000ddddb820 */ /* 0x000fe20000400000 */
[----:B------:R-:W-:Y:S01]  /*1a4b0*/  @!P3 FMUL R223, R223, 16777216 ;  /* 0x4b800000dfdfb820 */ /* 0x000fe20000400000 */
[----:B------:R-:W-:Y:S01]  /*1a4c0*/  @!P3 FMUL R225, R225, 16777216 ;  /* 0x4b800000e1e1b820 */ /* 0x000fe20000400000 */
[----:B------:R-:W-:Y:S01]  /*1a4d0*/  @!P3 FMUL R227, R227, 16777216 ;  /* 0x4b800000e3e3b820 */ /* 0x000fe20000400000 */
[----:B------:R-:W-:Y:S01]  /*1a4e0*/  FMUL R221, R0, R221 ;  /* 0x000000dd00dd7220 */ /* 0x000fe20000400000 */
[----:B------:R-:W-:Y:S01]  /*1a4f0*/  @!P3 FMUL R232, R232, 16777216 ;  /* 0x4b800000e8e8b820 */ /* 0x000fe20000400000 */
[----:B------:R-:W-:Y:S01]  /*1a500*/  @!P3 FMUL R234, R234, 16777216 ;  /* 0x4b800000eaeab820 */ /* 0x000fe20000400000 */
[----:B------:R-:W-:Y:S01]  /*1a510*/  @!P3 FMUL R137, R137, 16777216 ;  /* 0x4b8000008989b820 */ /* 0x000fe20000400000 */
[----:B------:R-:W-:Y:S01]  /*1a520*/  @!P3 FMUL R109, R109, 16777216 ;  /* 0x4b8000006d6db820 */ /* 0x000fe20000400000 */
[----:B------:R-:W-:Y:S01]  /*1a530*/  @!P3 FMUL R5, R5, 16777216 ;  /* 0x4b8000000505b820 */ /* 0x000fe20000400000 */
[----:B------:R2:W-:Y:S04]  /*1a540*/  STL.64 [R1+0x8], R242 ;  /* 0x000008f201007387 */ /* 0x0005e80000100a00 */
[----:B------:R3:W-:Y:S01]  /*1a550*/  STS.128 [R2], R196 ;  /* 0x000000c402007388 */ /* 0x0007e20000000c00 */
[C---:B------:R-:W-:Y:S01]  /*1a560*/  FMUL R210, R0.reuse, R227 ;  /* 0x000000e300d27220 */ /* 0x040fe20000400000 */
[C---:B------:R-:W-:Y:S01]  /*1a570*/  FMUL R249, R0.reuse, R232 ;  /* 0x000000e800f97220 */ /* 0x040fe20000400000 */
[C---:B------:R-:W-:Y:S01]  /*1a580*/  FMUL R234, R0.reuse, R234 ;  /* 0x000000ea00ea7220 */ /* 0x040fe20000400000 */
[----:B------:R-:W-:Y:S01]  /*1a590*/  FMUL R215, R0, R137 ;  /* 0x0000008900d77220 */ /* 0x000fe20000400000 */
[----:B--2---:R-:W2:Y:S01]  /*1a5a0*/  LDL.LU.64 R242, [R1+0x948] ;  /* 0x0009480001f27983 */ /* 0x004ea20000300a00 */
[----:B---3--:R-:W-:Y:S01]  /*1a5b0*/  F2FP.BF16.F32.PACK_AB R196, R208, R213 ;  /* 0x000000d5d0c4723e */ /* 0x008fe200000010ff */
[C---:B------:R-:W-:Y:S01]  /*1a5c0*/  FMUL R197, R0.reuse, R217 ;  /* 0x000000d900c57220 */ /* 0x040fe20000400000 */
[C---:B------:R-:W-:Y:S01]  /*1a5d0*/  FMUL R198, R0.reuse, R219 ;  /* 0x000000db00c67220 */ /* 0x040fe20000400000 */
[C---:B------:R-:W-:Y:S01]  /*1a5e0*/  FMUL R208, R0.reuse, R223 ;  /* 0x000000df00d07220 */ /* 0x040fe20000400000 */
[C---:B------:R-:W-:Y:S01]  /*1a5f0*/  FMUL R199, R0.reuse, R225 ;  /* 0x000000e100c77220 */ /* 0x040fe20000400000 */
[----:B------:R-:W-:Y:S01]  /*1a600*/  FMUL R137, R0, R109 ;  /* 0x0000006d00897220 */ /* 0x000fe20000400000 */
[----:B------:R-:W3:Y:S01]  /*1a610*/  LDL.LU.64 R240, [R1+0x940] ;  /* 0x0009400001f07983 */ /* 0x000ee20000300a00 */
[----:B------:R-:W-:Y:S01]  /*1a620*/  F2FP.BF16.F32.PACK_AB R197, R198, R197 ;  /* 0x000000c5c6c5723e */ /* 0x000fe200000010ff */
[----:B------:R-:W-:Y:S01]  /*1a630*/  FMUL R109, R0, R5 ;  /* 0x00000005006d7220 */ /* 0x000fe20000400000 */
[----:B------:R-:W-:Y:S01]  /*1a640*/  F2FP.BF16.F32.PACK_AB R198, R208, R221 ;  /* 0x000000ddd0c6723e */ /* 0x000fe200000010ff */
[----:B------:R-:W-:Y:S01]  /*1a650*/  VIADD R208, R245, 0xc0cafb0d ;  /* 0xc0cafb0df5d07836 */ /* 0x000fe20000000000 */
[----:B------:R-:W-:Y:S01]  /*1a660*/  F2FP.BF16.F32.PACK_AB R199, R210, R199 ;  /* 0x000000c7d2c7723e */ /* 0x000fe200000010ff */
[----:B------:R-:W-:Y:S01]  /*1a670*/  IMAD.MOV.U32 R210, RZ, RZ, 0x3dc6b27f ;  /* 0x3dc6b27fffd27424 */ /* 0x000fe200078e00ff */
[----:B------:R-:W-:Y:S01]  /*1a680*/  F2FP.BF16.F32.PACK_AB R5, R234, R249 ;  /* 0x000000f9ea05723e */ /* 0x000fe200000010ff */
[----:B------:R-:W-:Y:S01]  /*1a690*/  @P1 FMUL R133, R133, 0.25 ;  /* 0x3e80000085851820 */ /* 0x000fe20000400000 */
[----:B------:R-:W-:Y:S01]  /*1a6a0*/  LOP3.LUT R208, R208, 0xff800000, RZ, 0xc0, !PT ;  /* 0xff800000d0d07812 */ /* 0x000fe200078ec0ff */
[----:B------:R4:W-:Y:S01]  /*1a6b0*/  STS.128 [R2+0x400], R196 ;  /* 0x000400c402007388 */ /* 0x0009e20000000c00 */
[C---:B------:R-:W-:Y:S01]  /*1a6c0*/  ISETP.GE.U32.AND P0, PT, R245.reuse, 0x7f800000, PT ;  /* 0x7f800000f500780c */ /* 0x040fe20003f06070 */
[----:B------:R-:W-:Y:S01]  /*1a6d0*/  @P1 FMUL R166, R166, 0.25 ;  /* 0x3e800000a6a61820 */ /* 0x000fe20000400000 */
[----:B------:R-:W-:Y:S01]  /*1a6e0*/  IADD3 R209, PT, PT, R245, -R208, RZ ;  /* 0x800000d0f5d17210 */ /* 0x000fe20007ffe0ff */
[----:B------:R-:W-:Y:S01]  /*1a6f0*/  @P1 FMUL R141, R141, 0.25 ;  /* 0x3e8000008d8d1820 */ /* 0x000fe20000400000 */
[----:B------:R-:W-:Y:S01]  /*1a700*/  @P1 FMUL R148, R148, 0.25 ;  /* 0x3e80000094941820 */ /* 0x000fe20000400000 */
[----:B------:R-:W-:Y:S01]  /*1a710*/  @P1 FMUL R164, R164, 0.25 ;  /* 0x3e800000a4a41820 */ /* 0x000fe20000400000 */
[----:B------:R-:W-:Y:S01]  /*1a720*/  @P1 FMUL R165, R165, 0.25 ;  /* 0x3e800000a5a51820 */ /* 0x000fe20000400000 */
[----:B------:R-:W-:Y:S01]  /*1a730*/  FADD R209, R209, -1 ;  /* 0xbf800000d1d17421 */ /* 0x000fe20000000000 */
[----:B------:R-:W-:Y:S01]  /*1a740*/  @!P3 FMUL R133, R133, 16777216 ;  /* 0x4b8000008585b820 */ /* 0x000fe20000400000 */
[----:B------:R-:W-:Y:S01]  /*1a750*/  @P1 FMUL R77, R77, 0.25 ;  /* 0x3e8000004d4d1820 */ /* 0x000fe20000400000 */
[----:B------:R-:W-:Y:S01]  /*1a760*/  @!P3 FMUL R166, R166, 16777216 ;  /* 0x4b800000a6a6b820 */ /* 0x000fe20000400000 */
[----:B------:R-:W-:Y:S01]  /*1a770*/  FFMA.FTZ R210, R209, R210, -0.16845393180847167969 ;  /* 0xbe2c7f30d1d27423 */ /* 0x000fe200000100d2 */
[----:B------:R-:W-:Y:S01]  /*1a780*/  @P1 FMUL R228, R228, 0.25 ;  /* 0x3e800000e4e41820 */ /* 0x000fe20000400000 */
[----:B------:R-:W-:Y:S01]  /*1a790*/  @P1 FMUL R229, R229, 0.25 ;  /* 0x3e800000e5e51820 */ /* 0x000fe20000400000 */
[----:B------:R-:W-:Y:S01]  /*1a7a0*/  @P1 FMUL R169, R169, 0.25 ;  /* 0x3e800000a9a91820 */ /* 0x000fe20000400000 */
[----:B------:R-:W-:Y:S01]  /*1a7b0*/  FFMA.FTZ R210, R209, R210, 0.1716887056827545166 ;  /* 0x3e2fcf2ad1d27423 */ /* 0x000fe200000100d2 */
[----:B----4-:R-:W-:Y:S01]  /*1a7c0*/  I2FP.F32.S32 R197, R208 ;  /* 0x000000d000c57245 */ /* 0x010fe20000201400 */
[----:B------:R-:W-:Y:S01]  /*1a7d0*/  @P1 FMUL R79, R79, 0.25 ;  /* 0x3e8000004f4f1820 */ /* 0x000fe20000400000 */
[----:B------:R-:W-:Y:S01]  /*1a7e0*/  FSEL R196, RZ, -23, P2 ;  /* 0xc1b80000ffc47808 */ /* 0x000fe20001000000 */
[----:B------:R-:W-:Y:S01]  /*1a7f0*/  FFMA.FTZ R210, R209, R210, -0.17900948226451873779 ;  /* 0xbe374e43d1d27423 */ /* 0x000fe200000100d2 */
[----:B------:R-:W-:Y:S01]  /*1a800*/  @!P3 FMUL R141, R141, 16777216 ;  /* 0x4b8000008d8db820 */ /* 0x000fe20000400000 */
[----:B------:R-:W-:Y:S01]  /*1a810*/  @!P3 FMUL R148, R148, 16777216 ;  /* 0x4b8000009494b820 */ /* 0x000fe20000400000 */
[----:B------:R-:W-:Y:S01]  /*1a820*/  @P1 FMUL R72, R72, 0.25 ;  /* 0x3e80000048481820 */ /* 0x000fe20000400000 */
[----:B------:R-:W-:Y:S01]  /*1a830*/  FFMA.FTZ R210, R209, R210, 0.20512372255325317383 ;  /* 0x3e520bf4d1d27423 */ /* 0x000fe200000100d2 */
[----:B------:R-:W-:Y:S01]  /*1a840*/  FFMA.FTZ R196, R197, 1.1920928955078125e-07, R196 ;  /* 0x34000000c5c47823 */ /* 0x000fe200000100c4 */
[----:B------:R-:W-:Y:S01]  /*1a850*/  @P1 FMUL R76, R76, 0.25 ;  /* 0x3e8000004c4c1820 */ /* 0x000fe20000400000 */
[----:B------:R-:W-:Y:S01]  /*1a860*/  @P1 FMUL R85, R85, 0.25 ;  /* 0x3e80000055551820 */ /* 0x000fe20000400000 */
[----:B------:R-:W-:Y:S01]  /*1a870*/  FFMA.FTZ R210, R209, R210, -0.24046532809734344482 ;  /* 0xbe763c8bd1d27423 */ /* 0x000fe200000100d2 */
[----:B------:R-:W-:Y:S01]  /*1a880*/  @P1 FMUL R106, R106, 0.25 ;  /* 0x3e8000006a6a1820 */ /* 0x000fe20000400000 */
[----:B------:R-:W-:Y:S01]  /*1a890*/  @!P3 FMUL R164, R164, 16777216 ;  /* 0x4b800000a4a4b820 */ /* 0x000fe20000400000 */
[----:B------:R-:W-:Y:S01]  /*1a8a0*/  @!P3 FMUL R165, R165, 16777216 ;  /* 0x4b800000a5a5b820 */ /* 0x000fe20000400000 */
[----:B------:R-:W-:Y:S01]  /*1a8b0*/  FFMA.FTZ R210, R209, R210, 0.28857114911079406738 ;  /* 0x3e93bf99d1d27423 */ /* 0x000fe200000100d2 */
[----:B------:R-:W-:Y:S01]  /*1a8c0*/  @P1 FMUL R116, R116, 0.25 ;  /* 0x3e80000074741820 */ /* 0x000fe20000400000 */
[----:B------:R-:W-:Y:S01]  /*1a8d0*/  @!P3 FMUL R77, R77, 16777216 ;  /* 0x4b8000004d4db820 */ /* 0x000fe20000400000 */
[----:B------:R-:W-:Y:S01]  /*1a8e0*/  @P1 FMUL R156, R156, 0.25 ;  /* 0x3e8000009c9c1820 */ /* 0x000fe20000400000 */
[----:B------:R-:W-:Y:S01]  /*1a8f0*/  FFMA.FTZ R210, R209, R210, -0.36067417263984680176 ;  /* 0xbeb8aa49d1d27423 */ /* 0x000fe200000100d2 */
[----:B------:R-:W-:Y:S01]  /*1a900*/  @P1 FMUL R170, R170, 0.25 ;  /* 0x3e800000aaaa1820 */ /* 0x000fe20000400000 */
[----:B------:R-:W-:Y:S01]  /*1a910*/  @P1 FMUL R91, R91, 0.25 ;  /* 0x3e8000005b5b1820 */ /* 0x000fe20000400000 */
[----:B------:R-:W-:Y:S01]  /*1a920*/  @P1 FMUL R92, R92, 0.25 ;  /* 0x3e8000005c5c1820 */ /* 0x000fe20000400000 */
[----:B------:R-:W-:Y:S01]  /*1a930*/  FFMA.FTZ R210, R209, R210, 0.48089820146560668945 ;  /* 0x3ef6384ad1d27423 */ /* 0x000fe200000100d2 */
[----:B------:R-:W-:Y:S01]  /*1a940*/  @P1 FMUL R119, R119, 0.25 ;  /* 0x3e80000077771820 */ /* 0x000fe20000400000 */
[----:B------:R-:W-:Y:S01]  /*1a950*/  @P1 FMUL R120, R120, 0.25 ;  /* 0x3e80000078781820 */ /* 0x000fe20000400000 */
[----:B------:R-:W-:Y:S01]  /*1a960*/  @!P3 FMUL R228, R228, 16777216 ;  /* 0x4b800000e4e4b820 */ /* 0x000fe20000400000 */
[----:B------:R-:W-:Y:S01]  /*1a970*/  FFMA.FTZ R210, R209, R210, -0.72134751081466674805 ;  /* 0xbf38aa3bd1d27423 */ /* 0x000fe200000100d2 */
[----:B------:R-:W-:Y:S01]  /*1a980*/  @!P3 FMUL R229, R229, 16777216 ;  /* 0x4b800000e5e5b820 */ /* 0x000fe20000400000 */
[----:B------:R-:W-:Y:S01]  /*1a990*/  @P1 FMUL R152, R152, 0.25 ;  /* 0x3e80000098981820 */ /* 0x000fe20000400000 */
[----:B------:R-:W-:Y:S01]  /*1a9a0*/  @P1 FMUL R153, R153, 0.25 ;  /* 0x3e80000099991820 */ /* 0x000fe20000400000 */
[----:B------:R-:W-:Y:S01]  /*1a9b0*/  FMUL R210, R209, R210 ;  /* 0x000000d2d1d27220 */ /* 0x000fe20000400000 */
[----:B------:R-:W-:Y:S01]  /*1a9c0*/  @!P3 FMUL R169, R169, 16777216 ;  /* 0x4b800000a9a9b820 */ /* 0x000fe20000400000 */
[----:B------:R-:W-:Y:S01]  /*1a9d0*/  @P1 FMUL R105, R105, 0.25 ;  /* 0x3e80000069691820 */ /* 0x000fe20000400000 */
[----:B------:R-:W-:Y:S01]  /*1a9e0*/  @P1 FMUL R107, R107, 0.25 ;  /* 0x3e8000006b6b1820 */ /* 0x000fe20000400000 */
[----:B------:R-:W-:Y:S01]  /*1a9f0*/  FMUL R210, R209, R210 ;  /* 0x000000d2d1d27220 */ /* 0x000fe20000400000 */
[----:B------:R-:W-:Y:S01]  /*1aa00*/  @P1 FMUL R122, R122, 0.25 ;  /* 0x3e8000007a7a1820 */ /* 0x000fe20000400000 */
[----:B------:R-:W-:Y:S01]  /*1aa10*/  @P1 FMUL R126, R126, 0.25 ;  /* 0x3e8000007e7e1820 */ /* 0x000fe20000400000 */
[----:B------:R-:W-:Y:S01]  /*1aa20*/  @!P3 FMUL R79, R79, 16777216 ;  /* 0x4b8000004f4fb820 */ /* 0x000fe20000400000 */
[----:B------:R-:W-:Y:S01]  /*1aa30*/  FFMA.FTZ R209, R209, 1.4426950216293334961, R210 ;  /* 0x3fb8aa3bd1d17823 */ /* 0x000fe200000100d2 */
[----:B------:R-:W-:Y:S01]  /*1aa40*/  @P1 FMUL R12, R12, 0.25 ;  /* 0x3e8000000c0c1820 */ /* 0x000fe20000400000 */
[----:B------:R-:W-:Y:S01]  /*1aa50*/  @P1 FMUL R13, R13, 0.25 ;  /* 0x3e8000000d0d1820 */ /* 0x000fe20000400000 */
[----:B------:R-:W-:Y:S01]  /*1aa60*/  @P1 FMUL R14, R14, 0.25 ;  /* 0x3e8000000e0e1820 */ /* 0x000fe20000400000 */
[----:B------:R-:W-:Y:S01]  /*1aa70*/  FADD R209, R196, R209 ;  /* 0x000000d1c4d17221 */ /* 0x000fe20000000000 */
[--C-:B------:R-:W-:Y:S01]  /*1aa80*/  SHF.R.U32.HI R196, RZ, 0x2, R252.reuse ;  /* 0x00000002ffc47819 */ /* 0x100fe200000116fc */
[----:B------:R-:W-:Y:S01]  /*1aa90*/  @P1 FMUL R15, R15, 0.25 ;  /* 0x3e8000000f0f1820 */ /* 0x000fe20000400000 */
[----:B------:R-:W-:Y:S01]  /*1aaa0*/  @P1 FMUL R20, R20, 0.25 ;  /* 0x3e80000014141820 */ /* 0x000fe20000400000 */
[----:B------:R-:W-:Y:S01]  /*1aab0*/  @P1 FMUL R21, R21, 0.25 ;  /* 0x3e80000015151820 */ /* 0x000fe20000400000 */
[----:B------:R-:W-:Y:S01]  /*1aac0*/  LOP3.LUT R196, R196, 0x18, RZ, 0xc0, !PT ;  /* 0x00000018c4c47812 */ /* 0x000fe200078ec0ff */
[----:B------:R-:W-:Y:S01]  /*1aad0*/  @P1 FMUL R22, R22, 0.25 ;  /* 0x3e80000016161820 */ /* 0x000fe20000400000 */
[----:B------:R-:W-:Y:S01]  /*1aae0*/  @P1 FMUL R23, R23, 0.25 ;  /* 0x3e80000017171820 */ /* 0x000fe20000400000 */
[----:B------:R-:W-:Y:S01]  /*1aaf0*/  FMUL R223, R0, R148 ;  /* 0x0000009400df7220 */ /* 0x000fe20000400000 */
[----:B------:R-:W-:Y:S01]  /*1ab00*/  LOP3.LUT R196, R196, 0x1f, R252, 0xf8, !PT ;  /* 0x0000001fc4c47812 */ /* 0x000fe200078ef8fc */
[C---:B------:R-:W-:Y:S01]  /*1ab10*/  FMUL R252, R0.reuse, R133 ;  /* 0x0000008500fc7220 */ /* 0x040fe20000400000 */
[----:B------:R-:W-:Y:S01]  /*1ab20*/  FMUL R133, R0, R166 ;  /* 0x000000a600857220 */ /* 0x000fe20000400000 */
[----:B------:R-:W-:Y:S01]  /*1ab30*/  @!P3 FMUL R72, R72, 16777216 ;  /* 0x4b8000004848b820 */ /* 0x000fe20000400000 */
[----:B------:R-:W-:Y:S01]  /*1ab40*/  @!P3 FMUL R76, R76, 16777216 ;  /* 0x4b8000004c4cb820 */ /* 0x000fe20000400000 */
[----:B------:R-:W-:-:S02]  /*1ab50*/  IMAD.SHL.U32 R197, R196, 0x8, RZ ;  /* 0x00000008c4c57824 */ /* 0x000fc400078e00ff */
[----:B------:R-:W-:Y:S01]  /*1ab60*/  @!P3 FMUL R85, R85, 16777216 ;  /* 0x4b8000005555b820 */ /* 0x000fe20000400000 */
[----:B------:R-:W-:Y:S01]  /*1ab70*/  @!P3 FMUL R106, R106, 16777216 ;  /* 0x4b8000006a6ab820 */ /* 0x000fe20000400000 */
[----:B------:R-:W-:Y:S02]  /*1ab80*/  @P0 IMAD.MOV.U32 R198, RZ, RZ, 0x7f800000 ;  /* 0x7f800000ffc60424 */ /* 0x000fe400078e00ff */
[C---:B------:R-:W-:Y:S01]  /*1ab90*/  FMUL R164, R0.reuse, R164 ;  /* 0x000000a400a47220 */ /* 0x040fe20000400000 */
[----:B------:R-:W-:Y:S01]  /*1aba0*/  LOP3.LUT R197, R197, 0xc0, RZ, 0xc0, !PT ;  /* 0x000000c0c5c57812 */ /* 0x000fe200078ec0ff */
[----:B------:R-:W-:Y:S01]  /*1abb0*/  FMUL R165, R0, R165 ;  /* 0x000000a500a57220 */ /* 0x000fe20000400000 */
[----:B------:R-:W-:Y:S01]  /*1abc0*/  @!P3 FMUL R116, R116, 16777216 ;  /* 0x4b8000007474b820 */ /* 0x000fe20000400000 */
[----:B------:R-:W-:Y:S01]  /*1abd0*/  @!P3 FMUL R156, R156, 16777216 ;  /* 0x4b8000009c9cb820 */ /* 0x000fe20000400000 */
[----:B------:R-:W-:Y:S01]  /*1abe0*/  IADD3 R197, PT, PT, R197, UR9, R246 ;  /* 0x00000009c5c57c10 */ /* 0x000fe2000fffe0f6 */
[----:B------:R-:W-:Y:S01]  /*1abf0*/  @!P3 FMUL R170, R170, 16777216 ;  /* 0x4b800000aaaab820 */ /* 0x000fe20000400000 */
[----:B------:R-:W-:Y:S01]  /*1ac00*/  @!P3 FMUL R91, R91, 16777216 ;  /* 0x4b8000005b5bb820 */ /* 0x000fe20000400000 */
[----:B------:R-:W-:Y:S01]  /*1ac10*/  @!P3 FMUL R92, R92, 16777216 ;  /* 0x4b8000005c5cb820 */ /* 0x000fe20000400000 */
[----:B------:R-:W-:Y:S01]  /*1ac20*/  @!P3 FMUL R119, R119, 16777216 ;  /* 0x4b8000007777b820 */ /* 0x000fe20000400000 */
[----:B------:R4:W-:Y:S01]  /*1ac30*/  STL [R1+0x9c], R197 ;  /* 0x00009cc501007387 */ /* 0x0009e20000100800 */
[----:B------:R-:W-:Y:S01]  /*1ac40*/  @!P3 FMUL R120, R120, 16777216 ;  /* 0x4b8000007878b820 */ /* 0x000fe20000400000 */
[C---:B------:R-:W-:Y:S01]  /*1ac50*/  FMUL R217, R0.reuse, R228 ;  /* 0x000000e400d97220 */ /* 0x040fe20000400000 */
[----:B------:R-:W-:Y:S01]  /*1ac60*/  FMUL R218, R0, R229 ;  /* 0x000000e500da7220 */ /* 0x000fe20000400000 */
[----:B------:R-:W3:Y:S01]  /*1ac70*/  LDL.LU R234, [R1+0xa0] ;  /* 0x0000a00001ea7983 */ /* 0x000ee20000300800 */
[----:B------:R-:W-:Y:S01]  /*1ac80*/  @!P3 FMUL R152, R152, 16777216 ;  /* 0x4b8000009898b820 */ /* 0x000fe20000400000 */
[----:B------:R-:W-:Y:S01]  /*1ac90*/  @!P3 FMUL R153, R153, 16777216 ;  /* 0x4b8000009999b820 */ /* 0x000fe20000400000 */
[C---:B------:R-:W-:Y:S01]  /*1aca0*/  FMUL R211, R0.reuse, R169 ;  /* 0x000000a900d37220 */ /* 0x040fe20000400000 */
[----:B------:R-:W-:Y:S01]  /*1acb0*/  @!P3 FMUL R105, R105, 16777216 ;  /* 0x4b8000006969b820 */ /* 0x000fe20000400000 */
[----:B------:R-:W-:Y:S01]  /*1acc0*/  @!P3 FMUL R107, R107, 16777216 ;  /* 0x4b8000006b6bb820 */ /* 0x000fe20000400000 */
[C---:B----4-:R-:W-:Y:S01]  /*1acd0*/  FMUL R197, R0.reuse, R141 ;  /* 0x0000008d00c57220 */ /* 0x050fe20000400000 */
[----:B------:R-:W-:Y:S01]  /*1ace0*/  FMUL R141, R0, R77 ;  /* 0x0000004d008d7220 */ /* 0x000fe20000400000 */
[----:B------:R-:W-:-:S02]  /*1acf0*/  IMAD.MOV.U32 R77, RZ, RZ, R133 ;  /* 0x000000ffff4d7224 */ /* 0x000fc400078e0085 */
        /* <DEDUP_REMOVED lines=11> */
[C---:B------:R-:W-:Y:S01]  /*1adb0*/  FMUL R228, R0.reuse, R72 ;  /* 0x0000004800e47220 */ /* 0x040fe20000400000 */
[C---:B------:R-:W-:Y:S01]  /*1adc0*/  FMUL R166, R0.reuse, R76 ;  /* 0x0000004c00a67220 */ /* 0x040fe20000400000 */
[C---:B------:R-:W-:Y:S01]  /*1add0*/  FMUL R79, R0.reuse, R85 ;  /* 0x00000055004f7220 */ /* 0x040fe20000400000 */
[----:B------:R-:W-:Y:S01]  /*1ade0*/  FMUL R169, R0, R106 ;  /* 0x0000006a00a97220 */ /* 0x000fe20000400000 */
[----:B------:R-:W-:Y:S01]  /*1adf0*/  @P0 FFMA.FTZ R209, R245, R198, +INF ;  /* 0x7f800000f5d10423 */ /* 0x000fe200000100c6 */
[----:B------:R-:W-:Y:S01]  /*1ae00*/  IMAD.MOV.U32 R72, RZ, RZ, R164 ;  /* 0x000000ffff487224 */ /* 0x000fe200078e00a4 */
[----:B------:R-:W-:Y:S01]  /*1ae10*/  MOV R85, R223 ;  /* 0x000000df00557202 */ /* 0x000fe20000000f00 */
[----:B------:R-:W-:-:S02]  /*1ae20*/  IMAD.MOV.U32 R76, RZ, RZ, R165 ;  /* 0x000000ffff4c7224 */ /* 0x000fc400078e00a5 */
[C---:B------:R-:W-:Y:S01]  /*1ae30*/  FMUL R106, R0.reuse, R116 ;  /* 0x00000074006a7220 */ /* 0x040fe20000400000 */
[----:B------:R-:W-:Y:S01]  /*1ae40*/  FSETP.NEU.AND P0, PT, R245, RZ, PT ;  /* 0x000000fff500720b */ /* 0x000fe20003f0d000 */
        /* <DEDUP_REMOVED lines=8> */
[----:B------:R-:W-:-:S02]  /*1aed0*/  IMAD.MOV.U32 R91, RZ, RZ, R218 ;  /* 0x000000ffff5b7224 */ /* 0x000fc400078e00da */
[C---:B------:R-:W-:Y:S01]  /*1aee0*/  FMUL R170, R0.reuse, R105 ;  /* 0x0000006900aa7220 */ /* 0x040fe20000400000 */
[----:B------:R-:W-:Y:S02]  /*1aef0*/  IMAD.MOV.U32 R92, RZ, RZ, R217 ;  /* 0x000000ffff5c7224 */ /* 0x000fe400078e00d9 */
[C---:B------:R-:W-:Y:S01]  /*1af00*/  FMUL R156, R0.reuse, R107 ;  /* 0x0000006b009c7220 */ /* 0x040fe20000400000 */
[C---:B------:R-:W-:Y:S01]  /*1af10*/  FMUL R120, R0.reuse, R122 ;  /* 0x0000007a00787220 */ /* 0x040fe20000400000 */
[C---:B------:R-:W-:Y:S01]  /*1af20*/  FMUL R119, R0.reuse, R126 ;  /* 0x0000007e00777220 */ /* 0x040fe20000400000 */
[C---:B------:R-:W-:Y:S01]  /*1af30*/  FMUL R153, R0.reuse, R12 ;  /* 0x0000000c00997220 */ /* 0x040fe20000400000 */
[C---:B------:R-:W-:Y:S01]  /*1af40*/  FMUL R152, R0.reuse, R13 ;  /* 0x0000000d00987220 */ /* 0x040fe20000400000 */
[C---:B------:R-:W-:Y:S01]  /*1af50*/  FMUL R126, R0.reuse, R14 ;  /* 0x0000000e007e7220 */ /* 0x040fe20000400000 */
[C---:B------:R-:W-:Y:S01]  /*1af60*/  FMUL R122, R0.reuse, R15 ;  /* 0x0000000f007a7220 */ /* 0x040fe20000400000 */
[----:B------:R-:W-:Y:S01]  /*1af70*/  BAR.SYNC.DEFER_BLOCKING 0x0 ;  /* 0x0000000000007b1d */ /* 0x000fe20000010000 */
[C---:B------:R-:W-:Y:S01]  /*1af80*/  FMUL R107, R0.reuse, R20 ;  /* 0x00000014006b7220 */ /* 0x040fe20000400000 */
[C---:B------:R-:W-:Y:S01]  /*1af90*/  FMUL R105, R0.reuse, R21 ;  /* 0x0000001500697220 */ /* 0x040fe20000400000 */
[C---:B------:R-:W-:Y:S01]  /*1afa0*/  FMUL R218, R0.reuse, R22 ;  /* 0x0000001600da7220 */ /* 0x040fe20000400000 */
[----:B------:R-:W-:Y:S01]  /*1afb0*/  FMUL R217, R0, R23 ;  /* 0x0000001700d97220 */ /* 0x000fe20000400000 */
[----:B------:R-:W-:Y:S01]  /*1afc0*/  @P1 FMUL R132, R132, 0.25 ;  /* 0x3e80000084841820 */ /* 0x000fe20000400000 */
[----:B------:R-:W-:Y:S01]  /*1afd0*/  @P1 FMUL R68, R68, 0.25 ;  /* 0x3e80000044441820 */ /* 0x000fe20000400000 */
[----:B------:R-:W-:Y:S01]  /*1afe0*/  @P1 FMUL R230, R230, 0.25 ;  /* 0x3e800000e6e61820 */ /* 0x000fe20000400000 */
[----:B------:R-:W-:Y:S01]  /*1aff0*/  @P1 FMUL R167, R167, 0.25 ;  /* 0x3e800000a7a71820 */ /* 0x000fe20000400000 */
[----:B------:R-:W-:Y:S01]  /*1b000*/  @!P3 FMUL R132, R132, 16777216 ;  /* 0x4b8000008484b820 */ /* 0x000fe20000400000 */
[----:B------:R-:W-:Y:S01]  /*1b010*/  @P1 FMUL R75, R75, 0.25 ;  /* 0x3e8000004b4b1820 */ /* 0x000fe20000400000 */
[----:B------:R-:W-:Y:S01]  /*1b020*/  FSEL R209, R209, -INF , P0 ;  /* 0xff800000d1d17808 */ /* 0x000fe20000000000 */
[----:B------:R-:W-:Y:S01]  /*1b030*/  @P1 FMUL R182, R182, 0.25 ;  /* 0x3e800000b6b61820 */ /* 0x000fe20000400000 */
        /* <DEDUP_REMOVED lines=12> */
[----:B------:R-:W-:Y:S01]  /*1b100*/  @!P3 FMUL R230, R230, 16777216 ;  /* 0x4b800000e6e6b820 */ /* 0x000fe20000400000 */
[----:B------:R-:W-:Y:S01]  /*1b110*/  @!P3 FMUL R167, R167, 16777216 ;  /* 0x4b800000a7a7b820 */ /* 0x000fe20000400000 */
[----:B------:R-:W-:Y:S01]  /*1b120*/  @P1 FMUL R135, R135, 0.25 ;  /* 0x3e80000087871820 */ /* 0x000fe20000400000 */
[----:B------:R-:W-:Y:S01]  /*1b130*/  FMUL R251, R0, R132 ;  /* 0x0000008400fb7220 */ /* 0x000fe20000400000 */
[----:B------:R-:W-:Y:S01]  /*1b140*/  @!P3 FMUL R75, R75, 16777216 ;  /* 0x4b8000004b4bb820 */ /* 0x000fe20000400000 */
[----:B------:R-:W-:Y:S01]  /*1b150*/  @P1 FMUL R168, R168, 0.25 ;  /* 0x3e800000a8a81820 */ /* 0x000fe20000400000 */
[----:B------:R-:W-:Y:S01]  /*1b160*/  @!P3 FMUL R182, R182, 16777216 ;  /* 0x4b800000b6b6b820 */ /* 0x000fe20000400000 */
[----:B------:R-:W-:Y:S01]  /*1b170*/  @P1 FMUL R70, R70, 0.25 ;  /* 0x3e80000046461820 */ /* 0x000fe20000400000 */
[----:B------:R-:W-:Y:S01]  /*1b180*/  @P1 FMUL R69, R69, 0.25 ;  /* 0x3e80000045451820 */ /* 0x000fe20000400000 */
[----:B------:R-:W-:Y:S01]  /*1b190*/  @P1 FMUL R71, R71, 0.25 ;  /* 0x3e80000047471820 */ /* 0x000fe20000400000 */
[----:B------:R-:W-:Y:S01]  /*1b1a0*/  @P1 FMUL R110, R110, 0.25 ;  /* 0x3e8000006e6e1820 */ /* 0x000fe20000400000 */
[----:B------:R-:W-:Y:S01]  /*1b1b0*/  FMUL R132, R0, R68 ;  /* 0x0000004400847220 */ /* 0x000fe20000400000 */
[----:B------:R-:W-:Y:S01]  /*1b1c0*/  FFMA R3, R209, 0.69314718246459960938, R244 ;  /* 0x3f317218d1037823 */ /* 0x000fe200000000f4 */
[----:B------:R-:W-:Y:S01]  /*1b1d0*/  @P1 FMUL R154, R154, 0.25 ;  /* 0x3e8000009a9a1820 */ /* 0x000fe20000400000 */
[----:B------:R-:W-:Y:S01]  /*1b1e0*/  @!P3 FMUL R149, R149, 16777216 ;  /* 0x4b8000009595b820 */ /* 0x000fe20000400000 */
[----:B------:R-:W-:Y:S01]  /*1b1f0*/  @!P3 FMUL R180, R180, 16777216 ;  /* 0x4b800000b4b4b820 */ /* 0x000fe20000400000 */
[----:B------:R-:W-:Y:S01]  /*1b200*/  @!P3 FMUL R181, R181, 16777216 ;  /* 0x4b800000b5b5b820 */ /* 0x000fe20000400000 */
[----:B------:R-:W-:Y:S01]  /*1b210*/  @P1 FMUL R111, R111, 0.25 ;  /* 0x3e8000006f6f1820 */ /* 0x000fe20000400000 */
[----:B------:R-:W-:Y:S01]  /*1b220*/  @P1 FMUL R121, R121, 0.25 ;  /* 0x3e80000079791820 */ /* 0x000fe20000400000 */
        /* <DEDUP_REMOVED lines=18> */
[----:B------:R-:W-:Y:S01]  /*1b350*/  FMUL R167, R0, R75 ;  /* 0x0000004b00a77220 */ /* 0x000fe20000400000 */
[----:B------:R-:W-:Y:S01]  /*1b360*/  @!P3 FMUL R168, R168, 16777216 ;  /* 0x4b800000a8a8b820 */ /* 0x000fe20000400000 */
[----:B------:R-:W-:Y:S01]  /*1b370*/  FMUL R219, R0, R182 ;  /* 0x000000b600db7220 */ /* 0x000fe20000400000 */
[----:B------:R-:W-:Y:S01]  /*1b380*/  @!P3 FMUL R70, R70, 16777216 ;  /* 0x4b8000004646b820 */ /* 0x000fe20000400000 */
[----:B------:R-:W-:Y:S01]  /*1b390*/  @!P3 FMUL R69, R69, 16777216 ;  /* 0x4b8000004545b820 */ /* 0x000fe20000400000 */
[----:B------:R-:W-:Y:S01]  /*1b3a0*/  @!P3 FMUL R71, R71, 16777216 ;  /* 0x4b8000004747b820 */ /* 0x000fe20000400000 */
[----:B------:R-:W-:Y:S01]  /*1b3b0*/  @!P3 FMUL R110, R110, 16777216 ;  /* 0x4b8000006e6eb820 */ /* 0x000fe20000400000 */
[----:B------:R-:W-:-:S02]  /*1b3c0*/  IMAD.MOV.U32 R75, RZ, RZ, R132 ;  /* 0x000000ffff4b7224 */ /* 0x000fc400078e0084 */
[----:B------:R-:W-:Y:S01]  /*1b3d0*/  @!P3 FMUL R154, R154, 16777216 ;  /* 0x4b8000009a9ab820 */ /* 0x000fe20000400000 */
[C---:B------:R-:W-:Y:S01]  /*1b3e0*/  FMUL R222, R0.reuse, R149 ;  /* 0x0000009500de7220 */ /* 0x040fe20000400000 */
[C---:B------:R-:W-:Y:S01]  /*1b3f0*/  FMUL R220, R0.reuse, R180 ;  /* 0x000000b400dc7220 */ /* 0x040fe20000400000 */
[C---:B------:R-:W-:Y:S01]  /*1b400*/  FMUL R221, R0.reuse, R181 ;  /* 0x000000b500dd7220 */ /* 0x040fe20000400000 */
[----:B------:R-:W-:Y:S01]  /*1b410*/  @!P3 FMUL R111, R111, 16777216 ;  /* 0x4b8000006f6fb820 */ /* 0x000fe20000400000 */
[----:B------:R-:W-:Y:S01]  /*1b420*/  @!P3 FMUL R121, R121, 16777216 ;  /* 0x4b8000007979b820 */ /* 0x000fe20000400000 */
        /* <DEDUP_REMOVED lines=22> */
[----:B------:R-:W-:Y:S01]  /*1b590*/  FMUL R212, R0, R154 ;  /* 0x0000009a00d47220 */ /* 0x000fe20000400000 */
[----:B------:R-:W-:Y:S01]  /*1b5a0*/  IMAD.MOV.U32 R68, RZ, RZ, R222 ;  /* 0x000000ffff447224 */ /* 0x000fe200078e00de */
[----:B------:R-:W-:Y:S01]  /*1b5b0*/  MOV R70, R219 ;  /* 0x000000db00467202 */ /* 0x000fe20000000f00 */
        /* <DEDUP_REMOVED lines=11> */
[----:B------:R-:W-:Y:S01]  /*1b670*/  F2FP.BF16.F32.PACK_AB R4, R95, R92 ;  /* 0x0000005c5f04723e */ /* 0x000fe200000010ff */
[----:B------:R-:W-:Y:S01]  /*1b680*/  @P1 FMUL R134, R134, 0.25 ;  /* 0x3e80000086861820 */ /* 0x000fe20000400000 */
        /* <DEDUP_REMOVED lines=19> */
[----:B--2---:R-:W-:Y:S01]  /*1b7c0*/  @P1 FMUL R242, R242, 0.25 ;  /* 0x3e800000f2f21820 */ /* 0x004fe20000400000 */
[----:B------:R-:W-:Y:S01]  /*1b7d0*/  @P1 FMUL R243, R243, 0.25 ;  /* 0x3e800000f3f31820 */ /* 0x000fe20000400000 */
[----:B------:R-:W-:Y:S01]  /*1b7e0*/  @P1 FMUL R118, R118, 0.25 ;  /* 0x3e80000076761820 */ /* 0x000fe20000400000 */
[----:B------:R-:W-:Y:S01]  /*1b7f0*/  @P1 FMUL R117, R117, 0.25 ;  /* 0x3e80000075751820 */ /* 0x000fe20000400000 */
[----:B------:R-:W-:Y:S01]  /*1b800*/  @!P3 FMUL R242, R242, 16777216 ;  /* 0x4b800000f2f2b820 */ /* 0x000fe20000400000 */
[----:B------:R-:W-:Y:S01]  /*1b810*/  @!P3 FMUL R243, R243, 16777216 ;  /* 0x4b800000f3f3b820 */ /* 0x000fe20000400000 */
[----:B------:R-:W-:Y:S01]  /*1b820*/  @!P3 FMUL R74, R74, 16777216 ;  /* 0x4b8000004a4ab820 */ /* 0x000fe20000400000 */
[----:B------:R-:W-:Y:S01]  /*1b830*/  @P1 FMUL R123, R123, 0.25 ;  /* 0x3e8000007b7b1820 */ /* 0x000fe20000400000 */
[C---:B------:R-:W-:Y:S01]  /*1b840*/  FMUL R242, R0.reuse, R242 ;  /* 0x000000f200f27220 */ /* 0x040fe20000400000 */
[----:B------:R-:W-:Y:S01]  /*1b850*/  FMUL R243, R0, R243 ;  /* 0x000000f300f37220 */ /* 0x000fe20000400000 */
[----:B------:R-:W-:Y:S01]  /*1b860*/  @P1 FMUL R127, R127, 0.25 ;  /* 0x3e8000007f7f1820 */ /* 0x000fe20000400000 */
[----:B------:R-:W-:Y:S01]  /*1b870*/  @P1 FMUL R150, R150, 0.25 ;  /* 0x3e80000096961820 */ /* 0x000fe20000400000 */
[----:B------:R-:W-:Y:S01]  /*1b880*/  @P1 FMUL R151, R151, 0.25 ;  /* 0x3e80000097971820 */ /* 0x000fe20000400000 */
[----:B------:R-:W-:Y:S01]  /*1b890*/  @P1 FMUL R184, R184, 0.25 ;  /* 0x3e800000b8b81820 */ /* 0x000fe20000400000 */
[----:B------:R-:W-:Y:S01]  /*1b8a0*/  @!P3 FMUL R88, R88, 16777216 ;  /* 0x4b8000005858b820 */ /* 0x000fe20000400000 */
[----:B------:R-:W-:Y:S01]  /*1b8b0*/  @!P3 FMUL R90, R90, 16777216 ;  /* 0x4b8000005a5ab820 */ /* 0x000fe20000400000 */
[----:B------:R-:W-:Y:S01]  /*1b8c0*/  @!P3 FMUL R89, R89, 16777216 ;  /* 0x4b8000005959b820 */ /* 0x000fe20000400000 */
[----:B---3--:R-:W-:Y:S01]  /*1b8d0*/  @P1 FMUL R240, R240, 0.25 ;  /* 0x3e800000f0f01820 */ /* 0x008fe20000400000 */
        /* <DEDUP_REMOVED lines=9> */
[----:B------:R-:W-:Y:S01]  /*1b970*/  @!P3 FMUL R136, R136, 16777216 ;  /* 0x4b8000008888b820 */ /* 0x000fe20000400000 */
[----:B------:R-:W-:Y:S01]  /*1b980*/  @!P3 FMUL R138, R138, 16777216 ;  /* 0x4b8000008a8ab820 */ /* 0x000fe20000400000 */
[----:B------:R-:W-:Y:S01]  /*1b990*/  @!P3 FMUL R139, R139, 16777216 ;  /* 0x4b8000008b8bb820 */ /* 0x000fe20000400000 */
[----:B------:R-:W-:Y:S01]  /*1b9a0*/  F2FP.BF16.F32.PACK_AB R7, R242, R240 ;  /* 0x000000f0f207723e */ /* 0x000fe200000010ff */
[----:B------:R-:W-:Y:S01]  /*1b9b0*/  @!P3 FMUL R140, R140, 16777216 ;  /* 0x4b8000008c8cb820 */ /* 0x000fe20000400000 */
[----:B------:R-:W-:Y:S01]  /*1b9c0*/  F2FP.BF16.F32.PACK_AB R11, R243, R241 ;  /* 0x000000f1f30b723e */ /* 0x000fe200000010ff */
[----:B------:R-:W-:Y:S01]  /*1b9d0*/  @!P3 FMUL R142, R142, 16777216 ;  /* 0x4b8000008e8eb820 */ /* 0x000fe20000400000 */
[----:B------:R-:W-:Y:S01]  /*1b9e0*/  @!P3 FMUL R143, R143, 16777216 ;  /* 0x4b8000008f8fb820 */ /* 0x000fe20000400000 */
[----:B------:R-:W-:Y:S01]  /*1b9f0*/  @!P3 FMUL R144, R144, 16777216 ;  /* 0x4b8000009090b820 */ /* 0x000fe20000400000 */
[----:B------:R-:W-:Y:S01]  /*1ba00*/  @!P3 FMUL R146, R146, 16777216 ;  /* 0x4b8000009292b820 */ /* 0x000fe20000400000 */
[----:B------:R-:W-:Y:S01]  /*1ba10*/  @!P3 FMUL R145, R145, 16777216 ;  /* 0x4b8000009191b820 */ /* 0x000fe20000400000 */
[----:B------:R-:W-:Y:S01]  /*1ba20*/  @!P3 FMUL R147, R147, 16777216 ;  /* 0x4b8000009393b820 */ /* 0x000fe20000400000 */
        /* <DEDUP_REMOVED lines=11> */
[----:B------:R-:W-:Y:S01]  /*1bae0*/  FMUL R182, R0, R74 ;  /* 0x0000004a00b67220 */ /* 0x000fe20000400000 */
[----:B------:R-:W-:Y:S01]  /*1baf0*/  @!P3 FMUL R123, R123, 16777216 ;  /* 0x4b8000007b7bb820 */ /* 0x000fe20000400000 */
[----:B------:R-:W-:Y:S01]  /*1bb00*/  @!P3 FMUL R127, R127, 16777216 ;  /* 0x4b8000007f7fb820 */ /* 0x000fe20000400000 */
[----:B------:R-:W-:-:S02]  /*1bb10*/  IMAD.MOV.U32 R74, RZ, RZ, R226 ;  /* 0x000000ffff4a7224 */ /* 0x000fc400078e00e2 */
[----:B------:R-:W-:Y:S01]  /*1bb20*/  @!P3 FMUL R150, R150, 16777216 ;  /* 0x4b8000009696b820 */ /* 0x000fe20000400000 */
[----:B------:R-:W-:Y:S01]  /*1bb30*/  @!P3 FMUL R151, R151, 16777216 ;  /* 0x4b8000009797b820 */ /* 0x000fe20000400000 */
[----:B------:R-:W-:Y:S01]  /*1bb40*/  @!P3 FMUL R184, R184, 16777216 ;  /* 0x4b800000b8b8b820 */ /* 0x000fe20000400000 */
[----:B------:R-:W-:Y:S01]  /*1bb50*/  MOV R134, R247 ;  /* 0x000000f700867202 */ /* 0x000fe20000000f00 */
[C---:B------:R-:W-:Y:S01]  /*1bb60*/  FMUL R226, R0.reuse, R88 ;  /* 0x0000005800e27220 */ /* 0x040fe20000400000 */
[C---:B------:R-:W-:Y:S01]  /*1bb70*/  FMUL R180, R0.reuse, R90 ;  /* 0x0000005a00b47220 */ /* 0x040fe20000400000 */
[----:B------:R-:W-:Y:S01]  /*1bb80*/  FMUL R181, R0, R89 ;  /* 0x0000005900b57220 */ /* 0x000fe20000400000 */
        /* <DEDUP_REMOVED lines=14> */
[----:B------:R-:W-:Y:S01]  /*1bc70*/  MOV R88, R252 ;  /* 0x000000fc00587202 */ /* 0x000fe20000000f00 */
[----:B------:R-:W-:-:S02]  /*1bc80*/  IMAD.MOV.U32 R90, RZ, RZ, R251 ;  /* 0x000000ffff5a7224 */ /* 0x000fc400078e00fb */
[----:B------:R-:W-:Y:S01]  /*1bc90*/  @!P3 FMUL R24, R24, 16777216 ;  /* 0x4b8000001818b820 */ /* 0x000fe20000400000 */
[----:B------:R-:W-:Y:S02]  /*1bca0*/  IMAD.MOV.U32 R89, RZ, RZ, R225 ;  /* 0x000000ffff597224 */ /* 0x000fe400078e00e1 */
        /* <DEDUP_REMOVED lines=40> */
[----:B------:R-:W2:Y:S01]  /*1bf30*/  LDS.128 R20, [R234] ;  /* 0x00000000ea147984 */ /* 0x000ea20000000c00 */
[----:B------:R-:W-:Y:S01]  /*1bf40*/  @P1 FMUL R93, R93, 0.25 ;  /* 0x3e8000005d5d1820 */ /* 0x000fe20000400000 */
[----:B------:R-:W-:Y:S01]  /*1bf50*/  @P1 FMUL R64, R64, 0.25 ;  /* 0x3e80000040401820 */ /* 0x000fe20000400000 */
[----:B------:R-:W-:Y:S01]  /*1bf60*/  @P1 FMUL R94, R94, 0.25 ;  /* 0x3e8000005e5e1820 */ /* 0x000fe20000400000 */
[----:B------:R-:W-:Y:S01]  /*1bf70*/  LDS.128 R12, [R234+0x800] ;  /* 0x00080000ea0c7984 */ /* 0x000fe20000000c00 */
[----:B------:R-:W-:Y:S01]  /*1bf80*/  F2FP.BF16.F32.PACK_AB R24, R89, R90 ;  /* 0x0000005a5918723e */ /* 0x000fe200000010ff */
[----:B------:R-:W-:Y:S01]  /*1bf90*/  @!P3 FMUL R183, R183, 16777216 ;  /* 0x4b800000b7b7b820 */ /* 0x000fe20000400000 */
[----:B------:R-:W-:Y:S01]  /*1bfa0*/  F2FP.BF16.F32.PACK_AB R60, R248, R88 ;  /* 0x00000058f83c723e */ /* 0x000fe200000010ff */
[----:B------:R-:W-:Y:S01]  /*1bfb0*/  BAR.SYNC.DEFER_BLOCKING 0x0 ;  /* 0x0000000000007b1d */ /* 0x000fe20000010000 */
[----:B------:R-:W-:Y:S01]  /*1bfc0*/  F2FP.BF16.F32.PACK_AB R25, R214, R247 ;  /* 0x000000f7d619723e */ /* 0x000fe200000010ff */
[----:B------:R-:W-:Y:S01]  /*1bfd0*/  @!P3 FMUL R73, R73, 16777216 ;  /* 0x4b8000004949b820 */ /* 0x000fe20000400000 */
[----:B------:R-:W-:Y:S01]  /*1bfe0*/  F2FP.BF16.F32.PACK_AB R61, R209, R215 ;  /* 0x000000d7d13d723e */ /* 0x000fe200000010ff */
[----:B------:R-:W-:Y:S01]  /*1bff0*/  @!P3 FMUL R87, R87, 16777216 ;  /* 0x4b8000005757b820 */ /* 0x000fe20000400000 */
[----:B------:R-:W-:Y:S01]  /*1c000*/  F2FP.BF16.F32.PACK_AB R26, R142, R208 ;  /* 0x000000d08e1a723e */ /* 0x000fe200000010ff */
[----:B------:R-:W-:Y:S01]  /*1c010*/  FMUL R231, R0, R183 ;  /* 0x000000b700e77220 */ /* 0x000fe20000400000 */
[----:B------:R-:W-:Y:S01]  /*1c020*/  F2FP.BF16.F32.PACK_AB R62, R143, R197 ;  /* 0x000000c58f3e723e */ /* 0x000fe200000010ff */
[----:B------:R-:W-:Y:S01]  /*1c030*/  @!P3 FMUL R78, R78, 16777216 ;  /* 0x4b8000004e4eb820 */ /* 0x000fe20000400000 */
[----:B------:R-:W-:Y:S01]  /*1c040*/  F2FP.BF16.F32.PACK_AB R27, R146, R144 ;  /* 0x00000090921b723e */ /* 0x000fe200000010ff */
[----:B------:R-:W-:Y:S01]  /*1c050*/  @!P3 FMUL R84, R84, 16777216 ;  /* 0x4b8000005454b820 */ /* 0x000fe20000400000 */
[----:B------:R-:W-:Y:S01]  /*1c060*/  F2FP.BF16.F32.PACK_AB R63, R147, R145 ;  /* 0x00000091933f723e */ /* 0x000fe200000010ff */
        /* <DEDUP_REMOVED lines=12> */
[----:B------:R-:W-:Y:S01]  /*1c130*/  STS.128 [R2], R4 ;  /* 0x0000000402007388 */ /* 0x000fe20000000c00 */
[----:B------:R-:W-:Y:S01]  /*1c140*/  @P1 FMUL R185, R185, 0.25 ;  /* 0x3e800000b9b91820 */ /* 0x000fe20000400000 */
[----:B------:R-:W-:Y:S01]  /*1c150*/  @P1 FMUL R187, R187, 0.25 ;  /* 0x3e800000bbbb1820 */ /* 0x000fe20000400000 */
[----:B------:R-:W-:Y:S01]  /*1c160*/  @P1 FMUL R188, R188, 0.25 ;  /* 0x3e800000bcbc1820 */ /* 0x000fe20000400000 */
[----:B------:R-:W-:Y:S01]  /*1c170*/  STS.128 [R2+0x400], R8 ;  /* 0x0004000802007388 */ /* 0x000fe20000000c00 */
[----:B------:R-:W-:Y:S01]  /*1c180*/  @P1 FMUL R190, R190, 0.25 ;  /* 0x3e800000bebe1820 */ /* 0x000fe20000400000 */
[----:B------:R-:W-:Y:S01]  /*1c190*/  @P1 FMUL R189, R189, 0.25 ;  /* 0x3e800000bdbd1820 */ /* 0x000fe20000400000 */
[----:B------:R-:W-:Y:S01]  /*1c1a0*/  @P1 FMUL R191, R191, 0.25 ;  /* 0x3e800000bfbf1820 */ /* 0x000fe20000400000 */
[----:B------:R-:W-:Y:S01]  /*1c1b0*/  BAR.SYNC.DEFER_BLOCKING 0x0 ;  /* 0x0000000000007b1d */ /* 0x000fe20000010000 */
        /* <DEDUP_REMOVED lines=23> */
[----:B------:R-:W3:Y:S01]  /*1c330*/  LDS.128 R8, [R234] ;  /* 0x00000000ea087984 */ /* 0x000ee20000000c00 */
[----:B------:R-:W-:Y:S01]  /*1c340*/  @P1 FMUL R124, R124, 0.25 ;  /* 0x3e8000007c7c1820 */ /* 0x000fe20000400000 */
[----:B------:R-:W-:Y:S01]  /*1c350*/  @P1 FMUL R125, R125, 0.25 ;  /* 0x3e8000007d7d1820 */ /* 0x000fe20000400000 */
[----:B------:R-:W-:Y:S01]  /*1c360*/  @P1 FMUL R128, R128, 0.25 ;  /* 0x3e80000080801820 */ /* 0x000fe20000400000 */
[----:B------:R-:W-:Y:S01]  /*1c370*/  LDS.128 R4, [R234+0x800] ;  /* 0x00080000ea047984 */ /* 0x000fe20000000c00 */
[----:B------:R-:W-:Y:S01]  /*1c380*/  @P1 FMUL R130, R130, 0.25 ;  /* 0x3e80000082821820 */ /* 0x000fe20000400000 */
[----:B------:R-:W-:Y:S01]  /*1c390*/  @P1 FMUL R129, R129, 0.25 ;  /* 0x3e80000081811820 */ /* 0x000fe20000400000 */
[----:B------:R-:W-:Y:S01]  /*1c3a0*/  @P1 FMUL R131, R131, 0.25 ;  /* 0x3e80000083831820 */ /* 0x000fe20000400000 */
[----:B------:R-:W-:Y:S01]  /*1c3b0*/  BAR.SYNC.DEFER_BLOCKING 0x0 ;  /* 0x0000000000007b1d */ /* 0x000fe20000010000 */
[----:B------:R-:W-:-:S02]  /*1c3c0*/  IMAD.MOV.U32 R73, RZ, RZ, R227 ;  /* 0x000000ffff497224 */ /* 0x000fc400078e00e3 */
        /* <DEDUP_REMOVED lines=45> */
[----:B------:R-:W-:Y:S01]  /*1c6a0*/  @!P3 FMUL R30, R30, 16777216 ;  /* 0x4b8000001e1eb820 */ /* 0x000fe20000400000 */
[----:B------:R-:W-:Y:S01]  /*1c6b0*/  @!P3 FMUL R93, R93, 16777216 ;  /* 0x4b8000005d5db820 */ /* 0x000fe20000400000 */
[----:B------:R-:W-:-:S02]  /*1c6c0*/  IMAD.MOV.U32 R87, RZ, RZ, R224 ;  /* 0x000000ffff577224 */ /* 0x000fc400078e00e0 */
[----:B------:R-:W-:Y:S01]  /*1c6d0*/  @!P3 FMUL R64, R64, 16777216 ;  /* 0x4b8000004040b820 */ /* 0x000fe20000400000 */
[----:B------:R-:W-:Y:S01]  /*1c6e0*/  @!P3 FMUL R94, R94, 16777216 ;  /* 0x4b8000005e5eb820 */ /* 0x000fe20000400000 */
[C---:B------:R-:W-:Y:S01]  /*1c6f0*/  FMUL R140, R0.reuse, R78 ;  /* 0x0000004e008c7220 */ /* 0x040fe20000400000 */
[----:B------:R-:W-:Y:S01]  /*1c700*/  FMUL R84, R0, R84 ;  /* 0x0000005400547220 */ /* 0x000fe20000400000 */
[----:B------:R-:W-:Y:S01]  /*1c710*/  @!P3 FMUL R36, R36, 16777216 ;  /* 0x4b8000002424b820 */ /* 0x000fe20000400000 */
[----:B------:R-:W-:Y:S01]  /*1c720*/  @!P3 FMUL R171, R171, 16777216 ;  /* 0x4b800000ababb820 */ /* 0x000fe20000400000 */
[----:B------:R-:W4:Y:S01]  /*1c730*/  LDS.128 R60, [R234] ;  /* 0x00000000ea3c7984 */ /* 0x000f220000000c00 */
[----:B------:R-:W-:Y:S01]  /*1c740*/  @!P3 FMUL R172, R172, 16777216 ;  /* 0x4b800000acacb820 */ /* 0x000fe20000400000 */
[----:B------:R-:W-:Y:S01]  /*1c750*/  @!P3 FMUL R174, R174, 16777216 ;  /* 0x4b800000aeaeb820 */ /* 0x000fe20000400000 */
[----:B------:R-:W-:Y:S01]  /*1c760*/  @!P3 FMUL R173, R173, 16777216 ;  /* 0x4b800000adadb820 */ /* 0x000fe20000400000 */
[----:B------:R-:W-:Y:S01]  /*1c770*/  LDS.128 R24, [R234+0x800] ;  /* 0x00080000ea187984 */ /* 0x000fe20000000c00 */
        /* <DEDUP_REMOVED lines=41> */
[----:B------:R-:W-:Y:S01]  /*1ca10*/  MOV R78, R134 ;  /* 0x00000086004e7202 */ /* 0x000fe20000000f00 */
        /* <DEDUP_REMOVED lines=40> */
[----:B------:R-:W-:Y:S01]  /*1cca0*/  @!P3 FMUL R67, R67, 16777216 ;  /* 0x4b8000004343b820 */ /* 0x000fe20000400000 */
[C---:B------:R-:W-:Y:S01]  /*1ccb0*/  FMUL R134, R0.reuse, R30 ;  /* 0x0000001e00867220 */ /* 0x040fe20000400000 */
[C---:B------:R-:W-:Y:S01]  /*1ccc0*/  FMUL R139, R0.reuse, R93 ;  /* 0x0000005d008b7220 */ /* 0x040fe20000400000 */
[C---:B------:R-:W-:Y:S01]  /*1ccd0*/  FMUL R30, R0.reuse, R64 ;  /* 0x00000040001e7220 */ /* 0x040fe20000400000 */
[C---:B------:R-:W-:Y:S01]  /*1cce0*/  FMUL R138, R0.reuse, R94 ;  /* 0x0000005e008a7220 */ /* 0x040fe20000400000 */
[C---:B------:R-:W-:Y:S01]  /*1ccf0*/  FMUL R93, R0.reuse, R36 ;  /* 0x00000024005d7220 */ /* 0x040fe20000400000 */
[----:B------:R-:W-:Y:S01]  /*1cd00*/  F2FP.BF16.F32.PACK_AB R64, R87, R85 ;  /* 0x000000555740723e */ /* 0x000fe200000010ff */
        /* <DEDUP_REMOVED lines=77> */
[----:B------:R-:W-:Y:S01]  /*1d1e0*/  MOV R85, R84 ;  /* 0x0000005400557202 */ /* 0x000fe20000000f00 */
[----:B------:R-:W-:Y:S01]  /*1d1f0*/  FMUL R0, R0, R67 ;  /* 0x0000004300007220 */ /* 0x000fe20000400000 */
[----:B------:R-:W-:Y:S01]  /*1d200*/  IMAD.MOV.U32 R88, RZ, RZ, R71 ;  /* 0x000000ffff587224 */ /* 0x000fe200078e0047 */
[----:B------:R-:W-:Y:S01]  /*1d210*/  MOV R90, R70 ;  /* 0x00000046005a7202 */ /* 0x000fe20000000f00 */
[----:B------:R-:W-:Y:S01]  /*1d220*/  IMAD.MOV.U32 R84, RZ, RZ, R69 ;  /* 0x000000ffff547224 */ /* 0x000fe200078e0045 */
[----:B------:R-:W-:-:S02]  /*1d230*/  F2FP.BF16.F32.PACK_AB R68, R246, R68 ;  /* 0x00000044f644723e */ /* 0x000fc400000010ff */
[----:B------:R-:W-:Y:S02]  /*1d240*/  F2FP.BF16.F32.PACK_AB R65, R212, R245 ;  /* 0x000000f5d441723e */ /* 0x000fe400000010ff */
[----:B------:R-:W-:Y:S02]  /*1d250*/  F2FP.BF16.F32.PACK_AB R69, R199, R213 ;  /* 0x000000d5c745723e */ /* 0x000fe400000010ff */
[----:B------:R-:W-:Y:S02]  /*1d260*/  F2FP.BF16.F32.PACK_AB R66, R158, R198 ;  /* 0x000000c69e42723e */ /* 0x000fe400000010ff */
[----:B------:R-:W-:Y:S02]  /*1d270*/  F2FP.BF16.F32.PACK_AB R70, R159, R157 ;  /* 0x0000009d9f46723e */ /* 0x000fe400000010ff */
[----:B------:R-:W-:Y:S01]  /*1d280*/  F2FP.BF16.F32.PACK_AB R67, R162, R160 ;  /* 0x000000a0a243723e */ /* 0x000fe200000010ff */
[----:B------:R-:W-:Y:S01]  /*1d290*/  BAR.SYNC.DEFER_BLOCKING 0x0 ;  /* 0x0000000000007b1d */ /* 0x000fe20000010000 */
[----:B------:R-:W-:-:S05]  /*1d2a0*/  F2FP.BF16.F32.PACK_AB R71, R163, R161 ;  /* 0x000000a1a347723e */ /* 0x000fca00000010ff */
[----:B------:R-:W-:Y:S04]  /*1d2b0*/  STS.128 [R2], R64 ;  /* 0x0000004002007388 */ /* 0x000fe80000000c00 */
[----:B------:R-:W-:Y:S01]  /*1d2c0*/  STS.128 [R2+0x400], R68 ;  /* 0x0004004402007388 */ /* 0x000fe20000000c00 */
[----:B------:R-:W-:Y:S01]  /*1d2d0*/  BAR.SYNC.DEFER_BLOCKING 0x0 ;  /* 0x0000000000007b1d */ /* 0x000fe20000010000 */
[----:B------:R-:W-:Y:S01]  /*1d2e0*/  IMAD.MOV.U32 R87, RZ, RZ, R79 ;  /* 0x000000ffff577224 */ /* 0x000fe200078e004f */
[----:B------:R-:W-:Y:S01]  /*1d2f0*/  F2FP.BF16.F32.PACK_AB R72, R77, R72 ;  /* 0x000000484d48723e */ /* 0x000fe200000010ff */
[----:B------:R-:W-:Y:S01]  /*1d300*/  IMAD.MOV.U32 R95, RZ, RZ, R78 ;  /* 0x000000ffff5f7224 */ /* 0x000fe200078e004e */
[----:B------:R-:W-:Y:S01]  /*1d310*/  MOV R100, R74 ;  /* 0x0000004a00647202 */ /* 0x000fe20000000f00 */
[----:B------:R-:W-:Y:S01]  /*1d320*/  IMAD.MOV.U32 R92, RZ, RZ, R75 ;  /* 0x000000ffff5c7224 */ /* 0x000fe200078e004b */
[----:B------:R-:W1:Y:S04]  /*1d330*/  LDS.128 R68, [R234] ;  /* 0x00000000ea447984 */ /* 0x000e680000000c00 */
[----:B------:R-:W-:Y:S01]  /*1d340*/  LDS.128 R64, [R234+0x800] ;  /* 0x00080000ea407984 */ /* 0x000fe20000000c00 */
        /* <DEDUP_REMOVED lines=12> */
[----:B------:R-:W-:Y:S01]  /*1d410*/  F2FP.BF16.F32.PACK_AB R84, R90, R84 ;  /* 0x000000545a54723e */ /* 0x000fe200000010ff */
[----:B------:R-:W-:Y:S01]  /*1d420*/  IMAD.MOV.U32 R104, RZ, RZ, R87 ;  /* 0x000000ffff687224 */ /* 0x000fe200078e0057 */
[----:B------:R-:W-:Y:S01]  /*1d430*/  F2FP.BF16.F32.PACK_AB R88, R231, R88 ;  /* 0x00000058e758723e */ /* 0x000fe200000010ff */
[----:B------:R-:W-:Y:S02]  /*1d440*/  IMAD.MOV.U32 R235, RZ, RZ, R85 ;  /* 0x000000ffffeb7224 */ /* 0x000fe400078e0055 */
[----:B------:R-:W0:Y:S04]  /*1d450*/  LDS.128 R76, [R234] ;  /* 0x00000000ea4c7984 */ /* 0x000e280000000c00 */
[----:B------:R-:W-:Y:S01]  /*1d460*/  LDS.128 R72, [R234+0x800] ;  /* 0x00080000ea487984 */ /* 0x000fe20000000c00 */
[----:B------:R-:W-:Y:S01]  /*1d470*/  IMAD.MOV.U32 R238, RZ, RZ, R86 ;  /* 0x000000ffffee7224 */ /* 0x000fe200078e0056 */
[----:B------:R-:W-:-:S02]  /*1d480*/  F2FP.BF16.F32.PACK_AB R85, R186, R230 ;  /* 0x000000e6ba55723e */ /* 0x000fc400000010ff */
[----:B------:R-:W-:Y:S02]  /*1d490*/  F2FP.BF16.F32.PACK_AB R89, R187, R185 ;  /* 0x000000b9bb59723e */ /* 0x000fe400000010ff */
[----:B------:R-:W-:Y:S02]  /*1d4a0*/  F2FP.BF16.F32.PACK_AB R86, R190, R188 ;  /* 0x000000bcbe56723e */ /* 0x000fe400000010ff */
[----:B------:R-:W-:Y:S02]  /*1d4b0*/  F2FP.BF16.F32.PACK_AB R90, R191, R189 ;  /* 0x000000bdbf5a723e */ /* 0x000fe400000010ff */
[----:B------:R-:W-:Y:S01]  /*1d4c0*/  F2FP.BF16.F32.PACK_AB R87, R194, R192 ;  /* 0x000000c0c257723e */ /* 0x000fe200000010ff */
[----:B------:R-:W-:Y:S01]  /*1d4d0*/  BAR.SYNC.DEFER_BLOCKING 0x0 ;  /* 0x0000000000007b1d */ /* 0x000fe20000010000 */
[----:B------:R-:W-:-:S05]  /*1d4e0*/  F2FP.BF16.F32.PACK_AB R91, R195, R193 ;  /* 0x000000c1c35b723e */ /* 0x000fca00000010ff */
[----:B------:R-:W-:Y:S04]  /*1d4f0*/  STS.128 [R2], R84 ;  /* 0x0000005402007388 */ /* 0x000fe80000000c00 */
[----:B------:R0:W-:Y:S01]  /*1d500*/  STS.128 [R2+0x400], R88 ;  /* 0x0004005802007388 */ /* 0x0001e20000000c00 */
[----:B------:R-:W-:Y:S01]  /*1d510*/  BAR.SYNC.DEFER_BLOCKING 0x0 ;  /* 0x0000000000007b1d */ /* 0x000fe20000010000 */
[----:B------:R-:W-:Y:S02]  /*1d520*/  F2FP.BF16.F32.PACK_AB R92, R103, R92 ;  /* 0x0000005c675c723e */ /* 0x000fe400000010ff */
[----:B------:R-:W-:Y:S02]  /*1d530*/  MOV R250, R95 ;  /* 0x0000005f00fa7202 */ /* 0x000fe40000000f00 */
[----:B------:R-:W-:-:S02]  /*1d540*/  F2FP.BF16.F32.PACK_AB R95, R82, R80 ;  /* 0x00000050525f723e */ /* 0x000fc400000010ff */
[----:B------:R-:W-:Y:S01]  /*1d550*/  F2FP.BF16.F32.PACK_AB R103, R83, R81 ;  /* 0x000000515367723e */ /* 0x000fe200000010ff */
[----:B------:R-:W1:Y:S04]  /*1d560*/  LDS.128 R84, [R234] ;  /* 0x00000000ea547984 */ /* 0x000e680000000c00 */
[----:B------:R-:W-:Y:S01]  /*1d570*/  LDS.128 R80, [R234+0x800] ;  /* 0x00080000ea507984 */ /* 0x000fe20000000c00 */
[----:B------:R-:W-:Y:S01]  /*1d580*/  IMAD.MOV.U32 R249, RZ, RZ, R93 ;  /* 0x000000fffff97224 */ /* 0x000fe200078e005d */
[----:B------:R-:W-:Y:S01]  /*1d590*/  MOV R108, R101 ;  /* 0x00000065006c7202 */ /* 0x000fe20000000f00 */
[----:B------:R-:W-:Y:S01]  /*1d5a0*/  IMAD.MOV.U32 R233, RZ, RZ, R94 ;  /* 0x000000ffffe97224 */ /* 0x000fe200078e005e */
[----:B------:R-:W-:Y:S01]  /*1d5b0*/  F2FP.BF16.F32.PACK_AB R100, R229, R100 ;  /* 0x00000064e564723e */ /* 0x000fe200000010ff */
[----:B------:R-:W-:Y:S01]  /*1d5c0*/  IMAD.MOV.U32 R236, RZ, RZ, R102 ;  /* 0x000000ffffec7224 */ /* 0x000fe200078e0066 */
[----:B------:R-:W-:-:S02]  /*1d5d0*/  F2FP.BF16.F32.PACK_AB R93, R182, R228 ;  /* 0x000000e4b65d723e */ /* 0x000fc400000010ff */
[----:B------:R-:W-:Y:S02]  /*1d5e0*/  F2FP.BF16.F32.PACK_AB R101, R167, R183 ;  /* 0x000000b7a765723e */ /* 0x000fe400000010ff */
[----:B------:R-:W-:Y:S01]  /*1d5f0*/  F2FP.BF16.F32.PACK_AB R94, R140, R166 ;  /* 0x000000a68c5e723e */ /* 0x000fe200000010ff */
[----:B------:R-:W-:Y:S01]  /*1d600*/  BAR.SYNC.DEFER_BLOCKING 0x0 ;  /* 0x0000000000007b1d */ /* 0x000fe20000010000 */
[----:B------:R-:W-:-:S05]  /*1d610*/  F2FP.BF16.F32.PACK_AB R102, R133, R141 ;  /* 0x0000008d8566723e */ /* 0x000fca00000010ff */
[----:B------:R-:W-:Y:S04]  /*1d620*/  STS.128 [R2], R92 ;  /* 0x0000005c02007388 */ /* 0x000fe80000000c00 */
[----:B------:R1:W-:Y:S01]  /*1d630*/  STS.128 [R2+0x400], R100 ;  /* 0x0004006402007388 */ /* 0x0003e20000000c00 */
[----:B------:R-:W-:Y:S01]  /*1d640*/  BAR.SYNC.DEFER_BLOCKING 0x0 ;  /* 0x0000000000007b1d */ /* 0x000fe20000010000 */
[----:B0-----:R-:W-:Y:S01]  /*1d650*/  F2FP.BF16.F32.PACK_AB R88, R238, R235 ;  /* 0x000000ebee58723e */ /* 0x001fe200000010ff */
[----:B------:R-:W-:Y:S01]  /*1d660*/  IMAD.MOV.U32 R238, RZ, RZ, R107 ;  /* 0x000000ffffee7224 */ /* 0x000fe200078e006b */
[----:B------:R-:W-:Y:S02]  /*1d670*/  F2FP.BF16.F32.PACK_AB R91, R98, R96 ;  /* 0x00000060625b723e */ /* 0x000fe400000010ff */
[----:B------:R-:W-:-:S02]  /*1d680*/  F2FP.BF16.F32.PACK_AB R107, R99, R97 ;  /* 0x00000061636b723e */ /* 0x000fc400000010ff */
[----:B------:R-:W0:Y:S04]  /*1d690*/  LDS.128 R96, [R234] ;  /* 0x00000000ea607984 */ /* 0x000e280000000c00 */
[----:B------:R-:W-:Y:S01]  /*1d6a0*/  LDS.128 R92, [R234+0x800] ;  /* 0x00080000ea5c7984 */ /* 0x000fe20000000c00 */
[----:B------:R-:W-:Y:S01]  /*1d6b0*/  IMAD.MOV.U32 R235, RZ, RZ, R105 ;  /* 0x000000ffffeb7224 */ /* 0x000fe200078e0069 */
[----:B------:R-:W-:Y:S01]  /*1d6c0*/  F2FP.BF16.F32.PACK_AB R104, R227, R104 ;  /* 0x00000068e368723e */ /* 0x000fe200000010ff */
[----:B------:R-:W-:Y:S01]  /*1d6d0*/  IMAD.MOV.U32 R239, RZ, RZ, R106 ;  /* 0x000000ffffef7224 */ /* 0x000fe200078e006a */
[----:B------:R-:W-:Y:S02]  /*1d6e0*/  F2FP.BF16.F32.PACK_AB R89, R180, R226 ;  /* 0x000000e2b459723e */ /* 0x000fe400000010ff */
[----:B------:R-:W-:-:S02]  /*1d6f0*/  F2FP.BF16.F32.PACK_AB R105, R165, R181 ;  /* 0x000000b5a569723e */ /* 0x000fc400000010ff */
[----:B------:R-:W-:Y:S01]  /*1d700*/  F2FP.BF16.F32.PACK_AB R90, R138, R164 ;  /* 0x000000a48a5a723e */ /* 0x000fe200000010ff */
[----:B------:R-:W-:Y:S01]  /*1d710*/  BAR.SYNC.DEFER_BLOCKING 0x0 ;  /* 0x0000000000007b1d */ /* 0x000fe20000010000 */
[----:B------:R-:W-:Y:S02]  /*1d720*/  F2FP.BF16.F32.PACK_AB R106, R132, R139 ;  /* 0x0000008b846a723e */ /* 0x000fe400000010ff */
[----:B-1----:R-:W-:Y:S02]  /*1d730*/  F2FP.BF16.F32.PACK_AB R100, R236, R233 ;  /* 0x000000e9ec64723e */ /* 0x002fe400000010ff */
[----:B------:R-:W-:-:S03]  /*1d740*/  F2FP.BF16.F32.PACK_AB R108, R225, R108 ;  /* 0x0000006ce16c723e */ /* 0x000fc600000010ff */
[----:B------:R-:W1:Y:S01]  /*1d750*/  LDC.64 R132, c[0x0][0x3e0] ;  /* 0x0000f800ff847b82 */ /* 0x000e620000000a00 */
[----:B------:R-:W-:Y:S04]  /*1d760*/  STS.128 [R2], R88 ;  /* 0x0000005802007388 */ /* 0x000fe80000000c00 */
[----:B------:R-:W-:Y:S03]  /*1d770*/  STS.128 [R2+0x400], R104 ;  /* 0x0004006802007388 */ /* 0x000fe60000000c00 */
[----:B------:R-:W-:Y:S01]  /*1d780*/  BAR.SYNC.DEFER_BLOCKING 0x0 ;  /* 0x0000000000007b1d */ /* 0x000fe20000010000 */
[----:B------:R-:W-:Y:S01]  /*1d790*/  MOV R236, R111 ;  /* 0x0000006f00ec7202 */ /* 0x000fe20000000f00 */
[----:B------:R-:W-:Y:S01]  /*1d7a0*/  IMAD.MOV.U32 R233, RZ, RZ, R109 ;  /* 0x000000ffffe97224 */ /* 0x000fe200078e006d */
[----:B------:R-:W-:-:S03]  /*1d7b0*/  F2FP.BF16.F32.PACK_AB R101, R169, R224 ;  /* 0x000000e0a965723e */ /* 0x000fc600000010ff */
[----:B------:R-:W0:Y:S04]  /*1d7c0*/  LDS.128 R104, [R234] ;  /* 0x00000000ea687984 */ /* 0x000e280000000c00 */
[----:B------:R-:W-:Y:S01]  /*1d7d0*/  LDS.128 R88, [R234+0x800] ;  /* 0x00080000ea587984 */ /* 0x000fe20000000c00 */
        /* <DEDUP_REMOVED lines=9> */
[----:B------:R-:W-:Y:S02]  /*1d870*/  F2FP.BF16.F32.PACK_AB R113, R120, R223 ;  /* 0x000000df7871723e */ /* 0x000fe400000010ff */
[----:B------:R-:W-:-:S03]  /*1d880*/  F2FP.BF16.F32.PACK_AB R120, R221, R233 ;  /* 0x000000e9dd78723e */ /* 0x000fc600000010ff */
[----:B------:R-:W0:Y:S01]  /*1d890*/  S2R R233, SR_TID.X ;  /* 0x0000000000e97919 */ /* 0x000e220000002100 */
[----:B------:R-:W1:Y:S04]  /*1d8a0*/  LDS.128 R108, [R234] ;  /* 0x00000000ea6c7984 */ /* 0x000e680000000c00 */
[----:B------:R-:W-:Y:S01]  /*1d8b0*/  LDS.128 R100, [R234+0x800] ;  /* 0x00080000ea647984 */ /* 0x000fe20000000c00 */
[----:B------:R-:W-:Y:S02]  /*1d8c0*/  F2FP.BF16.F32.PACK_AB R114, R119, R124 ;  /* 0x0000007c7772723e */ /* 0x000fe400000010ff */
[----:B------:R-:W-:Y:S02]  /*1d8d0*/  F2FP.BF16.F32.PACK_AB R112, R251, R239 ;  /* 0x000000effb70723e */ /* 0x000fe400000010ff */
[----:B------:R-:W-:-:S02]  /*1d8e0*/  F2FP.BF16.F32.PACK_AB R116, R116, R252 ;  /* 0x000000fc7474723e */ /* 0x000fc400000010ff */
[----:B------:R-:W-:Y:S02]  /*1d8f0*/  F2FP.BF16.F32.PACK_AB R117, R117, R168 ;  /* 0x000000a87575723e */ /* 0x000fe400000010ff */
[----:B------:R-:W-:Y:S02]  /*1d900*/  F2FP.BF16.F32.PACK_AB R118, R118, R125 ;  /* 0x0000007d7676723e */ /* 0x000fe400000010ff */
[----:B------:R-:W-:Y:S01]  /*1d910*/  F2FP.BF16.F32.PACK_AB R115, R130, R128 ;  /* 0x000000808273723e */ /* 0x000fe200000010ff */
[----:B------:R-:W-:Y:S01]  /*1d920*/  BAR.SYNC.DEFER_BLOCKING 0x0 ;  /* 0x0000000000007b1d */ /* 0x000fe20000010000 */
[----:B------:R-:W-:Y:S02]  /*1d930*/  F2FP.BF16.F32.PACK_AB R119, R131, R129 ;  /* 0x000000818377723e */ /* 0x000fe400000010ff */
[----:B0-----:R-:W-:-:S03]  /*1d940*/  LOP3.LUT R231, R233, 0x3f, RZ, 0xc0, !PT ;  /* 0x0000003fe9e77812 */ /* 0x001fc600078ec0ff */
[----:B------:R-:W0:Y:S01]  /*1d950*/  S2R R197, SR_CTAID.X ;  /* 0x0000000000c57919 */ /* 0x000e220000002500 */
[----:B------:R-:W-:Y:S04]  /*1d960*/  STS.128 [R2], R112 ;  /* 0x0000007002007388 */ /* 0x000fe80000000c00 */
[----:B------:R-:W-:Y:S01]  /*1d970*/  STS.128 [R2+0x400], R116 ;  /* 0x0004007402007388 */ /* 0x000fe20000000c00 */
[----:B------:R-:W-:Y:S06]  /*1d980*/  BAR.SYNC.DEFER_BLOCKING 0x0 ;  /* 0x0000000000007b1d */ /* 0x000fec0000010000 */
[----:B------:R-:W2:Y:S01]  /*1d990*/  S2R R233, SR_CTAID.Y ;  /* 0x0000000000e97919 */ /* 0x000ea20000002600 */
[----:B------:R-:W-:-:S02]  /*1d9a0*/  F2FP.BF16.F32.PACK_AB R127, R18, R127 ;  /* 0x0000007f127f723e */ /* 0x000fc400000010ff */
[----:B------:R-:W-:Y:S02]  /*1d9b0*/  F2FP.BF16.F32.PACK_AB R123, R19, R123 ;  /* 0x0000007b137b723e */ /* 0x000fe400000010ff */
[----:B------:R-:W3:Y:S01]  /*1d9c0*/  LDC.64 R18, c[0x0][0x398] ;  /* 0x0000e600ff127b82 */ /* 0x000ee20000000a00 */
[----:B------:R-:W3:Y:S04]  /*1d9d0*/  LDS.128 R116, [R234] ;  /* 0x00000000ea747984 */ /* 0x000ee80000000c00 */
[----:B------:R-:W-:Y:S01]  /*1d9e0*/  LDS.128 R112, [R234+0x800] ;  /* 0x00080000ea707984 */ /* 0x000fe20000000c00 */
[----:B0-----:R-:W-:Y:S01]  /*1d9f0*/  IMAD R197, R197, 0x40, R231 ;  /* 0x00000040c5c57824 */ /* 0x001fe200078e02e7 */
[----:B------:R-:W-:Y:S02]  /*1da00*/  F2FP.BF16.F32.PACK_AB R124, R222, R236 ;  /* 0x000000ecde7c723e */ /* 0x000fe400000010ff */
[----:B------:R-:W-:Y:S01]  /*1da10*/  F2FP.BF16.F32.PACK_AB R125, R154, R220 ;  /* 0x000000dc9a7d723e */ /* 0x000fe200000010ff */
[----:B-1----:R-:W-:Y:S01]  /*1da20*/  IMAD R139, R197, R133, RZ ;  /* 0x00000085c58b7224 */ /* 0x002fe200078e02ff */
[----:B------:R-:W-:Y:S01]  /*1da30*/  F2FP.BF16.F32.PACK_AB R126, R126, R153 ;  /* 0x000000997e7e723e */ /* 0x000fe200000010ff */
[----:B------:R-:W-:Y:S01]  /*1da40*/  BAR.SYNC.DEFER_BLOCKING 0x0 ;  /* 0x0000000000007b1d */ /* 0x000fe20000010000 */
[----:B------:R-:W-:Y:S01]  /*1da50*/  F2FP.BF16.F32.PACK_AB R128, R218, R238 ;  /* 0x000000eeda80723e */ /* 0x000fe200000010ff */
[----:B--2---:R-:W-:-:S04]  /*1da60*/  IMAD R138, R233, R132, RZ ;  /* 0x00000084e98a7224 */ /* 0x004fc800078e02ff */
[----:B------:R-:W2:Y:S01]  /*1da70*/  LDL.LU R238, [R1+0x14] ;  /* 0x0000140001ee7983 */ /* 0x000ea20000300800 */
[----:B------:R-:W-:Y:S01]  /*1da80*/  F2FP.BF16.F32.PACK_AB R132, R217, R235 ;  /* 0x000000ebd984723e */ /* 0x000fe200000010ff */
[----:B------:R-:W-:Y:S02]  /*1da90*/  IMAD.SHL.U32 R137, R138, 0x2, RZ ;  /* 0x000000028a897824 */ /* 0x000fe400078e00ff */
[----:B------:R-:W4:Y:S04]  /*1daa0*/  LDL.LU R235, [R1+0x18] ;  /* 0x0000180001eb7983 */ /* 0x000f280000300800 */
[----:B------:R0:W-:Y:S02]  /*1dab0*/  STS.128 [R2], R124 ;  /* 0x0000007c02007388 */ /* 0x0001e40000000c00 */
[----:B0-----:R-:W-:-:S04]  /*1dac0*/  SHF.L.U32 R124, R139, 0x1, RZ ;  /* 0x000000018b7c7819 */ /* 0x001fc800000006ff */
[----:B---3--:R-:W-:Y:S02]  /*1dad0*/  IADD3 R137, P0, P1, R124, R18, R137 ;  /* 0x000000127c897210 */ /* 0x008fe4000791e089 */
[----:B------:R-:W-:Y:S02]  /*1dae0*/  F2FP.BF16.F32.PACK_AB R124, R38, R249 ;  /* 0x000000f9267c723e */ /* 0x000fe400000010ff */
[----:B------:R-:W3:Y:S01]  /*1daf0*/  LDL.LU R249, [R1+0x1c] ;  /* 0x00001c0001f97983 */ /* 0x000ee20000300800 */
[----:B------:R-:W-:Y:S02]  /*1db00*/  F2FP.BF16.F32.PACK_AB R121, R121, R219 ;  /* 0x000000db7979723e */ /* 0x000fe400000010ff */
[----:B------:R-:W-:-:S05]  /*1db10*/  F2FP.BF16.F32.PACK_AB R122, R122, R152 ;  /* 0x000000987a7a723e */ /* 0x000fca00000010ff */
[----:B------:R-:W-:Y:S01]  /*1db20*/  STS.128 [R2+0x400], R120 ;  /* 0x0004007802007388 */ /* 0x000fe20000000c00 */
[----:B------:R-:W-:Y:S01]  /*1db30*/  BAR.SYNC.DEFER_BLOCKING 0x0 ;  /* 0x0000000000007b1d */ /* 0x000fe20000010000 */
[----:B------:R-:W-:Y:S02]  /*1db40*/  F2FP.BF16.F32.PACK_AB R131, R34, R32 ;  /* 0x000000202283723e */ /* 0x000fe400000010ff */
[----:B------:R-:W-:Y:S02]  /*1db50*/  F2FP.BF16.F32.PACK_AB R135, R35, R33 ;  /* 0x000000212387723e */ /* 0x000fe400000010ff */
[----:B------:R-:W-:Y:S01]  /*1db60*/  F2FP.BF16.F32.PACK_AB R130, R134, R149 ;  /* 0x000000958682723e */ /* 0x000fe200000010ff */
[----:B------:R-:W0:Y:S04]  /*1db70*/  LDS.128 R32, [R234] ;  /* 0x00000000ea207984 */ /* 0x000e280000000c00 */
[----:B------:R-:W-:Y:S01]  /*1db80*/  LDS.128 R120, [R234+0x800] ;  /* 0x00080000ea787984 */ /* 0x000fe20000000c00 */
[----:B------:R-:W-:Y:S01]  /*1db90*/  F2FP.BF16.F32.PACK_AB R129, R151, R216 ;  /* 0x000000d89781723e */ /* 0x000fe200000010ff */
[----:B------:R-:W-:Y:S01]  /*1dba0*/  BAR.SYNC.DEFER_BLOCKING 0x0 ;  /* 0x0000000000007b1d */ /* 0x000fe20000010000 */
[----:B------:R-:W-:-:S02]  /*1dbb0*/  F2FP.BF16.F32.PACK_AB R133, R150, R184 ;  /* 0x000000b89685723e */ /* 0x000fc400000010ff */
[----:B------:R-:W-:Y:S01]  /*1dbc0*/  F2FP.BF16.F32.PACK_AB R134, R31, R148 ;  /* 0x000000941f86723e */ /* 0x000fe200000010ff */
[----:B------:R-:W-:Y:S01]  /*1dbd0*/  IMAD.MOV.U32 R236, RZ, RZ, R250 ;  /* 0x000000ffffec7224 */ /* 0x000fe200078e00fa */
[----:B------:R-:W-:-:S03]  /*1dbe0*/  F2FP.BF16.F32.PACK_AB R125, R42, R40 ;  /* 0x000000282a7d723e */ /* 0x000fc600000010ff */
[----:B------:R-:W1:Y:S01]  /*1dbf0*/  LDC R31, c[0x0][0x3e8] ;  /* 0x0000fa00ff1f7b82 */ /* 0x000e620000000800 */
[----:B------:R0:W-:Y:S04]  /*1dc00*/  STS.128 [R2], R128 ;  /* 0x0000008002007388 */ /* 0x0001e80000000c00 */
[----:B------:R-:W-:Y:S01]  /*1dc10*/  STS.128 [R2+0x400], R132 ;  /* 0x0004008402007388 */ /* 0x000fe20000000c00 */
[----:B------:R-:W-:Y:S02]  /*1dc20*/  F2FP.BF16.F32.PACK_AB R141, R43, R41 ;  /* 0x000000292b8d723e */ /* 0x000fe400000010ff */
[----:B------:R-:W-:Y:S01]  /*1dc30*/  BAR.SYNC.DEFER_BLOCKING 0x0 ;  /* 0x0000000000007b1d */ /* 0x000fe20000010000 */
[----:B------:R-:W-:Y:S02]  /*1dc40*/  F2FP.BF16.F32.PACK_AB R126, R46, R44 ;  /* 0x0000002c2e7e723e */ /* 0x000fe400000010ff */
[----:B------:R-:W-:-:S03]  /*1dc50*/  F2FP.BF16.F32.PACK_AB R142, R47, R45 ;  /* 0x0000002d2f8e723e */ /* 0x000fc600000010ff */
[----:B------:R-:W0:Y:S01]  /*1dc60*/  S2R R250, SR_TID.X ;  /* 0x0000000000fa7919 */ /* 0x000e220000002100 */
[----:B------:R-:W1:Y:S04]  /*1dc70*/  LDS.128 R44, [R234] ;  /* 0x00000000ea2c7984 */ /* 0x000e680000000c00 */
[----:B------:R-:W-:Y:S01]  /*1dc80*/  LDS.128 R40, [R234+0x800] ;  /* 0x00080000ea287984 */ /* 0x000fe20000000c00 */
[----:B------:R-:W-:Y:S02]  /*1dc90*/  F2FP.BF16.F32.PACK_AB R140, R39, R37 ;  /* 0x00000025278c723e */ /* 0x000fe400000010ff */
[----:B------:R-:W-:Y:S01]  /*1dca0*/  F2FP.BF16.F32.PACK_AB R127, R50, R48 ;  /* 0x00000030327f723e */ /* 0x000fe200000010ff */
[----:B------:R-:W-:Y:S01]  /*1dcb0*/  BAR.SYNC.DEFER_BLOCKING 0x0 ;  /* 0x0000000000007b1d */ /* 0x000fe20000010000 */
[----:B------:R-:W-:-:S02]  /*1dcc0*/  F2FP.BF16.F32.PACK_AB R143, R51, R49 ;  /* 0x00000031338f723e */ /* 0x000fc400000010ff */
[----:B0-----:R-:W-:-:S04]  /*1dcd0*/  SHF.R.U32.HI R18, RZ, 0x6, R250 ;  /* 0x00000006ff127819 */ /* 0x001fc800000116fa */
[----:B------:R-:W-:Y:S01]  /*1dce0*/  SGXT.U32 R18, R18, 0x1 ;  /* 0x000000011212781a */ /* 0x000fe20000000000 */
[----:B------:R-:W-:Y:S04]  /*1dcf0*/  STS.128 [R2], R124 ;  /* 0x0000007c02007388 */ /* 0x000fe80000000c00 */
[----:B------:R-:W-:Y:S01]  /*1dd00*/  STS.128 [R2+0x400], R140 ;  /* 0x0004008c02007388 */ /* 0x000fe20000000c00 */
[----:B------:R-:W-:Y:S01]  /*1dd10*/  BAR.SYNC.DEFER_BLOCKING 0x0 ;  /* 0x0000000000007b1d */ /* 0x000fe20000010000 */
[----:B------:R-:W-:-:S04]  /*1dd20*/  IMAD.HI R138, R138, 0x2, RZ ;  /* 0x000000028a8a7827 */ /* 0x000fc800078e02ff */
[----:B------:R-:W-:Y:S01]  /*1dd30*/  IMAD.HI R37, R139, 0x2, RZ ;  /* 0x000000028b257827 */ /* 0x000fe200078e02ff */
[----:B------:R-:W-:-:S03]  /*1dd40*/  F2FP.BF16.F32.PACK_AB R52, R54, R52 ;  /* 0x000000343634723e */ /* 0x000fc600000010ff */
[----:B-1----:R-:W-:Y:S01]  /*1dd50*/  IMAD R18, R18, R31, RZ ;  /* 0x0000001f12127224 */ /* 0x002fe200078e02ff */
[----:B------:R-:W-:Y:S02]  /*1dd60*/  IADD3.X R37, PT, PT, R37, R19, R138, P0, P1 ;  /* 0x0000001325257210 */ /* 0x000fe400007e248a */
[----:B------:R-:W-:Y:S02]  /*1dd70*/  F2FP.BF16.F32.PACK_AB R54, R28, R16 ;  /* 0x000000101c36723e */ /* 0x000fe400000010ff */
[----:B------:R-:W-:Y:S02]  /*1dd80*/  LEA R28, P0, R18, R137, 0x1 ;  /* 0x00000089121c7211 */ /* 0x000fe400078008ff */
[----:B------:R-:W-:Y:S02]  /*1dd90*/  F2FP.BF16.F32.PACK_AB R128, R55, R53 ;  /* 0x000000353780723e */ /* 0x000fe400000010ff */
[----:B------:R-:W-:Y:S01]  /*1dda0*/  F2FP.BF16.F32.PACK_AB R53, R58, R56 ;  /* 0x000000383a35723e */ /* 0x000fe200000010ff */
[----:B------:R-:W-:Y:S01]  /*1ddb0*/  IMAD R56, R31, 0x2, R18 ;  /* 0x000000021f387824 */ /* 0x000fe200078e0212 */
[----:B------:R-:W-:-:S02]  /*1ddc0*/  F2FP.BF16.F32.PACK_AB R130, R29, R17 ;  /* 0x000000111d82723e */ /* 0x000fc400000010ff */
[----:B------:R-:W-:Y:S01]  /*1ddd0*/  LEA.HI.X.SX32 R29, R18, R37, 0x1, P0 ;  /* 0x00000025121d7211 */ /* 0x000fe200000f0eff */
[----:B------:R-:W0:Y:S04]  /*1dde0*/  LDS.128 R48, [R234] ;  /* 0x00000000ea307984 */ /* 0x000e280000000c00 */
[----:B------:R-:W-:Y:S01]  /*1ddf0*/  LDS.128 R16, [R234+0x800] ;  /* 0x00080000ea107984 */ /* 0x000fe20000000c00 */
[----:B------:R-:W-:Y:S02]  /*1de00*/  F2FP.BF16.F32.PACK_AB R129, R59, R57 ;  /* 0x000000393b81723e */ /* 0x000fe400000010ff */
[----:B------:R-:W-:Y:S01]  /*1de10*/  F2FP.BF16.F32.PACK_AB R55, R136, R30 ;  /* 0x0000001e8837723e */ /* 0x000fe200000010ff */
[----:B------:R-:W-:Y:S01]  /*1de20*/  BAR.SYNC.DEFER_BLOCKING 0x0 ;  /* 0x0000000000007b1d */ /* 0x000fe20000010000 */
[----:B------:R-:W-:Y:S01]  /*1de30*/  F2FP.BF16.F32.PACK_AB R131, R0, R36 ;  /* 0x000000240083723e */ /* 0x000fe200000010ff */
[----:B------:R-:W-:Y:S01]  /*1de40*/  IMAD R0, R31, 0x2, R56 ;  /* 0x000000021f007824 */ /* 0x000fe200078e0238 */
[----:B------:R-:W-:-:S04]  /*1de50*/  LEA R38, P1, R56, R137, 0x1 ;  /* 0x0000008938267211 */ /* 0x000fc800078208ff */
[----:B------:R-:W-:Y:S02]  /*1de60*/  LEA.HI.X.SX32 R39, R56, R37, 0x1, P1 ;  /* 0x0000002538277211 */ /* 0x000fe400008f0eff */
[C---:B------:R-:W-:Y:S02]  /*1de70*/  LEA R56, P0, R0.reuse, R137, 0x1 ;  /* 0x0000008900387211 */ /* 0x040fe400078008ff */
[C---:B------:R-:W-:Y:S01]  /*1de80*/  LEA R30, R31.reuse, R0, 0x1 ;  /* 0x000000001f1e7211 */ /* 0x040fe200078e08ff */
[----:B------:R1:W-:Y:S04]  /*1de90*/  STS.128 [R2], R52 ;  /* 0x0000003402007388 */ /* 0x0003e80000000c00 */
[----:B------:R0:W-:Y:S01]  /*1dea0*/  STS.128 [R2+0x400], R128 ;  /* 0x0004008002007388 */ /* 0x0001e20000000c00 */
[----:B------:R-:W-:Y:S01]  /*1deb0*/  BAR.SYNC.DEFER_BLOCKING 0x0 ;  /* 0x0000000000007b1d */ /* 0x000fe20000010000 */
[----:B------:R-:W-:Y:S01]  /*1dec0*/  LEA.HI.X.SX32 R57, R0, R37, 0x1, P0 ;  /* 0x0000002500397211 */ /* 0x000fe200000f0eff */
[----:B------:R-:W-:Y:S01]  /*1ded0*/  IMAD R0, R31, 0x2, R30 ;  /* 0x000000021f007824 */ /* 0x000fe200078e021e */
[----:B------:R-:W-:-:S04]  /*1dee0*/  LEA R58, P0, R30, R137, 0x1 ;  /* 0x000000891e3a7211 */ /* 0x000fc800078008ff */
[----:B------:R-:W-:Y:S02]  /*1def0*/  LEA.HI.X.SX32 R59, R30, R37, 0x1, P0 ;  /* 0x000000251e3b7211 */ /* 0x000fe400000f0eff */
[----:B-1----:R-:W-:Y:S01]  /*1df00*/  LEA R52, P0, R0, R137, 0x1 ;  /* 0x0000008900347211 */ /* 0x002fe200078008ff */
[----:B0-----:R-:W-:-:S03]  /*1df10*/  IMAD R2, R31, 0x2, R0 ;  /* 0x000000021f027824 */ /* 0x001fc600078e0200 */
[----:B------:R-:W-:Y:S01]  /*1df20*/  LEA.HI.X.SX32 R53, R0, R37, 0x1, P0 ;  /* 0x0000002500357211 */ /* 0x000fe200000f0eff */
[----:B------:R-:W-:Y:S01]  /*1df30*/  IMAD R0, R31, 0x2, R2 ;  /* 0x000000021f007824 */ /* 0x000fe200078e0202 */
[----:B------:R0:W-:Y:S02]  /*1df40*/  STG.E.U16 desc[UR10][R28.64], R236 ;  /* 0x000000ec1c007986 */ /* 0x0001e4000c10150a */
[----:B0-----:R-:W-:Y:S02]  /*1df50*/  PRMT R29, R236, 0x7632, R29 ;  /* 0x00007632ec1d7816 */ /* 0x001fe4000000001d */
[C---:B------:R-:W-:Y:S01]  /*1df60*/  LEA R28, P0, R2.reuse, R137, 0x1 ;  /* 0x00000089021c7211 */ /* 0x040fe200078008ff */
[----:B------:R-:W3:Y:S04]  /*1df70*/  LDL.LU R236, [R1] ;  /* 0x0000000001ec7983 */ /* 0x000ee80000300800 */
[----:B------:R0:W-:Y:S02]  /*1df80*/  STG.E.U16 desc[UR10][R38.64], R29 ;  /* 0x0000001d26007986 */ /* 0x0001e4000c10150a */
[----:B0-----:R-:W-:-:S02]  /*1df90*/  LEA.HI.X.SX32 R29, R2, R37, 0x1, P0 ;  /* 0x00000025021d7211 */ /* 0x001fc400000f0eff */
[C---:B------:R-:W-:Y:S02]  /*1dfa0*/  LEA R38, P0, R0.reuse, R137, 0x1 ;  /* 0x0000008900267211 */ /* 0x040fe400078008ff */
[C---:B------:R-:W-:Y:S02]  /*1dfb0*/  LEA R2, R31.reuse, R0, 0x1 ;  /* 0x000000001f027211 */ /* 0x040fe400078e08ff */
[----:B------:R-:W-:Y:S02]  /*1dfc0*/  LEA.HI.X.SX32 R39, R0, R37, 0x1, P0 ;  /* 0x0000002500277211 */ /* 0x000fe400000f0eff */
[----:B------:R-:W-:Y:S01]  /*1dfd0*/  LEA R54, P0, R2, R137, 0x1 ;  /* 0x0000008902367211 */ /* 0x000fe200078008ff */
[C---:B------:R-:W-:Y:S01]  /*1dfe0*/  IMAD R0, R31.reuse, 0x2, R2 ;  /* 0x000000021f007824 */ /* 0x040fe200078e0202 */
[----:B--2---:R-:W-:Y:S01]  /*1dff0*/  PRMT R30, R238, 0x7632, R30 ;  /* 0x00007632ee1e7816 */ /* 0x004fe2000000001e */
[----:B------:R0:W-:Y:S01]  /*1e000*/  STG.E.U16 desc[UR10][R56.64], R238 ;  /* 0x000000ee38007986 */ /* 0x0001e2000c10150a */
[----:B------:R-:W-:Y:S01]  /*1e010*/  LEA.HI.X.SX32 R55, R2, R37, 0x1, P0 ;  /* 0x0000002502377211 */ /* 0x000fe200000f0eff */
[----:B------:R-:W-:Y:S01]  /*1e020*/  IMAD R2, R31, 0x2, R0 ;  /* 0x000000021f027824 */ /* 0x000fe200078e0200 */
[----:B----4-:R-:W-:Y:S01]  /*1e030*/  PRMT R36, R235, 0x7632, R36 ;  /* 0x00007632eb247816 */ /* 0x010fe20000000024 */
[----:B------:R-:W-:Y:S04]  /*1e040*/  STG.E.U16 desc[UR10][R58.64], R30 ;  /* 0x0000001e3a007986 */ /* 0x000fe8000c10150a */
[----:B------:R1:W-:Y:S01]  /*1e050*/  STG.E.U16 desc[UR10][R52.64], R235 ;  /* 0x000000eb34007986 */ /* 0x0003e2000c10150a */
[----:B0-----:R-:W-:-:S03]  /*1e060*/  LEA R56, P0, R0, R137, 0x1 ;  /* 0x0000008900387211 */ /* 0x001fc600078008ff */
[----:B------:R0:W-:Y:S01]  /*1e070*/  STG.E.U16 desc[UR10][R28.64], R36 ;  /* 0x000000241c007986 */ /* 0x0001e2000c10150a */
[----:B------:R-:W-:Y:S01]  /*1e080*/  LEA.HI.X.SX32 R57, R0, R37, 0x1, P0 ;  /* 0x0000002500397211 */ /* 0x000fe200000f0eff */
[----:B------:R-:W-:Y:S02]  /*1e090*/  IMAD R0, R31, 0x2, R2 ;  /* 0x000000021f007824 */ /* 0x000fe400078e0202 */
[----:B------:R-:W2:Y:S01]  /*1e0a0*/  LDL.LU R238, [R1+0x4] ;  /* 0x0000040001ee7983 */ /* 0x000ea20000300800 */
[----:B-1----:R-:W-:Y:S02]  /*1e0b0*/  LEA R52, P0, R2, R137, 0x1 ;  /* 0x0000008902347211 */ /* 0x002fe400078008ff */
[----:B------:R-:W-:Y:S01]  /*1e0c0*/  PRMT R30, R200, 0x7632, R30 ;  /* 0x00007632c81e7816 */ /* 0x000fe2000000001e */
[----:B------:R-:W4:Y:S01]  /*1e0d0*/  LDL.LU R235, [R1+0x8] ;  /* 0x0000080001eb7983 */ /* 0x000f220000300800 */
[----:B------:R-:W-:Y:S02]  /*1e0e0*/  LEA.HI.X.SX32 R53, R2, R37, 0x1, P0 ;  /* 0x0000002502357211 */ /* 0x000fe400000f0eff */
[----:B0-----:R-:W-:-:S02]  /*1e0f0*/  LEA R28, P0, R0, R137, 0x1 ;  /* 0x00000089001c7211 */ /* 0x001fc400078008ff */
[----:B------:R-:W-:Y:S02]  /*1e100*/  LEA R2, R31, R0, 0x1 ;  /* 0x000000001f027211 */ /* 0x000fe400078e08ff */
[----:B---3--:R-:W-:Y:S01]  /*1e110*/  PRMT R29, R249, 0x7632, R29 ;  /* 0x00007632f91d7816 */ /* 0x008fe2000000001d */
[----:B------:R0:W-:Y:S04]  /*1e120*/  STG.E.U16 desc[UR10][R38.64], R249 ;  /* 0x000000f926007986 */ /* 0x0001e8000c10150a */
[----:B------:R1:W-:Y:S01]  /*1e130*/  STG.E.U16 desc[UR10][R54.64], R29 ;  /* 0x0000001d36007986 */ /* 0x0003e2000c10150a */
[----:B------:R-:W-:-:S03]  /*1e140*/  PRMT R36, R203, 0x7632, R36 ;  /* 0x00007632cb247816 */ /* 0x000fc60000000024 */
[----:B0-----:R-:W3:Y:S01]  /*1e150*/  LDL.LU R249, [R1+0xc] ;  /* 0x00000c0001f97983 */ /* 0x001ee20000300800 */
[----:B-1----:R-:W-:Y:S01]  /*1e160*/  LEA.HI.X.SX32 R29, R0, R37, 0x1, P0 ;  /* 0x00000025001d7211 */ /* 0x002fe200000f0eff */
[----:B------:R-:W-:Y:S01]  /*1e170*/  IMAD R0, R31, 0x2, R2 ;  /* 0x000000021f007824 */ /* 0x000fe200078e0202 */
[----:B------:R-:W-:-:S04]  /*1e180*/  LEA R38, P0, R2, R137, 0x1 ;  /* 0x0000008902267211 */ /* 0x000fc800078008ff */
[----:B------:R-:W-:Y:S01]  /*1e190*/  LEA.HI.X.SX32 R39, R2, R37, 0x1, P0 ;  /* 0x0000002502277211 */ /* 0x000fe200000f0eff */
[C---:B------:R-:W-:Y:S01]  /*1e1a0*/  IMAD R2, R31.reuse, 0x2, R0 ;  /* 0x000000021f027824 */ /* 0x040fe200078e0200 */
[C---:B------:R-:W-:Y:S01]  /*1e1b0*/  LEA R54, P0, R0.reuse, R137, 0x1 ;  /* 0x0000008900367211 */ /* 0x040fe200078008ff */
[----:B------:R0:W-:Y:S03]  /*1e1c0*/  STG.E.U16 desc[UR10][R56.64], R200 ;  /* 0x000000c838007986 */ /* 0x0001e6000c10150a */
[----:B------:R-:W-:Y:S01]  /*1e1d0*/  LEA.HI.X.SX32 R55, R0, R37, 0x1, P0 ;  /* 0x0000002500377211 */ /* 0x000fe200000f0eff */
[----:B------:R-:W-:Y:S01]  /*1e1e0*/  IMAD R0, R31, 0x2, R2 ;  /* 0x000000021f007824 */ /* 0x000fe200078e0202 */
[----:B------:R1:W-:Y:S01]  /*1e1f0*/  STG.E.U16 desc[UR10][R52.64], R30 ;  /* 0x0000001e34007986 */ /* 0x0003e2000c10150a */
[----:B0-----:R-:W-:-:S03]  /*1e200*/  LEA R56, P0, R2, R137, 0x1 ;  /* 0x0000008902387211 */ /* 0x001fc600078008ff */
[----:B------:R0:W-:Y:S01]  /*1e210*/  STG.E.U16 desc[UR10][R28.64], R201 ;  /* 0x000000c91c007986 */ /* 0x0001e2000c10150a */
[----:B------:R-:W-:Y:S02]  /*1e220*/  LEA.HI.X.SX32 R57, R2, R37, 0x1, P0 ;  /* 0x0000002502397211 */ /* 0x000fe400000f0eff */
[C---:B-1----:R-:W-:Y:S02]  /*1e230*/  LEA R52, P0, R0.reuse, R137, 0x1 ;  /* 0x0000008900347211 */ /* 0x042fe400078008ff */
[----:B------:R-:W-:Y:S02]  /*1e240*/  LEA R2, R31, R0, 0x1 ;  /* 0x000000001f027211 */ /* 0x000fe400078e08ff */
[----:B------:R-:W-:Y:S02]  /*1e250*/  LEA.HI.X.SX32 R53, R0, R37, 0x1, P0 ;  /* 0x0000002500357211 */ /* 0x000fe400000f0eff */
[----:B0-----:R-:W-:Y:S01]  /*1e260*/  PRMT R29, R201, 0x7632, R29 ;  /* 0x00007632c91d7816 */ /* 0x001fe2000000001d */
[----:B------:R-:W-:Y:S01]  /*1e270*/  IMAD R0, R31, 0x2, R2 ;  /* 0x000000021f007824 */ /* 0x000fe200078e0202 */
[----:B------:R-:W-:-:S03]  /*1e280*/  LEA R28, P0, R2, R137, 0x1 ;  /* 0x00000089021c7211 */ /* 0x000fc600078008ff */
[----:B------:R0:W-:Y:S01]  /*1e290*/  STG.E.U16 desc[UR10][R38.64], R29 ;  /* 0x0000001d26007986 */ /* 0x0001e2000c10150a */
[----:B------:R-:W-:-:S03]  /*1e2a0*/  PRMT R30, R202, 0x7632, R30 ;  /* 0x00007632ca1e7816 */ /* 0x000fc6000000001e */
[----:B------:R1:W-:Y:S01]  /*1e2b0*/  STG.E.U16 desc[UR10][R54.64], R202 ;  /* 0x000000ca36007986 */ /* 0x0003e2000c10150a */
[----:B0-----:R-:W-:Y:S01]  /*1e2c0*/  LEA.HI.X.SX32 R29, R2, R37, 0x1, P0 ;  /* 0x00000025021d7211 */ /* 0x001fe200000f0eff */
[----:B------:R-:W-:Y:S01]  /*1e2d0*/  IMAD R2, R31, 0x2, R0 ;  /* 0x000000021f027824 */ /* 0x000fe200078e0200 */
[----:B------:R-:W-:-:S04]  /*1e2e0*/  LEA R38, P0, R0, R137, 0x1 ;  /* 0x0000008900267211 */ /* 0x000fc800078008ff */
[----:B------:R-:W-:Y:S01]  /*1e2f0*/  LEA.HI.X.SX32 R39, R0, R37, 0x1, P0 ;  /* 0x0000002500277211 */ /* 0x000fe200000f0eff */
[C---:B------:R-:W-:Y:S01]  /*1e300*/  IMAD R0, R31.reuse, 0x2, R2 ;  /* 0x000000021f007824 */ /* 0x040fe200078e0202 */
[C---:B-1----:R-:W-:Y:S01]  /*1e310*/  LEA R54, P0, R2.reuse, R137, 0x1 ;  /* 0x0000008902367211 */ /* 0x042fe200078008ff */
[----:B------:R0:W-:Y:S03]  /*1e320*/  STG.E.U16 desc[UR10][R56.64], R30 ;  /* 0x0000001e38007986 */ /* 0x0001e6000c10150a */
[----:B------:R-:W-:Y:S02]  /*1e330*/  LEA.HI.X.SX32 R55, R2, R37, 0x1, P0 ;  /* 0x0000002502377211 */ /* 0x000fe400000f0eff */
[----:B------:R-:W-:Y:S01]  /*1e340*/  LEA R2, R31, R0, 0x1 ;  /* 0x000000001f027211 */ /* 0x000fe200078e08ff */
[----:B------:R1:W-:Y:S01]  /*1e350*/  STG.E.U16 desc[UR10][R52.64], R203 ;  /* 0x000000cb34007986 */ /* 0x0003e2000c10150a */
[----:B0-----:R-:W-:-:S03]  /*1e360*/  LEA R56, P0, R0, R137, 0x1 ;  /* 0x0000008900387211 */ /* 0x001fc600078008ff */
[----:B------:R0:W-:Y:S01]  /*1e370*/  STG.E.U16 desc[UR10][R28.64], R36 ;  /* 0x000000241c007986 */ /* 0x0001e2000c10150a */
[----:B------:R-:W-:Y:S01]  /*1e380*/  LEA.HI.X.SX32 R57, R0, R37, 0x1, P0 ;  /* 0x0000002500397211 */ /* 0x000fe200000f0eff */
[C---:B------:R-:W-:Y:S01]  /*1e390*/  IMAD R0, R31.reuse, 0x2, R2 ;  /* 0x000000021f007824 */ /* 0x040fe200078e0202 */
[C---:B-1----:R-:W-:Y:S01]  /*1e3a0*/  LEA R52, P0, R2.reuse, R137, 0x1 ;  /* 0x0000008902347211 */ /* 0x042fe200078008ff */
[----:B------:R-:W-:Y:S03]  /*1e3b0*/  STG.E.U16 desc[UR10][R38.64], R20 ;  /* 0x0000001426007986 */ /* 0x000fe6000c10150a */
[----:B------:R-:W-:Y:S01]  /*1e3c0*/  LEA.HI.X.SX32 R53, R2, R37, 0x1, P0 ;  /* 0x0000002502357211 */ /* 0x000fe200000f0eff */
[----:B------:R-:W-:Y:S01]  /*1e3d0*/  IMAD R2, R31, 0x2, R0 ;  /* 0x000000021f027824 */ /* 0x000fe200078e0200 */
[----:B0-----:R-:W-:Y:S02]  /*1e3e0*/  PRMT R29, R20, 0x7632, R29 ;  /* 0x00007632141d7816 */ /* 0x001fe4000000001d */
[----:B------:R-:W-:-:S03]  /*1e3f0*/  LEA R28, P0, R0, R137, 0x1 ;  /* 0x00000089001c7211 */ /* 0x000fc600078008ff */
[----:B------:R0:W-:Y:S01]  /*1e400*/  STG.E.U16 desc[UR10][R54.64], R29 ;  /* 0x0000001d36007986 */ /* 0x0001e2000c10150a */
[----:B------:R-:W-:Y:S02]  /*1e410*/  PRMT R30, R21, 0x7632, R30 ;  /* 0x00007632151e7816 */ /* 0x000fe4000000001e */
[----:B0-----:R-:W-:Y:S01]  /*1e420*/  LEA.HI.X.SX32 R29, R0, R37, 0x1, P0 ;  /* 0x00000025001d7211 */ /* 0x001fe200000f0eff */
[----:B------:R-:W-:Y:S01]  /*1e430*/  IMAD R0, R31, 0x2, R2 ;  /* 0x000000021f007824 */ /* 0x000fe200078e0202 */
[----:B------:R-:W-:-:S04]  /*1e440*/  LEA R38, P0, R2, R137, 0x1 ;  /* 0x0000008902267211 */ /* 0x000fc800078008ff */
[----:B------:R-:W-:Y:S02]  /*1e450*/  LEA.HI.X.SX32 R39, R2, R37, 0x1, P0 ;  /* 0x0000002502277211 */ /* 0x000fe400000f0eff */
[C---:B------:R-:W-:Y:S02]  /*1e460*/  LEA R54, P0, R0.reuse, R137, 0x1 ;  /* 0x0000008900367211 */ /* 0x040fe400078008ff */
[C---:B------:R-:W-:Y:S02]  /*1e470*/  LEA R2, R31.reuse, R0, 0x1 ;  /* 0x000000001f027211 */ /* 0x040fe400078e08ff */
[----:B------:R-:W-:Y:S02]  /*1e480*/  LEA.HI.X.SX32 R55, R0, R37, 0x1, P0 ;  /* 0x0000002500377211 */ /* 0x000fe400000f0eff */
[C---:B------:R-:W-:Y:S01]  /*1e490*/  LEA R20, P0, R2.reuse, R137, 0x1 ;  /* 0x0000008902147211 */ /* 0x040fe200078008ff */
[C---:B------:R-:W-:Y:S01]  /*1e4a0*/  IMAD R0, R31.reuse, 0x2, R2 ;  /* 0x000000021f007824 */ /* 0x040fe200078e0202 */
[----:B------:R0:W-:Y:S04]  /*1e4b0*/  STG.E.U16 desc[UR10][R56.64], R21 ;  /* 0x0000001538007986 */ /* 0x0001e8000c10150a */
[----:B------:R1:W-:Y:S04]  /*1e4c0*/  STG.E.U16 desc[UR10][R52.64], R30 ;  /* 0x0000001e34007986 */ /* 0x0003e8000c10150a */
[----:B------:R1:W-:Y:S01]  /*1e4d0*/  STG.E.U16 desc[UR10][R28.64], R22 ;  /* 0x000000161c007986 */ /* 0x0003e2000c10150a */
[----:B0-----:R-:W-:Y:S01]  /*1e4e0*/  LEA.HI.X.SX32 R21, R2, R37, 0x1, P0 ;  /* 0x0000002502157211 */ /* 0x001fe200000f0eff */
[----:B------:R-:W-:Y:S01]  /*1e4f0*/  IMAD R2, R31, 0x2, R0 ;  /* 0x000000021f027824 */ /* 0x000fe200078e0200 */
[----:B-1----:R-:W-:-:S02]  /*1e500*/  LEA R52, P0, R0, R137, 0x1 ;  /* 0x0000008900347211 */ /* 0x002fc400078008ff */
[----:B------:R-:W-:Y:S02]  /*1e510*/  PRMT R29, R22, 0x7632, R29 ;  /* 0x00007632161d7816 */ /* 0x000fe4000000001d */
[----:B------:R-:W-:Y:S01]  /*1e520*/  LEA.HI.X.SX32 R53, R0, R37, 0x1, P0 ;  /* 0x0000002500357211 */ /* 0x000fe200000f0eff */
[----:B------:R-:W-:Y:S01]  /*1e530*/  IMAD R0, R31, 0x2, R2 ;  /* 0x000000021f007824 */ /* 0x000fe200078e0202 */
[----:B------:R-:W-:Y:S01]  /*1e540*/  LEA R28, P0, R2, R137, 0x1 ;  /* 0x00000089021c7211 */ /* 0x000fe200078008ff */
[----:B------:R0:W-:Y:S01]  /*1e550*/  STG.E.U16 desc[UR10][R38.64], R29 ;  /* 0x0000001d26007986 */ /* 0x0001e2000c10150a */
[----:B------:R-:W-:-:S03]  /*1e560*/  PRMT R30, R23, 0x7632, R30 ;  /* 0x00007632171e7816 */ /* 0x000fc6000000001e */
[----:B------:R1:W-:Y:S01]  /*1e570*/  STG.E.U16 desc[UR10][R54.64], R23 ;  /* 0x0000001736007986 */ /* 0x0003e2000c10150a */
[----:B0-----:R-:W-:Y:S02]  /*1e580*/  LEA.HI.X.SX32 R29, R2, R37, 0x1, P0 ;  /* 0x00000025021d7211 */ /* 0x001fe400000f0eff */
[C---:B------:R-:W-:Y:S02]  /*1e590*/  LEA R38, P0, R0.reuse, R137, 0x1 ;  /* 0x0000008900267211 */ /* 0x040fe400078008ff */
[C---:B------:R-:W-:Y:S02]  /*1e5a0*/  LEA R2, R31.reuse, R0, 0x1 ;  /* 0x000000001f027211 */ /* 0x040fe400078e08ff */
[----:B------:R-:W-:Y:S02]  /*1e5b0*/  LEA.HI.X.SX32 R39, R0, R37, 0x1, P0 ;  /* 0x0000002500277211 */ /* 0x000fe400000f0eff */
[C---:B------:R-:W-:Y:S01]  /*1e5c0*/  LEA R22, P0, R2.reuse, R137, 0x1 ;  /* 0x0000008902167211 */ /* 0x040fe200078008ff */
[C---:B------:R-:W-:Y:S01]  /*1e5d0*/  IMAD R0, R31.reuse, 0x2, R2 ;  /* 0x000000021f007824 */ /* 0x040fe200078e0202 */
[----:B------:R0:W-:Y:S02]  /*1e5e0*/  STG.E.U16 desc[UR10][R20.64], R30 ;  /* 0x0000001e14007986 */ /* 0x0001e4000c10150a */
[----:B-1----:R-:W-:Y:S01]  /*1e5f0*/  LEA.HI.X.SX32 R23, R2, R37, 0x1, P0 ;  /* 0x0000002502177211 */ /* 0x002fe200000f0eff */
[----:B------:R-:W-:Y:S01]  /*1e600*/  IMAD R2, R31, 0x2, R0 ;  /* 0x000000021f027824 */ /* 0x000fe200078e0200 */
[----:B------:R-:W-:Y:S01]  /*1e610*/  STG.E.U16 desc[UR10][R52.64], R8 ;  /* 0x0000000834007986 */ /* 0x000fe2000c10150a */
[----:B0-----:R-:W-:-:S02]  /*1e620*/  PRMT R21, R8, 0x7632, R21 ;  /* 0x0000763208157816 */ /* 0x001fc40000000015 */
[----:B------:R-:W-:-:S03]  /*1e630*/  LEA R20, P0, R0, R137, 0x1 ;  /* 0x0000008900147211 */ /* 0x000fc600078008ff */
[----:B------:R0:W-:Y:S04]  /*1e640*/  STG.E.U16 desc[UR10][R28.64], R21 ;  /* 0x000000151c007986 */ /* 0x0001e8000c10150a */
[----:B------:R-:W-:Y:S01]  /*1e650*/  STG.E.U16 desc[UR10][R38.64], R9 ;  /* 0x0000000926007986 */ /* 0x000fe2000c10150a */
[----:B0-----:R-:W-:Y:S01]  /*1e660*/  LEA.HI.X.SX32 R21, R0, R37, 0x1, P0 ;  /* 0x0000002500157211 */ /* 0x001fe200000f0eff */
[----:B------:R-:W-:Y:S01]  /*1e670*/  IMAD R0, R31, 0x2, R2 ;  /* 0x000000021f007824 */ /* 0x000fe200078e0202 */
[C---:B------:R-:W-:Y:S02]  /*1e680*/  LEA R52, P0, R2.reuse, R137, 0x1 ;  /* 0x0000008902347211 */ /* 0x040fe400078008ff */
[----:B------:R-:W-:Y:S02]  /*1e690*/  PRMT R29, R9, 0x7632, R29 ;  /* 0x00007632091d7816 */ /* 0x000fe4000000001d */
[----:B------:R-:W-:-:S02]  /*1e6a0*/  LEA.HI.X.SX32 R53, R2, R37, 0x1, P0 ;  /* 0x0000002502357211 */ /* 0x000fc400000f0eff */
[C---:B------:R-:W-:Y:S02]  /*1e6b0*/  LEA R28, P0, R0.reuse, R137, 0x1 ;  /* 0x00000089001c7211 */ /* 0x040fe400078008ff */
[C---:B------:R-:W-:Y:S01]  /*1e6c0*/  LEA R2, R31.reuse, R0, 0x1 ;  /* 0x000000001f027211 */ /* 0x040fe200078e08ff */
[----:B------:R0:W-:Y:S04]  /*1e6d0*/  STG.E.U16 desc[UR10][R22.64], R29 ;  /* 0x0000001d16007986 */ /* 0x0001e8000c10150a */
[----:B------:R1:W-:Y:S01]  /*1e6e0*/  STG.E.U16 desc[UR10][R20.64], R10 ;  /* 0x0000000a14007986 */ /* 0x0003e2000c10150a */
[----:B0-----:R-:W-:Y:S01]  /*1e6f0*/  LEA.HI.X.SX32 R29, R0, R37, 0x1, P0 ;  /* 0x00000025001d7211 */ /* 0x001fe200000f0eff */
[----:B------:R-:W-:Y:S01]  /*1e700*/  IMAD R0, R31, 0x2, R2 ;  /* 0x000000021f007824 */ /* 0x000fe200078e0202 */
[----:B------:R-:W-:-:S04]  /*1e710*/  LEA R8, P0, R2, R137, 0x1 ;  /* 0x0000008902087211 */ /* 0x000fc800078008ff */
[----:B------:R-:W-:Y:S01]  /*1e720*/  LEA.HI.X.SX32 R9, R2, R37, 0x1, P0 ;  /* 0x0000002502097211 */ /* 0x000fe200000f0eff */
[C---:B------:R-:W-:Y:S01]  /*1e730*/  IMAD R2, R31.reuse, 0x2, R0 ;  /* 0x000000021f027824 */ /* 0x040fe200078e0200 */
[----:B------:R-:W-:Y:S02]  /*1e740*/  LEA R22, P0, R0, R137, 0x1 ;  /* 0x0000008900167211 */ /* 0x000fe400078008ff */
[----:B-1----:R-:W-:Y:S02]  /*1e750*/  PRMT R21, R10, 0x7632, R21 ;  /* 0x000076320a157816 */ /* 0x002fe40000000015 */
        /* <DEDUP_REMOVED lines=31> */
[----:B------:R-:W-:-:S02]  /*1e950*/  LEA R28, P0, R2, R137, 0x1 ;  /* 0x00000089021c7211 */ /* 0x000fc400078008ff */
[----:B------:R-:W-:Y:S02]  /*1e960*/  PRMT R11, R62, 0x7632, R11 ;  /* 0x000076323e0b7816 */ /* 0x000fe4000000000b */
[----:B------:R-:W-:Y:S01]  /*1e970*/  LEA.HI.X.SX32 R29, R2, R37, 0x1, P0 ;  /* 0x00000025021d7211 */ /* 0x000fe200000f0eff */
[----:B------:R-:W-:Y:S01]  /*1e980*/  IMAD R2, R31, 0x2, R0 ;  /* 0x000000021f027824 */ /* 0x000fe200078e0200 */
[----:B------:R-:W-:Y:S01]  /*1e990*/  LEA R10, P0, R0, R137, 0x1 ;  /* 0x00000089000a7211 */ /* 0x000fe200078008ff */
[----:B------:R0:W-:Y:S01]  /*1e9a0*/  STG.E.U16 desc[UR10][R22.64], R11 ;  /* 0x0000000b16007986 */ /* 0x0001e2000c10150a */
[----:B-1----:R-:W-:-:S03]  /*1e9b0*/  PRMT R9, R63, 0x7632, R9 ;  /* 0x000076323f097816 */ /* 0x002fc60000000009 */
[----:B------:R-:W-:Y:S04]  /*1e9c0*/  STG.E.U16 desc[UR10][R20.64], R63 ;  /* 0x0000003f14007986 */ /* 0x000fe8000c10150a */
[----:B------:R1:W-:Y:S01]  /*1e9d0*/  STG.E.U16 desc[UR10][R28.64], R9 ;  /* 0x000000091c007986 */ /* 0x0003e2000c10150a */
[----:B0-----:R-:W-:Y:S01]  /*1e9e0*/  LEA.HI.X.SX32 R11, R0, R37, 0x1, P0 ;  /* 0x00000025000b7211 */ /* 0x001fe200000f0eff */
[----:B------:R-:W-:Y:S01]  /*1e9f0*/  IMAD R0, R31, 0x2, R2 ;  /* 0x000000021f007824 */ /* 0x000fe200078e0202 */
[----:B------:R-:W-:-:S04]  /*1ea00*/  LEA R8, P0, R2, R137, 0x1 ;  /* 0x0000008902087211 */ /* 0x000fc800078008ff */
[----:B-1----:R-:W-:Y:S02]  /*1ea10*/  LEA.HI.X.SX32 R9, R2, R37, 0x1, P0 ;  /* 0x0000002502097211 */ /* 0x002fe400000f0eff */
[C---:B------:R-:W-:Y:S02]  /*1ea20*/  LEA R22, P0, R0.reuse, R137, 0x1 ;  /* 0x0000008900167211 */ /* 0x040fe400078008ff */
[C---:B------:R-:W-:Y:S02]  /*1ea30*/  LEA R2, R31.reuse, R0, 0x1 ;  /* 0x000000001f027211 */ /* 0x040fe400078e08ff */
[----:B------:R-:W-:Y:S02]  /*1ea40*/  LEA.HI.X.SX32 R23, R0, R37, 0x1, P0 ;  /* 0x0000002500177211 */ /* 0x000fe400000f0eff */
[C---:B------:R-:W-:Y:S01]  /*1ea50*/  LEA R20, P0, R2.reuse, R137, 0x1 ;  /* 0x0000008902147211 */ /* 0x040fe200078008ff */
[C---:B------:R-:W-:Y:S01]  /*1ea60*/  IMAD R0, R31.reuse, 0x2, R2 ;  /* 0x000000021f007824 */ /* 0x040fe200078e0202 */
[----:B------:R0:W-:Y:S02]  /*1ea70*/  STG.E.U16 desc[UR10][R10.64], R68 ;  /* 0x000000440a007986 */ /* 0x0001e4000c10150a */
[----:B------:R-:W-:Y:S01]  /*1ea80*/  LEA.HI.X.SX32 R21, R2, R37, 0x1, P0 ;  /* 0x0000002502157211 */ /* 0x000fe200000f0eff */
[----:B------:R-:W-:Y:S01]  /*1ea90*/  IMAD R2, R31, 0x2, R0 ;  /* 0x000000021f027824 */ /* 0x000fe200078e0200 */
[----:B------:R-:W-:-:S04]  /*1eaa0*/  LEA R28, P0, R0, R137, 0x1 ;  /* 0x00000089001c7211 */ /* 0x000fc800078008ff */
[----:B------:R-:W-:Y:S01]  /*1eab0*/  LEA.HI.X.SX32 R29, R0, R37, 0x1, P0 ;  /* 0x00000025001d7211 */ /* 0x000fe200000f0eff */
[----:B------:R-:W-:Y:S01]  /*1eac0*/  IMAD R0, R31, 0x2, R2 ;  /* 0x000000021f007824 */ /* 0x000fe200078e0202 */
[----:B0-----:R-:W-:Y:S02]  /*1ead0*/  PRMT R11, R68, 0x7632, R11 ;  /* 0x00007632440b7816 */ /* 0x001fe4000000000b */
[----:B------:R-:W-:-:S03]  /*1eae0*/  LEA R10, P0, R2, R137, 0x1 ;  /* 0x00000089020a7211 */ /* 0x000fc600078008ff */
[----:B------:R0:W-:Y:S04]  /*1eaf0*/  STG.E.U16 desc[UR10][R8.64], R11 ;  /* 0x0000000b08007986 */ /* 0x0001e8000c10150a */
[----:B------:R-:W-:Y:S01]  /*1eb00*/  STG.E.U16 desc[UR10][R22.64], R69 ;  /* 0x0000004516007986 */ /* 0x000fe2000c10150a */
[----:B0-----:R-:W-:Y:S02]  /*1eb10*/  PRMT R9, R69, 0x7632, R9 ;  /* 0x0000763245097816 */ /* 0x001fe40000000009 */
[----:B------:R-:W-:Y:S02]  /*1eb20*/  LEA.HI.X.SX32 R11, R2, R37, 0x1, P0 ;  /* 0x00000025020b7211 */ /* 0x000fe400000f0eff */
[C---:B------:R-:W-:Y:S02]  /*1eb30*/  LEA R8, P0, R0.reuse, R137, 0x1 ;  /* 0x0000008900087211 */ /* 0x040fe400078008ff */
[C---:B------:R-:W-:Y:S01]  /*1eb40*/  LEA R2, R31.reuse, R0, 0x1 ;  /* 0x000000001f027211 */ /* 0x040fe200078e08ff */
[----:B------:R0:W-:Y:S04]  /*1eb50*/  STG.E.U16 desc[UR10][R20.64], R9 ;  /* 0x0000000914007986 */ /* 0x0001e8000c10150a */
[----:B------:R-:W-:Y:S01]  /*1eb60*/  STG.E.U16 desc[UR10][R28.64], R70 ;  /* 0x000000461c007986 */ /* 0x000fe2000c10150a */
[----:B0-----:R-:W-:Y:S01]  /*1eb70*/  LEA.HI.X.SX32 R9, R0, R37, 0x1, P0 ;  /* 0x0000002500097211 */ /* 0x001fe200000f0eff */
[----:B------:R-:W-:Y:S01]  /*1eb80*/  IMAD R0, R31, 0x2, R2 ;  /* 0x000000021f007824 */ /* 0x000fe200078e0202 */
[----:B------:R-:W-:-:S02]  /*1eb90*/  LEA R22, P0, R2, R137, 0x1 ;  /* 0x0000008902167211 */ /* 0x000fc400078008ff */
[----:B------:R-:W-:Y:S02]  /*1eba0*/  PRMT R21, R70, 0x7632, R21 ;  /* 0x0000763246157816 */ /* 0x000fe40000000015 */
[----:B------:R-:W-:Y:S01]  /*1ebb0*/  LEA.HI.X.SX32 R23, R2, R37, 0x1, P0 ;  /* 0x0000002502177211 */ /* 0x000fe200000f0eff */
[C---:B------:R-:W-:Y:S01]  /*1ebc0*/  IMAD R2, R31.reuse, 0x2, R0 ;  /* 0x000000021f027824 */ /* 0x040fe200078e0200 */
[C---:B------:R-:W-:Y:S01]  /*1ebd0*/  LEA R20, P0, R0.reuse, R137, 0x1 ;  /* 0x0000008900147211 */ /* 0x040fe200078008ff */
[----:B------:R0:W-:Y:S04]  /*1ebe0*/  STG.E.U16 desc[UR10][R10.64], R21 ;  /* 0x000000150a007986 */ /* 0x0001e8000c10150a */
[----:B------:R1:W-:Y:S01]  /*1ebf0*/  STG.E.U16 desc[UR10][R8.64], R71 ;  /* 0x0000004708007986 */ /* 0x0003e2000c10150a */
[----:B0-----:R-:W-:Y:S01]  /*1ec00*/  LEA.HI.X.SX32 R21, R0, R37, 0x1, P0 ;  /* 0x0000002500157211 */ /* 0x001fe200000f0eff */
[----:B------:R-:W-:Y:S01]  /*1ec10*/  IMAD R0, R31, 0x2, R2 ;  /* 0x000000021f007824 */ /* 0x000fe200078e0202 */
[----:B------:R-:W-:-:S02]  /*1ec20*/  LEA R28, P0, R2, R137, 0x1 ;  /* 0x00000089021c7211 */ /* 0x000fc400078008ff */
[----:B------:R-:W-:Y:S02]  /*1ec30*/  PRMT R11, R71, 0x7632, R11 ;  /* 0x00007632470b7816 */ /* 0x000fe4000000000b */
[----:B------:R-:W-:Y:S02]  /*1ec40*/  LEA.HI.X.SX32 R29, R2, R37, 0x1, P0 ;  /* 0x00000025021d7211 */ /* 0x000fe400000f0eff */
[----:B------:R-:W-:Y:S02]  /*1ec50*/  LEA R10, P0, R0, R137, 0x1 ;  /* 0x00000089000a7211 */ /* 0x000fe400078008ff */
[----:B------:R-:W-:Y:S01]  /*1ec60*/  LEA R2, R31, R0, 0x1 ;  /* 0x000000001f027211 */ /* 0x000fe200078e08ff */
[----:B------:R0:W-:Y:S01]  /*1ec70*/  STG.E.U16 desc[UR10][R22.64], R11 ;  /* 0x0000000b16007986 */ /* 0x0001e2000c10150a */
[----:B-1----:R-:W-:-:S03]  /*1ec80*/  PRMT R9, R76, 0x7632, R9 ;  /* 0x000076324c097816 */ /* 0x002fc60000000009 */
[----:B------:R1:W-:Y:S04]  /*1ec90*/  STG.E.U16 desc[UR10][R20.64], R76 ;  /* 0x0000004c14007986 */ /* 0x0003e8000c10150a */
[----:B------:R2:W-:Y:S01]  /*1eca0*/  STG.E.U16 desc[UR10][R28.64], R9 ;  /* 0x000000091c007986 */ /* 0x0005e2000c10150a */
[----:B0-----:R-:W-:Y:S01]  /*1ecb0*/  LEA.HI.X.SX32 R11, R0, R37, 0x1, P0 ;  /* 0x00000025000b7211 */ /* 0x001fe200000f0eff */
[----:B------:R-:W-:Y:S01]  /*1ecc0*/  IMAD R0, R31, 0x2, R2 ;  /* 0x000000021f007824 */ /* 0x000fe200078e0202 */
[C---:B------:R-:W-:Y:S02]  /*1ecd0*/  LEA R8, P0, R2.reuse, R137, 0x1 ;  /* 0x0000008902087211 */ /* 0x040fe400078008ff */
[----:B-1----:R-:W-:Y:S02]  /*1ece0*/  PRMT R21, R77, 0x7632, R21 ;  /* 0x000076324d157816 */ /* 0x002fe40000000015 */
[----:B--2---:R-:W-:Y:S01]  /*1ecf0*/  LEA.HI.X.SX32 R9, R2, R37, 0x1, P0 ;  /* 0x0000002502097211 */ /* 0x004fe200000f0eff */
[C---:B------:R-:W-:Y:S01]  /*1ed00*/  IMAD R2, R31.reuse, 0x2, R0 ;  /* 0x000000021f027824 */ /* 0x040fe200078e0200 */
[C---:B------:R-:W-:Y:S01]  /*1ed10*/  LEA R22, P0, R0.reuse, R137, 0x1 ;  /* 0x0000008900167211 */ /* 0x040fe200078008ff */
[----:B------:R-:W-:Y:S03]  /*1ed20*/  STG.E.U16 desc[UR10][R10.64], R77 ;  /* 0x0000004d0a007986 */ /* 0x000fe6000c10150a */
[----:B------:R-:W-:Y:S01]  /*1ed30*/  LEA.HI.X.SX32 R23, R0, R37, 0x1, P0 ;  /* 0x0000002500177211 */ /* 0x000fe200000f0eff */
[----:B------:R-:W-:Y:S01]  /*1ed40*/  IMAD R0, R31, 0x2, R2 ;  /* 0x000000021f007824 */ /* 0x000fe200078e0202 */
[C---:B------:R-:W-:Y:S01]  /*1ed50*/  LEA R20, P0, R2.reuse, R137, 0x1 ;  /* 0x0000008902147211 */ /* 0x040fe200078008ff */
[----:B------:R0:W-:Y:S03]  /*1ed60*/  STG.E.U16 desc[UR10][R8.64], R21 ;  /* 0x0000001508007986 */ /* 0x0001e6000c10150a */
[----:B0-----:R-:W-:-:S02]  /*1ed70*/  LEA.HI.X.SX32 R21, R2, R37, 0x1, P0 ;  /* 0x0000002502157211 */ /* 0x001fc400000f0eff */
[C---:B------:R-:W-:Y:S02]  /*1ed80*/  LEA R28, P0, R0.reuse, R137, 0x1 ;  /* 0x00000089001c7211 */ /* 0x040fe400078008ff */
[C---:B------:R-:W-:Y:S02]  /*1ed90*/  LEA R2, R31.reuse, R0, 0x1 ;  /* 0x000000001f027211 */ /* 0x040fe400078e08ff */
[----:B------:R-:W-:Y:S02]  /*1eda0*/  LEA.HI.X.SX32 R29, R0, R37, 0x1, P0 ;  /* 0x00000025001d7211 */ /* 0x000fe400000f0eff */
[----:B------:R-:W-:Y:S01]  /*1edb0*/  LEA R10, P0, R2, R137, 0x1 ;  /* 0x00000089020a7211 */ /* 0x000fe200078008ff */
[C---:B------:R-:W-:Y:S01]  /*1edc0*/  IMAD R0, R31.reuse, 0x2, R2 ;  /* 0x000000021f007824 */ /* 0x040fe200078e0202 */
[----:B------:R-:W-:Y:S02]  /*1edd0*/  PRMT R9, R78, 0x7632, R9 ;  /* 0x000076324e097816 */ /* 0x000fe40000000009 */
[----:B------:R-:W-:Y:S01]  /*1ede0*/  LEA.HI.X.SX32 R11, R2, R37, 0x1, P0 ;  /* 0x00000025020b7211 */ /* 0x000fe200000f0eff */
[C---:B------:R-:W-:Y:S01]  /*1edf0*/  IMAD R2, R31.reuse, 0x2, R0 ;  /* 0x000000021f027824 */ /* 0x040fe200078e0200 */
[C---:B------:R-:W-:Y:S01]  /*1ee00*/  LEA R8, P0, R0.reuse, R137, 0x1 ;  /* 0x0000008900087211 */ /* 0x040fe200078008ff */
[----:B------:R-:W-:Y:S04]  /*1ee10*/  STG.E.U16 desc[UR10][R22.64], R78 ;  /* 0x0000004e16007986 */ /* 0x000fe8000c10150a */
[----:B------:R0:W-:Y:S04]  /*1ee20*/  STG.E.U16 desc[UR10][R20.64], R9 ;  /* 0x0000000914007986 */ /* 0x0001e8000c10150a */
[----:B------:R-:W-:Y:S01]  /*1ee30*/  STG.E.U16 desc[UR10][R28.64], R79 ;  /* 0x0000004f1c007986 */ /* 0x000fe2000c10150a */
[----:B0-----:R-:W-:Y:S01]  /*1ee40*/  LEA.HI.X.SX32 R9, R0, R37, 0x1, P0 ;  /* 0x0000002500097211 */ /* 0x001fe200000f0eff */
[----:B------:R-:W-:Y:S01]  /*1ee50*/  IMAD R0, R31, 0x2, R2 ;  /* 0x000000021f007824 */ /* 0x000fe200078e0202 */
[----:B------:R-:W-:-:S02]  /*1ee60*/  LEA R22, P0, R2, R137, 0x1 ;  /* 0x0000008902167211 */ /* 0x000fc400078008ff */
[----:B------:R-:W-:Y:S02]  /*1ee70*/  PRMT R21, R79, 0x7632, R21 ;  /* 0x000076324f157816 */ /* 0x000fe40000000015 */
[----:B------:R-:W-:Y:S02]  /*1ee80*/  LEA.HI.X.SX32 R23, R2, R37, 0x1, P0 ;  /* 0x0000002502177211 */ /* 0x000fe400000f0eff */
        /* <DEDUP_REMOVED lines=217> */
[----:B------:R-:W-:Y:S01]  /*1fc20*/  LEA R2, R31, R0, 0x1 ;  /* 0x000000001f027211 */ /* 0x000fe200078e08ff */
[----:B------:R0:W-:Y:S02]  /*1fc30*/  STG.E.U16 desc[UR10][R20.64], R9 ;  /* 0x0000000914007986 */ /* 0x0001e4000c10150a */
[----:B0-----:R-:W-:-:S02]  /*1fc40*/  LEA.HI.X.SX32 R9, R0, R37, 0x1, P0 ;  /* 0x0000002500097211 */ /* 0x001fc400000f0eff */
[----:B------:R-:W-:Y:S01]  /*1fc50*/  IMAD R0, R31, 0x2, R2 ;  /* 0x000000021f007824 */ /* 0x000fe200078e0202 */
[----:B------:R-:W-:-:S03]  /*1fc60*/  LEA R22, P0, R2, R137, 0x1 ;  /* 0x0000008902167211 */ /* 0x000fc600078008ff */
[C---:B------:R-:W-:Y:S01]  /*1fc70*/  IMAD R30, R31.reuse, 0x2, R0 ;  /* 0x000000021f1e7824 */ /* 0x040fe200078e0200 */
[----:B------:R-:W-:Y:S02]  /*1fc80*/  PRMT R21, R44, 0x7632, R21 ;  /* 0x000076322c157816 */ /* 0x000fe40000000015 */
[----:B------:R-:W-:Y:S01]  /*1fc90*/  LEA.HI.X.SX32 R23, R2, R37, 0x1, P0 ;  /* 0x0000002502177211 */ /* 0x000fe200000f0eff */
[----:B------:R-:W-:Y:S01]  /*1fca0*/  IMAD R2, R31, 0x2, R30 ;  /* 0x000000021f027824 */ /* 0x000fe200078e021e */
[C---:B------:R-:W-:Y:S01]  /*1fcb0*/  LEA R20, P0, R0.reuse, R137, 0x1 ;  /* 0x0000008900147211 */ /* 0x040fe200078008ff */
[----:B------:R-:W-:Y:S04]  /*1fcc0*/  STG.E.U16 desc[UR10][R28.64], R44 ;  /* 0x0000002c1c007986 */ /* 0x000fe8000c10150a */
[----:B------:R0:W-:Y:S02]  /*1fcd0*/  STG.E.U16 desc[UR10][R10.64], R21 ;  /* 0x000000150a007986 */ /* 0x0001e4000c10150a */
[----:B0-----:R-:W-:-:S02]  /*1fce0*/  LEA.HI.X.SX32 R21, R0, R37, 0x1, P0 ;  /* 0x0000002500157211 */ /* 0x001fc400000f0eff */
[----:B------:R-:W-:Y:S02]  /*1fcf0*/  LEA R0, R31, R2, 0x1 ;  /* 0x000000021f007211 */ /* 0x000fe400078e08ff */
[----:B------:R-:W-:-:S03]  /*1fd00*/  LEA R28, P0, R30, R137, 0x1 ;  /* 0x000000891e1c7211 */ /* 0x000fc600078008ff */
[----:B------:R-:W-:Y:S01]  /*1fd10*/  IMAD R32, R31, 0x2, R0 ;  /* 0x000000021f207824 */ /* 0x000fe200078e0200 */
[----:B------:R-:W-:-:S03]  /*1fd20*/  LEA.HI.X.SX32 R29, R30, R37, 0x1, P0 ;  /* 0x000000251e1d7211 */ /* 0x000fc600000f0eff */
[----:B------:R-:W-:Y:S01]  /*1fd30*/  IMAD R30, R31, 0x2, R32 ;  /* 0x000000021f1e7824 */ /* 0x000fe200078e0220 */
[----:B------:R-:W-:Y:S02]  /*1fd40*/  PRMT R11, R45, 0x7632, R11 ;  /* 0x000076322d0b7816 */ /* 0x000fe4000000000b */
[----:B------:R-:W-:Y:S01]  /*1fd50*/  LEA R10, P0, R2, R137, 0x1 ;  /* 0x00000089020a7211 */ /* 0x000fe200078008ff */
[----:B------:R-:W-:Y:S01]  /*1fd60*/  IMAD R34, R31, 0x2, R30 ;  /* 0x000000021f227824 */ /* 0x000fe200078e021e */
[----:B------:R0:W-:Y:S04]  /*1fd70*/  STG.E.U16 desc[UR10][R8.64], R45 ;  /* 0x0000002d08007986 */ /* 0x0001e8000c10150a */
[----:B------:R1:W-:Y:S04]  /*1fd80*/  STG.E.U16 desc[UR10][R22.64], R11 ;  /* 0x0000000b16007986 */ /* 0x0003e8000c10150a */
[----:B------:R-:W-:Y:S01]  /*1fd90*/  STG.E.U16 desc[UR10][R20.64], R46 ;  /* 0x0000002e14007986 */ /* 0x000fe2000c10150a */
[----:B0-----:R-:W-:-:S02]  /*1fda0*/  PRMT R9, R46, 0x7632, R9 ;  /* 0x000076322e097816 */ /* 0x001fc40000000009 */
[----:B-1----:R-:W-:Y:S02]  /*1fdb0*/  LEA.HI.X.SX32 R11, R2, R37, 0x1, P0 ;  /* 0x00000025020b7211 */ /* 0x002fe400000f0eff */
[C---:B------:R-:W-:Y:S02]  /*1fdc0*/  LEA R8, P0, R0.reuse, R137, 0x1 ;  /* 0x0000008900087211 */ /* 0x040fe400078008ff */
[----:B------:R-:W-:Y:S01]  /*1fdd0*/  LEA R2, R31, R34, 0x1 ;  /* 0x000000221f027211 */ /* 0x000fe200078e08ff */
[----:B------:R0:W-:Y:S01]  /*1fde0*/  STG.E.U16 desc[UR10][R28.64], R9 ;  /* 0x000000091c007986 */ /* 0x0001e2000c10150a */
[----:B------:R-:W-:Y:S02]  /*1fdf0*/  PRMT R23, R47, 0x7632, R23 ;  /* 0x000076322f177816 */ /* 0x000fe40000000017 */
[----:B0-----:R-:W-:Y:S01]  /*1fe00*/  LEA.HI.X.SX32 R9, R0, R37, 0x1, P0 ;  /* 0x0000002500097211 */ /* 0x001fe200000f0eff */
[----:B------:R-:W-:Y:S01]  /*1fe10*/  IMAD R0, R31, 0x2, R2 ;  /* 0x000000021f007824 */ /* 0x000fe200078e0202 */
[----:B------:R-:W-:-:S03]  /*1fe20*/  LEA R20, P0, R32, R137, 0x1 ;  /* 0x0000008920147211 */ /* 0x000fc600078008ff */
[C---:B------:R-:W-:Y:S01]  /*1fe30*/  IMAD R36, R31.reuse, 0x2, R0 ;  /* 0x000000021f247824 */ /* 0x040fe200078e0200 */
[----:B------:R-:W-:Y:S02]  /*1fe40*/  LEA.HI.X.SX32 R21, R32, R37, 0x1, P0 ;  /* 0x0000002520157211 */ /* 0x000fe400000f0eff */
[----:B------:R-:W-:Y:S01]  /*1fe50*/  LEA R22, P0, R30, R137, 0x1 ;  /* 0x000000891e167211 */ /* 0x000fe200078008ff */
[----:B------:R-:W-:Y:S01]  /*1fe60*/  IMAD R38, R31, 0x2, R36 ;  /* 0x000000021f267824 */ /* 0x000fe200078e0224 */
[----:B------:R-:W-:Y:S04]  /*1fe70*/  STG.E.U16 desc[UR10][R10.64], R47 ;  /* 0x0000002f0a007986 */ /* 0x000fe8000c10150a */
[----:B------:R0:W-:Y:S01]  /*1fe80*/  STG.E.U16 desc[UR10][R8.64], R23 ;  /* 0x0000001708007986 */ /* 0x0001e2000c10150a */
[----:B------:R-:W-:-:S02]  /*1fe90*/  PRMT R33, R48, 0x7632, R33 ;  /* 0x0000763230217816 */ /* 0x000fc40000000021 */
[----:B0-----:R-:W-:Y:S01]  /*1fea0*/  LEA.HI.X.SX32 R23, R30, R37, 0x1, P0 ;  /* 0x000000251e177211 */ /* 0x001fe200000f0eff */
[----:B------:R-:W0:Y:S01]  /*1feb0*/  LDS.128 R8, [R234] ;  /* 0x00000000ea087984 */ /* 0x000e220000000c00 */
[----:B------:R-:W-:Y:S02]  /*1fec0*/  LEA R30, R31, R38, 0x1 ;  /* 0x000000261f1e7211 */ /* 0x000fe400078e08ff */
[----:B------:R-:W-:-:S03]  /*1fed0*/  LEA R28, P0, R34, R137, 0x1 ;  /* 0x00000089221c7211 */ /* 0x000fc600078008ff */
[C---:B------:R-:W-:Y:S01]  /*1fee0*/  IMAD R44, R31.reuse, 0x2, R30 ;  /* 0x000000021f2c7824 */ /* 0x040fe200078e021e */
[----:B------:R-:W-:Y:S02]  /*1fef0*/  LEA.HI.X.SX32 R29, R34, R37, 0x1, P0 ;  /* 0x00000025221d7211 */ /* 0x000fe400000f0eff */
[C---:B------:R-:W-:Y:S01]  /*1ff00*/  LEA R32, P0, R2.reuse, R137, 0x1 ;  /* 0x0000008902207211 */ /* 0x040fe200078008ff */
[C---:B------:R-:W-:Y:S01]  /*1ff10*/  IMAD R46, R31.reuse, 0x2, R44 ;  /* 0x000000021f2e7824 */ /* 0x040fe200078e022c */
[----:B------:R-:W-:Y:S04]  /*1ff20*/  STG.E.U16 desc[UR10][R20.64], R48 ;  /* 0x0000003014007986 */ /* 0x000fe8000c10150a */
[----:B------:R1:W-:Y:S02]  /*1ff30*/  STG.E.U16 desc[UR10][R22.64], R33 ;  /* 0x0000002116007986 */ /* 0x0003e4000c10150a */
[----:B-1----:R-:W-:Y:S01]  /*1ff40*/  LEA.HI.X.SX32 R33, R2, R37, 0x1, P0 ;  /* 0x0000002502217211 */ /* 0x002fe200000f0eff */
[----:B------:R-:W-:Y:S01]  /*1ff50*/  IMAD R2, R31, 0x2, R46 ;  /* 0x000000021f027824 */ /* 0x000fe200078e022e */
[----:B------:R-:W-:-:S02]  /*1ff60*/  LEA R34, P0, R0, R137, 0x1 ;  /* 0x0000008900227211 */ /* 0x000fc400078008ff */
[----:B------:R-:W-:Y:S02]  /*1ff70*/  PRMT R21, R49, 0x7632, R21 ;  /* 0x0000763231157816 */ /* 0x000fe40000000015 */
[C---:B------:R-:W-:Y:S02]  /*1ff80*/  LEA R48, R31.reuse, R2, 0x1 ;  /* 0x000000021f307211 */ /* 0x040fe400078e08ff */
[----:B------:R-:W-:Y:S02]  /*1ff90*/  LEA.HI.X.SX32 R35, R0, R37, 0x1, P0 ;  /* 0x0000002500237211 */ /* 0x000fe400000f0eff */
[----:B------:R-:W-:Y:S01]  /*1ffa0*/  LEA R20, P0, R36, R137, 0x1 ;  /* 0x0000008924147211 */ /* 0x000fe200078008ff */
[----:B------:R-:W-:Y:S01]  /*1ffb0*/  IMAD R0, R31, 0x2, R48 ;  /* 0x000000021f007824 */ /* 0x000fe200078e0230 */
[----:B------:R-:W-:Y:S04]  /*1ffc0*/  STG.E.U16 desc[UR10][R28.64], R49 ;  /* 0x000000311c007986 */ /* 0x000fe8000c10150a */
[----:B------:R1:W-:Y:S01]  /*1ffd0*/  STG.E.U16 desc[UR10][R32.64], R21 ;  /* 0x0000001520007986 */ /* 0x0003e2000c10150a */
[----:B------:R-:W-:-:S02]  /*1ffe0*/  PRMT R23, R50, 0x7632, R23 ;  /* 0x0000763232177816 */ /* 0x000fc40000000017 */
[----:B-1----:R-:W-:Y:S01]  /*1fff0*/  LEA.HI.X.SX32 R21, R36, R37, 0x1, P0 ;  /* 0x0000002524157211 */ /* 0x002fe200000f0eff */
[----:B------:R-:W-:-:S04]  /*20000*/  IMAD R36, R31, 0x2, R0 ;  /* 0x000000021f247824 */ /* 0x000fc800078e0200 */
[----:B------:R-:W-:Y:S01]  /*20010*/  IMAD R52, R31, 0x2, R36 ;  /* 0x000000021f347824 */ /* 0x000fe200078e0224 */
[----:B------:R-:W-:-:S04]  /*20020*/  LEA R28, P1, R30, R137, 0x1 ;  /* 0x000000891e1c7211 */ /* 0x000fc800078208ff */
[C---:B------:R-:W-:Y:S02]  /*20030*/  LEA R54, R31.reuse, R52, 0x1 ;  /* 0x000000341f367211 */ /* 0x040fe400078e08ff */
[----:B------:R-:W-:Y:S01]  /*20040*/  LEA R22, P0, R38, R137, 0x1 ;  /* 0x0000008926167211 */ /* 0x000fe200078008ff */
[----:B------:R-:W-:Y:S01]  /*20050*/  STG.E.U16 desc[UR10][R34.64], R50 ;  /* 0x0000003222007986 */ /* 0x000fe2000c10150a */
[-C--:B------:R-:W-:Y:S01]  /*20060*/  LEA.HI.X.SX32 R29, R30, R37.reuse, 0x1, P1 ;  /* 0x000000251e1d7211 */ /* 0x080fe200008f0eff */
[C---:B------:R-:W-:Y:S02]  /*20070*/  IMAD R30, R31.reuse, 0x2, R54 ;  /* 0x000000021f1e7824 */ /* 0x040fe400078e0236 */
[----:B------:R1:W-:Y:S02]  /*20080*/  STG.E.U16 desc[UR10][R20.64], R23 ;  /* 0x0000001714007986 */ /* 0x0003e4000c10150a */
[----:B-1----:R-:W-:Y:S01]  /*20090*/  LEA.HI.X.SX32 R23, R38, R37, 0x1, P0 ;  /* 0x0000002526177211 */ /* 0x002fe200000f0eff */
[----:B------:R-:W-:Y:S01]  /*200a0*/  IMAD R38, R31, 0x2, R30 ;  /* 0x000000021f267824 */ /* 0x000fe200078e021e */
[----:B------:R-:W-:-:S02]  /*200b0*/  LEA R32, P0, R44, R137, 0x1 ;  /* 0x000000892c207211 */ /* 0x000fc400078008ff */
[----:B------:R-:W-:Y:S02]  /*200c0*/  PRMT R21, R51, 0x7632, R21 ;  /* 0x0000763233157816 */ /* 0x000fe40000000015 */
[----:B------:R-:W-:Y:S01]  /*200d0*/  LEA.HI.X.SX32 R33, R44, R37, 0x1, P0 ;  /* 0x000000252c217211 */ /* 0x000fe200000f0eff */
[----:B------:R-:W-:Y:S01]  /*200e0*/  IMAD R44, R31, 0x2, R38 ;  /* 0x000000021f2c7824 */ /* 0x000fe200078e0226 */
[C---:B------:R-:W-:Y:S01]  /*200f0*/  LEA R20, P0, R46.reuse, R137, 0x1 ;  /* 0x000000892e147211 */ /* 0x040fe200078008ff */
[----:B------:R-:W-:Y:S04]  /*20100*/  STG.E.U16 desc[UR10][R22.64], R51 ;  /* 0x0000003316007986 */ /* 0x000fe8000c10150a */
[----:B------:R1:W-:Y:S02]  /*20110*/  STG.E.U16 desc[UR10][R28.64], R21 ;  /* 0x000000151c007986 */ /* 0x0003e4000c10150a */
[----:B-1----:R-:W-:-:S02]  /*20120*/  LEA.HI.X.SX32 R21, R46, R37, 0x1, P0 ;  /* 0x000000252e157211 */ /* 0x002fc400000f0eff */
[C---:B------:R-:W-:Y:S02]  /*20130*/  LEA R46, R31.reuse, R44, 0x1 ;  /* 0x0000002c1f2e7211 */ /* 0x040fe400078e08ff */
[----:B------:R-:W-:Y:S02]  /*20140*/  LEA R34, P0, R2, R137, 0x1 ;  /* 0x0000008902227211 */ /* 0x000fe400078008ff */
[----:B0-----:R-:W-:Y:S01]  /*20150*/  PRMT R23, R8, 0x7632, R23 ;  /* 0x0000763208177816 */ /* 0x001fe20000000017 */
[C---:B------:R-:W-:Y:S01]  /*20160*/  IMAD R50, R31.reuse, 0x2, R46 ;  /* 0x000000021f327824 */ /* 0x040fe200078e022e */
[----:B------:R-:W-:Y:S02]  /*20170*/  LEA.HI.X.SX32 R35, R2, R37, 0x1, P0 ;  /* 0x0000002502237211 */ /* 0x000fe400000f0eff */
[C---:B------:R-:W-:Y:S01]  /*20180*/  LEA R22, P0, R48.reuse, R137, 0x1 ;  /* 0x0000008930167211 */ /* 0x040fe200078008ff */
[C---:B------:R-:W-:Y:S01]  /*20190*/  IMAD R2, R31.reuse, 0x2, R50 ;  /* 0x000000021f027824 */ /* 0x040fe200078e0232 */
[----:B------:R-:W-:Y:S04]  /*201a0*/  STG.E.U16 desc[UR10][R32.64], R8 ;  /* 0x0000000820007986 */ /* 0x000fe8000c10150a */
[----:B------:R0:W-:Y:S02]  /*201b0*/  STG.E.U16 desc[UR10][R20.64], R23 ;  /* 0x0000001714007986 */ /* 0x0001e4000c10150a */
[----:B0-----:R-:W-:Y:S01]  /*201c0*/  LEA.HI.X.SX32 R23, R48, R37, 0x1, P0 ;  /* 0x0000002530177211 */ /* 0x001fe200000f0eff */
[----:B------:R-:W-:Y:S01]  /*201d0*/  IMAD R48, R31, 0x2, R2 ;  /* 0x000000021f307824 */ /* 0x000fe200078e0202 */
[----:B------:R-:W-:-:S04]  /*201e0*/  LEA R28, P0, R0, R137, 0x1 ;  /* 0x00000089001c7211 */ /* 0x000fc800078008ff */
[C---:B------:R-:W-:Y:S02]  /*201f0*/  LEA R56, R31.reuse, R48, 0x1 ;  /* 0x000000301f387211 */ /* 0x040fe400078e08ff */
[----:B------:R-:W-:Y:S02]  /*20200*/  LEA.HI.X.SX32 R29, R0, R37, 0x1, P0 ;  /* 0x00000025001d7211 */ /* 0x000fe400000f0eff */
[----:B------:R-:W-:Y:S01]  /*20210*/  LEA R32, P0, R36, R137, 0x1 ;  /* 0x0000008924207211 */ /* 0x000fe200078008ff */
[----:B------:R-:W-:-:S03]  /*20220*/  IMAD R0, R31, 0x2, R56 ;  /* 0x000000021f007824 */ /* 0x000fc600078e0238 */
[----:B------:R-:W-:Y:S01]  /*20230*/  LEA.HI.X.SX32 R33, R36, R37, 0x1, P0 ;  /* 0x0000002524217211 */ /* 0x000fe200000f0eff */
[----:B------:R-:W-:Y:S01]  /*20240*/  IMAD R36, R31, 0x2, R0 ;  /* 0x000000021f247824 */ /* 0x000fe200078e0200 */
[----:B------:R0:W-:Y:S01]  /*20250*/  STG.E.U16 desc[UR10][R34.64], R9 ;  /* 0x0000000922007986 */ /* 0x0001e2000c10150a */
[----:B------:R-:W-:Y:S02]  /*20260*/  PRMT R21, R9, 0x7632, R21 ;  /* 0x0000763209157816 */ /* 0x000fe40000000015 */
[-C--:B------:R-:W-:Y:S01]  /*20270*/  LEA R8, P0, R52, R137.reuse, 0x1 ;  /* 0x0000008934087211 */ /* 0x080fe200078008ff */
[----:B0-----:R-:W-:Y:S01]  /*20280*/  IMAD R34, R31, 0x2, R36 ;  /* 0x000000021f227824 */ /* 0x001fe200078e0224 */
[----:B------:R-:W-:-:S04]  /*20290*/  LEA R20, P1, R54, R137, 0x1 ;  /* 0x0000008936147211 */ /* 0x000fc800078208ff */
[----:B------:R-:W-:Y:S01]  /*202a0*/  LEA R58, R31, R34, 0x1 ;  /* 0x000000221f3a7211 */ /* 0x000fe200078e08ff */
[----:B------:R0:W-:Y:S01]  /*202b0*/  STG.E.U16 desc[UR10][R22.64], R21 ;  /* 0x0000001516007986 */ /* 0x0001e2000c10150a */
[----:B------:R-:W-:-:S03]  /*202c0*/  LEA.HI.X.SX32 R9, R52, R37, 0x1, P0 ;  /* 0x0000002534097211 */ /* 0x000fc600000f0eff */
[C---:B------:R-:W-:Y:S01]  /*202d0*/  IMAD R52, R31.reuse, 0x2, R58 ;  /* 0x000000021f347824 */ /* 0x040fe200078e023a */
[----:B------:R1:W-:Y:S01]  /*202e0*/  STG.E.U16 desc[UR10][R28.64], R10 ;  /* 0x0000000a1c007986 */ /* 0x0003e2000c10150a */
[----:B0-----:R-:W-:Y:S02]  /*202f0*/  PRMT R23, R10, 0x7632, R23 ;  /* 0x000076320a177816 */ /* 0x001fe40000000017 */
        /* <DEDUP_REMOVED lines=11> */
[C---:B------:R-:W-:Y:S02]  /*203b0*/  LEA R38, R31.reuse, R30, 0x1 ;  /* 0x0000001e1f267211 */ /* 0x040fe400078e08ff */
[----:B------:R-:W-:Y:S02]  /*203c0*/  LEA R32, P0, R44, R137, 0x1 ;  /* 0x000000892c207211 */ /* 0x000fe400078008ff */
[----:B------:R-:W-:Y:S01]  /*203d0*/  PRMT R9, R236, 0x7632, R9 ;  /* 0x00007632ec097816 */ /* 0x000fe20000000009 */
        /* <DEDUP_REMOVED lines=8> */
[----:B------:R-:W-:Y:S01]  /*20460*/  IMAD R46, R31, 0x2, R44 ;  /* 0x000000021f2e7824 */ /* 0x000fe200078e022c */
[----:B------:R-:W-:-:S04]  /*20470*/  LEA R10, P0, R50, R137, 0x1 ;  /* 0x00000089320a7211 */ /* 0x000fc800078008ff */
[C---:B------:R-:W-:Y:S02]  /*20480*/  LEA R62, R31.reuse, R46, 0x1 ;  /* 0x0000002e1f3e7211 */ /* 0x040fe400078e08ff */
[----:B------:R-:W-:Y:S02]  /*20490*/  LEA.HI.X.SX32 R11, R50, R37, 0x1, P0 ;  /* 0x00000025320b7211 */ /* 0x000fe400000f0eff */
[C---:B------:R-:W-:Y:S01]  /*204a0*/  LEA R20, P0, R2.reuse, R137, 0x1 ;  /* 0x0000008902147211 */ /* 0x040fe200078008ff */
[C---:B------:R-:W-:Y:S01]  /*204b0*/  IMAD R50, R31.reuse, 0x2, R62 ;  /* 0x000000021f327824 */ /* 0x040fe200078e023e */
[----:B------:R-:W-:Y:S04]  /*204c0*/  STG.E.U16 desc[UR10][R32.64], R238 ;  /* 0x000000ee20007986 */ /* 0x000fe8000c10150a */
[----:B------:R0:W-:Y:S02]  /*204d0*/  STG.E.U16 desc[UR10][R8.64], R21 ;  /* 0x0000001508007986 */ /* 0x0001e4000c10150a */
[----:B0-----:R-:W-:Y:S01]  /*204e0*/  LEA.HI.X.SX32 R21, R2, R37, 0x1, P0 ;  /* 0x0000002502157211 */ /* 0x001fe200000f0eff */
[----:B------:R-:W-:-:S04]  /*204f0*/  IMAD R2, R31, 0x2, R50 ;  /* 0x000000021f027824 */ /* 0x000fc800078e0232 */
[----:B------:R-:W-:Y:S01]  /*20500*/  IMAD R32, R31, 0x2, R2 ;  /* 0x000000021f207824 */ /* 0x000fe200078e0202 */
[----:B------:R-:W-:-:S04]  /*20510*/  LEA R22, P0, R48, R137, 0x1 ;  /* 0x0000008930167211 */ /* 0x000fc800078008ff */
[C---:B------:R-:W-:Y:S02]  /*20520*/  LEA R68, R31.reuse, R32, 0x1 ;  /* 0x000000201f447211 */ /* 0x040fe400078e08ff */
[----:B------:R-:W-:Y:S02]  /*20530*/  LEA R28, P1, R56, R137, 0x1 ;  /* 0x00000089381c7211 */ /* 0x000fe400078208ff */
[-C--:B------:R-:W-:Y:S01]  /*20540*/  LEA.HI.X.SX32 R23, R48, R37.reuse, 0x1, P0 ;  /* 0x0000002530177211 */ /* 0x080fe200000f0eff */
[----:B------:R-:W-:Y:S01]  /*20550*/  IMAD R48, R31, 0x2, R68 ;  /* 0x000000021f307824 */ /* 0x000fe200078e0244 */
[----:B----4-:R-:W-:Y:S02]  /*20560*/  PRMT R9, R235, 0x7632, R9 ;  /* 0x00007632eb097816 */ /* 0x010fe40000000009 */
[----:B------:R-:W-:Y:S01]  /*20570*/  LEA.HI.X.SX32 R29, R56, R37, 0x1, P1 ;  /* 0x00000025381d7211 */ /* 0x000fe200008f0eff */
[----:B------:R-:W-:Y:S01]  /*20580*/  IMAD R56, R31, 0x2, R48 ;  /* 0x000000021f387824 */ /* 0x000fe200078e0230 */
[----:B------:R-:W-:Y:S01]  /*20590*/  LEA R8, P0, R0, R137, 0x1 ;  /* 0x0000008900087211 */ /* 0x000fe200078008ff */
[----:B------:R0:W-:Y:S04]  /*205a0*/  STG.E.U16 desc[UR10][R10.64], R235 ;  /* 0x000000eb0a007986 */ /* 0x0001e8000c10150a */
[----:B------:R1:W-:Y:S04]  /*205b0*/  STG.E.U16 desc[UR10][R20.64], R9 ;  /* 0x0000000914007986 */ /* 0x0003e8000c10150a */
[----:B---3--:R-:W-:Y:S01]  /*205c0*/  STG.E.U16 desc[UR10][R22.64], R249 ;  /* 0x000000f916007986 */ /* 0x008fe2000c10150a */
[----:B0-----:R-:W-:-:S02]  /*205d0*/  PRMT R11, R249, 0x7632, R11 ;  /* 0x00007632f90b7816 */ /* 0x001fc4000000000b */
[----:B-1----:R-:W-:Y:S01]  /*205e0*/  LEA.HI.X.SX32 R9, R0, R37, 0x1, P0 ;  /* 0x0000002500097211 */ /* 0x002fe200000f0eff */
[C---:B------:R-:W-:Y:S01]  /*205f0*/  IMAD R0, R31.reuse, 0x2, R56 ;  /* 0x000000021f007824 */ /* 0x040fe200078e0238 */
[C---:B------:R-:W-:Y:S01]  /*20600*/  LEA R10, P0, R36.reuse, R137, 0x1 ;  /* 0x00000089240a7211 */ /* 0x040fe200078008ff */
[----:B------:R0:W-:Y:S03]  /*20610*/  STG.E.U16 desc[UR10][R28.64], R11 ;  /* 0x0000000b1c007986 */ /* 0x0001e6000c10150a */
[----:B0-----:R-:W-:Y:S02]  /*20620*/  LEA.HI.X.SX32 R11, R36, R37, 0x1, P0 ;  /* 0x00000025240b7211 */ /* 0x001fe400000f0eff */
[----:B------:R-:W-:Y:S02]  /*20630*/  LEA R36, R31, R0, 0x1 ;  /* 0x000000001f247211 */ /* 0x000fe400078e08ff */
[----:B------:R-:W-:-:S03]  /*20640*/  LEA R20, P0, R34, R137, 0x1 ;  /* 0x0000008922147211 */ /* 0x000fc600078008ff */
[C---:B------:R-:W-:Y:S01]  /*20650*/  IMAD R70, R31.reuse, 0x2, R36 ;  /* 0x000000021f467824 */ /* 0x040fe200078e0224 */
[----:B------:R-:W-:Y:S02]  /*20660*/  LEA.HI.X.SX32 R21, R34, R37, 0x1, P0 ;  /* 0x0000002522157211 */ /* 0x000fe400000f0eff */
[----:B------:R-:W-:Y:S01]  /*20670*/  LEA R22, P0, R58, R137, 0x1 ;  /* 0x000000893a167211 */ /* 0x000fe200078008ff */
[----:B------:R-:W-:-:S03]  /*20680*/  IMAD R34, R31, 0x2, R70 ;  /* 0x000000021f227824 */ /* 0x000fc600078e0246 */
[----:B------:R-:W-:Y:S01]  /*20690*/  LEA.HI.X.SX32 R23, R58, R37, 0x1, P0 ;  /* 0x000000253a177211 */ /* 0x000fe200000f0eff */
[C---:B------:R-:W-:Y:S01]  /*206a0*/  IMAD R58, R31.reuse, 0x2, R34 ;  /* 0x000000021f3a7824 */ /* 0x040fe200078e0222 */
[C---:B------:R-:W-:Y:S01]  /*206b0*/  LEA R28, P0, R52.reuse, R137, 0x1 ;  /* 0x00000089341c7211 */ /* 0x040fe200078008ff */
[----:B------:R0:W-:Y:S03]  /*206c0*/  STG.E.U16 desc[UR10][R8.64], R204 ;  /* 0x000000cc08007986 */ /* 0x0001e6000c10150a */
[----:B------:R-:W-:Y:S02]  /*206d0*/  LEA R76, R31, R58, 0x1 ;  /* 0x0000003a1f4c7211 */ /* 0x000fe400078e08ff */
[----:B------:R-:W-:-:S03]  /*206e0*/  LEA.HI.X.SX32 R29, R52, R37, 0x1, P0 ;  /* 0x00000025341d7211 */ /* 0x000fc600000f0eff */
[----:B------:R-:W-:Y:S01]  /*206f0*/  IMAD R52, R31, 0x2, R76 ;  /* 0x000000021f347824 */ /* 0x000fe200078e024c */
[----:B0-----:R-:W-:Y:S02]  /*20700*/  PRMT R9, R204, 0x7632, R9 ;  /* 0x00007632cc097816 */ /* 0x001fe40000000009 */
[----:B------:R-:W-:-:S03]  /*20710*/  LEA R8, P0, R54, R137, 0x1 ;  /* 0x0000008936087211 */ /* 0x000fc600078008ff */
[----:B------:R0:W-:Y:S02]  /*20720*/  STG.E.U16 desc[UR10][R10.64], R9 ;  /* 0x000000090a007986 */ /* 0x0001e4000c10150a */
[----:B0-----:R-:W-:Y:S01]  /*20730*/  LEA.HI.X.SX32 R9, R54, R37, 0x1, P0 ;  /* 0x0000002536097211 */ /* 0x001fe200000f0eff */
[----:B------:R-:W-:Y:S01]  /*20740*/  IMAD R54, R31, 0x2, R52 ;  /* 0x000000021f367824 */ /* 0x000fe200078e0234 */
[----:B------:R-:W-:-:S03]  /*20750*/  PRMT R11, R205, 0x7632, R11 ;  /* 0x00007632cd0b7816 */ /* 0x000fc6000000000b */
[C---:B------:R-:W-:Y:S01]  /*20760*/  IMAD R78, R31.reuse, 0x2, R54 ;  /* 0x000000021f4e7824 */ /* 0x040fe200078e0236 */
[----:B------:R-:W-:Y:S01]  /*20770*/  LEA R10, P0, R30, R137, 0x1 ;  /* 0x000000891e0a7211 */ /* 0x000fe200078008ff */
[----:B------:R0:W-:Y:S03]  /*20780*/  STG.E.U16 desc[UR10][R20.64], R205 ;  /* 0x000000cd14007986 */ /* 0x0001e6000c10150a */
[----:B------:R-:W-:Y:S01]  /*20790*/  LEA R84, R31, R78, 0x1 ;  /* 0x0000004e1f547211 */ /* 0x000fe200078e08ff */
[----:B------:R1:W-:Y:S04]  /*207a0*/  STG.E.U16 desc[UR10][R22.64], R11 ;  /* 0x0000000b16007986 */ /* 0x0003e8000c10150a */
[----:B------:R-:W-:Y:S01]  /*207b0*/  STG.E.U16 desc[UR10][R28.64], R206 ;  /* 0x000000ce1c007986 */ /* 0x000fe2000c10150a */
[----:B0-----:R-:W-:-:S02]  /*207c0*/  PRMT R21, R206, 0x7632, R21 ;  /* 0x00007632ce157816 */ /* 0x001fc40000000015 */
[----:B------:R-:W-:Y:S02]  /*207d0*/  LEA R20, P1, R38, R137, 0x1 ;  /* 0x0000008926147211 */ /* 0x000fe400078208ff */
[----:B-1----:R-:W-:Y:S01]  /*207e0*/  LEA.HI.X.SX32 R11, R30, R37, 0x1, P0 ;  /* 0x000000251e0b7211 */ /* 0x002fe200000f0eff */
[----:B------:R-:W-:Y:S01]  /*207f0*/  IMAD R30, R31, 0x2, R84 ;  /* 0x000000021f1e7824 */ /* 0x000fe200078e0254 */
[----:B------:R0:W-:Y:S01]  /*20800*/  STG.E.U16 desc[UR10][R8.64], R21 ;  /* 0x0000001508007986 */ /* 0x0001e2000c10150a */
[----:B------:R-:W-:-:S04]  /*20810*/  LEA R22, P0, R60, R137, 0x1 ;  /* 0x000000893c167211 */ /* 0x000fc800078008ff */
[-C--:B------:R-:W-:Y:S02]  /*20820*/  LEA.HI.X.SX32 R23, R60, R37.reuse, 0x1, P0 ;  /* 0x000000253c177211 */ /* 0x080fe400000f0eff */
[----:B0-----:R-:W-:Y:S01]  /*20830*/  LEA.HI.X.SX32 R21, R38, R37, 0x1, P1 ;  /* 0x0000002526157211 */ /* 0x001fe200008f0eff */
[----:B------:R-:W-:Y:S01]  /*20840*/  IMAD R38, R31, 0x2, R30 ;  /* 0x000000021f267824 */ /* 0x000fe200078e021e */
[----:B------:R-:W-:Y:S02]  /*20850*/  PRMT R9, R207, 0x7632, R9 ;  /* 0x00007632cf097816 */ /* 0x000fe40000000009 */
[C---:B------:R-:W-:Y:S01]  /*20860*/  LEA R8, P0, R44.reuse, R137, 0x1 ;  /* 0x000000892c087211 */ /* 0x040fe200078008ff */
[----:B------:R-:W-:Y:S01]  /*20870*/  IMAD R60, R31, 0x2, R38 ;  /* 0x000000021f3c7824 */ /* 0x000fe200078e0226 */
[----:B------:R-:W-:Y:S04]  /*20880*/  STG.E.U16 desc[UR10][R10.64], R207 ;  /* 0x000000cf0a007986 */ /* 0x000fe8000c10150a */
[----:B------:R0:W-:Y:S02]  /*20890*/  STG.E.U16 desc[UR10][R20.64], R9 ;  /* 0x0000000914007986 */ /* 0x0001e4000c10150a */
[----:B0-----:R-:W-:-:S02]  /*208a0*/  LEA.HI.X.SX32 R9, R44, R37, 0x1, P0 ;  /* 0x000000252c097211 */ /* 0x001fc400000f0eff */
[C---:B------:R-:W-:Y:S02]  /*208b0*/  LEA R44, R31.reuse, R60, 0x1 ;  /* 0x0000003c1f2c7211 */ /* 0x040fe400078e08ff */
[----:B------:R-:W-:Y:S02]  /*208c0*/  LEA R28, P0, R46, R137, 0x1 ;  /* 0x000000892e1c7211 */ /* 0x000fe400078008ff */
[----:B------:R-:W-:Y:S01]  /*208d0*/  PRMT R11, R12, 0x7632, R11 ;  /* 0x000076320c0b7816 */ /* 0x000fe2000000000b */
        /* <DEDUP_REMOVED lines=9> */
[----:B------:R-:W-:Y:S02]  /*20970*/  LEA R96, R31, R62, 0x1 ;  /* 0x0000003e1f607211 */ /* 0x000fe400078e08ff */
[----:B------:R-:W-:-:S03]  /*20980*/  LEA.HI.X.SX32 R21, R50, R37, 0x1, P0 ;  /* 0x0000002532157211 */ /* 0x000fc600000f0eff */
[----:B------:R-:W-:-:S04]  /*20990*/  IMAD R50, R31, 0x2, R96 ;  /* 0x000000021f327824 */ /* 0x000fc800078e0260 */
[----:B------:R-:W-:Y:S01]  /*209a0*/  IMAD R98, R31, 0x2, R50 ;  /* 0x000000021f627824 */ /* 0x000fe200078e0232 */
[----:B------:R-:W-:-:S03]  /*209b0*/  LEA R22, P0, R2, R137, 0x1 ;  /* 0x0000008902167211 */ /* 0x000fc600078008ff */
[----:B------:R-:W-:Y:S01]  /*209c0*/  IMAD R104, R31, 0x2, R98 ;  /* 0x000000021f687824 */ /* 0x000fe200078e0262 */
[----:B------:R-:W-:Y:S02]  /*209d0*/  PRMT R9, R13, 0x7632, R9 ;  /* 0x000076320d097816 */ /* 0x000fe40000000009 */
[----:B------:R-:W-:Y:S02]  /*209e0*/  LEA R12, P1, R68, R137, 0x1 ;  /* 0x00000089440c7211 */ /* 0x000fe400078208ff */
[C---:B------:R-:W-:Y:S01]  /*209f0*/  LEA R106, R31.reuse, R104, 0x1 ;  /* 0x000000681f6a7211 */ /* 0x040fe200078e08ff */
[----:B------:R0:W-:Y:S01]  /*20a00*/  STG.E.U16 desc[UR10][R28.64], R13 ;  /* 0x0000000d1c007986 */ /* 0x0001e2000c10150a */
[----:B------:R-:W-:Y:S02]  /*20a10*/  LEA.HI.X.SX32 R23, R2, R37, 0x1, P0 ;  /* 0x0000002502177211 */ /* 0x000fe400000f0eff */
[----:B------:R-:W-:Y:S01]  /*20a20*/  LEA R8, P0, R32, R137, 0x1 ;  /* 0x0000008920087211 */ /* 0x000fe200078008ff */
[----:B------:R1:W-:Y:S01]  /*20a30*/  STG.E.U16 desc[UR10][R10.64], R9 ;  /* 0x000000090a007986 */ /* 0x0003e2000c10150a */
[----:B0-----:R-:W-:Y:S01]  /*20a40*/  LEA.HI.X.SX32 R13, R68, R37, 0x1, P1 ;  /* 0x00000025440d7211 */ /* 0x001fe200008f0eff */
[----:B------:R-:W-:Y:S01]  /*20a50*/  IMAD R68, R31, 0x2, R106 ;  /* 0x000000021f447824 */ /* 0x000fe200078e026a */
[----:B-1----:R-:W-:-:S02]  /*20a60*/  PRMT R11, R14, 0x7632, R11 ;  /* 0x000076320e0b7816 */ /* 0x002fc4000000000b */
[----:B------:R-:W-:Y:S01]  /*20a70*/  LEA.HI.X.SX32 R9, R32, R37, 0x1, P0 ;  /* 0x0000002520097211 */ /* 0x000fe200000f0eff */
[----:B------:R-:W-:Y:S01]  /*20a80*/  IMAD R108, R31, 0x2, R68 ;  /* 0x000000021f6c7824 */ /* 0x000fe200078e0244 */
[C---:B------:R-:W-:Y:S01]  /*20a90*/  LEA R10, P0, R48.reuse, R137, 0x1 ;  /* 0x00000089300a7211 */ /* 0x040fe200078008ff */
[----:B------:R-:W-:Y:S04]  /*20aa0*/  STG.E.U16 desc[UR10][R20.64], R14 ;  /* 0x0000000e14007986 */ /* 0x000fe8000c10150a */
[----:B------:R0:W-:Y:S01]  /*20ab0*/  STG.E.U16 desc[UR10][R22.64], R11 ;  /* 0x0000000b16007986 */ /* 0x0001e2000c10150a */
[----:B------:R-:W-:Y:S02]  /*20ac0*/  PRMT R2, R15, 0x7632, R2 ;  /* 0x000076320f027816 */ /* 0x000fe40000000002 */
[----:B0-----:R-:W-:Y:S01]  /*20ad0*/  LEA.HI.X.SX32 R11, R48, R37, 0x1, P0 ;  /* 0x00000025300b7211 */ /* 0x001fe200000f0eff */
[----:B------:R-:W-:Y:S01]  /*20ae0*/  IMAD R48, R31, 0x2, R108 ;  /* 0x000000021f307824 */ /* 0x000fe200078e026c */
[----:B------:R-:W-:-:S04]  /*20af0*/  LEA R20, P0, R56, R137, 0x1 ;  /* 0x0000008938147211 */ /* 0x000fc800078008ff */
[----:B------:R-:W-:Y:S02]  /*20b00*/  LEA.HI.X.SX32 R21, R56, R37, 0x1, P0 ;  /* 0x0000002538157211 */ /* 0x000fe400000f0eff */
[C---:B------:R-:W-:Y:S02]  /*20b10*/  LEA R56, R31.reuse, R48, 0x1 ;  /* 0x000000301f387211 */ /* 0x040fe400078e08ff */
[C---:B------:R-:W-:Y:S01]  /*20b20*/  LEA R22, P0, R0.reuse, R137, 0x1 ;  /* 0x0000008900167211 */ /* 0x040fe200078008ff */
[----:B------:R0:W-:Y:S02]  /*20b30*/  STG.E.U16 desc[UR10][R8.64], R15 ;  /* 0x0000000f08007986 */ /* 0x0001e4000c10150a */
[C---:B------:R-:W-:Y:S01]  /*20b40*/  IMAD R110, R31.reuse, 0x2, R56 ;  /* 0x000000021f6e7824 */ /* 0x040fe200078e0238 */
[----:B------:R-:W-:Y:S01]  /*20b50*/  LEA.HI.X.SX32 R23, R0, R37, 0x1, P0 ;  /* 0x0000002500177211 */ /* 0x000fe200000f0eff */
[----:B------:R-:W-:Y:S02]  /*20b60*/  STG.E.U16 desc[UR10][R12.64], R2 ;  /* 0x000000020c007986 */ /* 0x000fe4000c10150a */
[----:B------:R-:W-:-:S02]  /*20b70*/  IMAD R0, R31, 0x2, R110 ;  /* 0x000000021f007824 */ /* 0x000fc400078e026e */
[----:B------:R-:W-:Y:S01]  /*20b80*/  STG.E.U16 desc[UR10][R10.64], R4 ;  /* 0x000000040a007986 */ /* 0x000fe2000c10150a */
[----:B0-----:R-:W-:Y:S02]  /*20b90*/  PRMT R9, R4, 0x7632, R9 ;  /* 0x0000763204097816 */ /* 0x001fe40000000009 */
[----:B------:R-:W-:-:S03]  /*20ba0*/  LEA R8, P0, R36, R137, 0x1 ;  /* 0x0000008924087211 */ /* 0x000fc600078008ff */
[----:B------:R0:W-:Y:S02]  /*20bb0*/  STG.E.U16 desc[UR10][R20.64], R9 ;  /* 0x0000000914007986 */ /* 0x0001e4000c10150a */
[----:B0-----:R-:W-:Y:S01]  /*20bc0*/  LEA.HI.X.SX32 R9, R36, R37, 0x1, P0 ;  /* 0x0000002524097211 */ /* 0x001fe200000f0eff */
[----:B------:R-:W-:Y:S01]  /*20bd0*/  IMAD R36, R31, 0x2, R0 ;  /* 0x000000021f247824 */ /* 0x000fe200078e0200 */
[----:B------:R-:W-:-:S04]  /*20be0*/  LEA R12, P0, R70, R137, 0x1 ;  /* 0x00000089460c7211 */ /* 0x000fc800078008ff */
[----:B------:R-:W-:Y:S02]  /*20bf0*/  LEA R116, R31, R36, 0x1 ;  /* 0x000000241f747211 */ /* 0x000fe400078e08ff */
[----:B------:R-:W-:-:S03]  /*20c00*/  LEA.HI.X.SX32 R13, R70, R37, 0x1, P0 ;  /* 0x00000025460d7211 */ /* 0x000fc600000f0eff */
[----:B------:R-:W-:Y:S01]  /*20c10*/  IMAD R70, R31, 0x2, R116 ;  /* 0x000000021f467824 */ /* 0x000fe200078e0274 */
[----:B------:R-:W-:-:S03]  /*20c20*/  LEA R10, P0, R34, R137, 0x1 ;  /* 0x00000089220a7211 */ /* 0x000fc600078008ff */
[C---:B------:R-:W-:Y:S01]  /*20c30*/  IMAD R118, R31.reuse, 0x2, R70 ;  /* 0x000000021f767824 */ /* 0x040fe200078e0246 */
[----:B------:R-:W-:Y:S02]  /*20c40*/  LEA.HI.X.SX32 R11, R34, R37, 0x1, P0 ;  /* 0x00000025220b7211 */ /* 0x000fe400000f0eff */
[C---:B------:R-:W-:Y:S01]  /*20c50*/  LEA R14, P0, R58.reuse, R137, 0x1 ;  /* 0x000000893a0e7211 */ /* 0x040fe200078008ff */
[----:B------:R-:W-:Y:S01]  /*20c60*/  IMAD R124, R31, 0x2, R118 ;  /* 0x000000021f7c7824 */ /* 0x000fe200078e0276 */
[----:B------:R-:W-:Y:S01]  /*20c70*/  PRMT R2, R5, 0x7632, R2 ;  /* 0x0000763205027816 */ /* 0x000fe20000000002 */
[----:B------:R0:W-:Y:S01]  /*20c80*/  STG.E.U16 desc[UR10][R22.64], R5 ;  /* 0x0000000516007986 */ /* 0x0001e2000c10150a */
[----:B------:R-:W-:Y:S02]  /*20c90*/  LEA.HI.X.SX32 R15, R58, R37, 0x1, P0 ;  /* 0x000000253a0f7211 */ /* 0x000fe400000f0eff */
[----:B------:R-:W-:Y:S01]  /*20ca0*/  LEA R4, P0, R76, R137, 0x1 ;  /* 0x000000894c047211 */ /* 0x000fe200078008ff */
[----:B------:R-:W-:Y:S01]  /*20cb0*/  STG.E.U16 desc[UR10][R8.64], R2 ;  /* 0x0000000208007986 */ /* 0x000fe2000c10150a */
[----:B------:R-:W-:-:S03]  /*20cc0*/  LEA R126, R31, R124, 0x1 ;  /* 0x0000007c1f7e7211 */ /* 0x000fc600078e08ff */
[----:B------:R-:W-:Y:S01]  /*20cd0*/  STG.E.U16 desc[UR10][R12.64], R6 ;  /* 0x000000060c007986 */ /* 0x000fe2000c10150a */
[----:B0-----:R-:W-:-:S05]  /*20ce0*/  PRMT R5, R6, 0x7632, R5 ;  /* 0x0000763206057816 */ /* 0x001fca0000000005 */
[----:B------:R0:W-:Y:S02]  /*20cf0*/  STG.E.U16 desc[UR10][R10.64], R5 ;  /* 0x000000050a007986 */ /* 0x0001e4000c10150a */
[----:B0-----:R-:W-:Y:S01]  /*20d00*/  LEA.HI.X.SX32 R5, R76, R37, 0x1, P0 ;  /* 0x000000254c057211 */ /* 0x001fe200000f0eff */
[----:B------:R-:W-:-:S04]  /*20d10*/  IMAD R76, R31, 0x2, R126 ;  /* 0x000000021f4c7824 */ /* 0x000fc800078e027e */
[----:B------:R-:W-:-:S04]  /*20d20*/  IMAD R128, R31, 0x2, R76 ;  /* 0x000000021f807824 */ /* 0x000fc800078e024c */
[----:B------:R-:W-:-:S05]  /*20d30*/  IMAD R130, R31, 0x2, R128 ;  /* 0x000000021f827824 */ /* 0x000fca00078e0280 */
[----:B------:R-:W-:-:S05]  /*20d40*/  LEA R132, R31, R130, 0x1 ;  /* 0x000000821f847211 */ /* 0x000fca00078e08ff */
[----:B------:R-:W-:-:S04]  /*20d50*/  IMAD R134, R31, 0x2, R132 ;  /* 0x000000021f867824 */ /* 0x000fc800078e0284 */
[----:B------:R-:W-:Y:S01]  /*20d60*/  IMAD R136, R31, 0x2, R134 ;  /* 0x000000021f887824 */ /* 0x000fe200078e0286 */
[----:B------:R-:W-:-:S03]  /*20d70*/  LEA R20, P1, R30, R137, 0x1 ;  /* 0x000000891e147211 */ /* 0x000fc600078208ff */
[C---:B------:R-:W-:Y:S01]  /*20d80*/  IMAD R138, R31.reuse, 0x2, R136 ;  /* 0x000000021f8a7824 */ /* 0x040fe200078e0288 */
[----:B------:R-:W-:Y:S02]  /*20d90*/  LEA R8, P0, R52, R137, 0x1 ;  /* 0x0000008934087211 */ /* 0x000fe400078008ff */
[-C--:B------:R-:W-:Y:S02]  /*20da0*/  LEA.HI.X.SX32 R21, R30, R37.reuse, 0x1, P1 ;  /* 0x000000251e157211 */ /* 0x080fe400008f0eff */
[C---:B------:R-:W-:Y:S02]  /*20db0*/  LEA R30, R31.reuse, R138, 0x1 ;  /* 0x0000008a1f1e7211 */ /* 0x040fe400078e08ff */
[----:B------:R-:W-:Y:S02]  /*20dc0*/  LEA.HI.X.SX32 R9, R52, R37, 0x1, P0 ;  /* 0x0000002534097211 */ /* 0x000fe400000f0eff */
[----:B------:R-:W-:Y:S01]  /*20dd0*/  LEA R12, P0, R54, R137, 0x1 ;  /* 0x00000089360c7211 */ /* 0x000fe200078008ff */
[----:B------:R-:W-:-:S03]  /*20de0*/  IMAD R140, R31, 0x2, R30 ;  /* 0x000000021f8c7824 */ /* 0x000fc600078e021e */
[----:B------:R-:W-:Y:S02]  /*20df0*/  LEA.HI.X.SX32 R13, R54, R37, 0x1, P0 ;  /* 0x00000025360d7211 */ /* 0x000fe400000f0eff */
[C---:B------:R-:W-:Y:S01]  /*20e00*/  LEA R10, P0, R78.reuse, R137, 0x1 ;  /* 0x000000894e0a7211 */ /* 0x040fe200078008ff */
[----:B------:R-:W-:Y:S01]  /*20e10*/  IMAD R142, R31, 0x2, R140 ;  /* 0x000000021f8e7824 */ /* 0x000fe200078e028c */
[----:B------:R0:W-:Y:S01]  /*20e20*/  STG.E.U16 desc[UR10][R14.64], R7 ;  /* 0x000000070e007986 */ /* 0x0001e2000c10150a */
[----:B------:R-:W-:Y:S02]  /*20e30*/  PRMT R2, R7, 0x7632, R2 ;  /* 0x0000763207027816 */ /* 0x000fe40000000002 */
[----:B------:R-:W-:Y:S01]  /*20e40*/  LEA.HI.X.SX32 R11, R78, R37, 0x1, P0 ;  /* 0x000000254e0b7211 */ /* 0x000fe200000f0eff */
[----:B------:R-:W-:Y:S01]  /*20e50*/  IMAD R144, R31, 0x2, R142 ;  /* 0x000000021f907824 */ /* 0x000fe200078e028e */
[----:B------:R-:W-:Y:S01]  /*20e60*/  PRMT R6, R24, 0x7632, R6 ;  /* 0x0000763218067816 */ /* 0x000fe20000000006 */
[----:B------:R1:W-:Y:S01]  /*20e70*/  STG.E.U16 desc[UR10][R4.64], R2 ;  /* 0x0000000204007986 */ /* 0x0003e2000c10150a */
[----:B0-----:R-:W-:-:S02]  /*20e80*/  LEA R14, P0, R84, R137, 0x1 ;  /* 0x00000089540e7211 */ /* 0x001fc400078008ff */
[----:B------:R-:W-:Y:S02]  /*20e90*/  PRMT R7, R25, 0x7632, R7 ;  /* 0x0000763219077816 */ /* 0x000fe40000000007 */
[----:B------:R-:W-:Y:S01]  /*20ea0*/  LEA.HI.X.SX32 R15, R84, R37, 0x1, P0 ;  /* 0x00000025540f7211 */ /* 0x000fe200000f0eff */
[----:B------:R-:W-:Y:S01]  /*20eb0*/  STG.E.U16 desc[UR10][R8.64], R24 ;  /* 0x0000001808007986 */ /* 0x000fe2000c10150a */
[----:B------:R-:W-:-:S03]  /*20ec0*/  LEA R146, R31, R144, 0x1 ;  /* 0x000000901f927211 */ /* 0x000fc600078e08ff */
[----:B------:R0:W-:Y:S01]  /*20ed0*/  STG.E.U16 desc[UR10][R12.64], R6 ;  /* 0x000000060c007986 */ /* 0x0001e2000c10150a */
[----:B-1----:R-:W-:-:S03]  /*20ee0*/  PRMT R2, R26, 0x7632, R2 ;  /* 0x000076321a027816 */ /* 0x002fc60000000002 */
[----:B------:R-:W-:Y:S04]  /*20ef0*/  STG.E.U16 desc[UR10][R10.64], R25 ;  /* 0x000000190a007986 */ /* 0x000fe8000c10150a */
[----:B------:R-:W-:Y:S04]  /*20f00*/  STG.E.U16 desc[UR10][R14.64], R7 ;  /* 0x000000070e007986 */ /* 0x000fe8000c10150a */
[----:B------:R1:W-:Y:S01]  /*20f10*/  STG.E.U16 desc[UR10][R20.64], R26 ;  /* 0x0000001a14007986 */ /* 0x0003e2000c10150a */
[----:B0-----:R-:W-:Y:S01]  /*20f20*/  LEA R6, P1, R60, R137, 0x1 ;  /* 0x000000893c067211 */ /* 0x001fe200078208ff */
[----:B-1----:R-:W-:-:S04]  /*20f30*/  IMAD R26, R31, 0x2, R146 ;  /* 0x000000021f1a7824 */ /* 0x002fc800078e0292 */
[----:B------:R-:W-:-:S04]  /*20f40*/  IMAD R148, R31, 0x2, R26 ;  /* 0x000000021f947824 */ /* 0x000fc800078e021a */
[----:B------:R-:W-:Y:S01]  /*20f50*/  IMAD R150, R31, 0x2, R148 ;  /* 0x000000021f967824 */ /* 0x000fe200078e0294 */
[----:B------:R-:W-:-:S04]  /*20f60*/  LEA.HI.X.SX32 R7, R60, R37, 0x1, P1 ;  /* 0x000000253c077211 */ /* 0x000fc800008f0eff */
[C---:B------:R-:W-:Y:S02]  /*20f70*/  LEA R152, R31.reuse, R150, 0x1 ;  /* 0x000000961f987211 */ /* 0x040fe400078e08ff */
[-C--:B------:R-:W-:Y:S02]  /*20f80*/  LEA R8, P2, R44, R137.reuse, 0x1 ;  /* 0x000000892c087211 */ /* 0x080fe400078408ff */
[----:B------:R-:W-:Y:S01]  /*20f90*/  LEA R12, P1, R46, R137, 0x1 ;  /* 0x000000892e0c7211 */ /* 0x000fe200078208ff */
[C---:B------:R-:W-:Y:S01]  /*20fa0*/  IMAD R154, R31.reuse, 0x2, R152 ;  /* 0x000000021f9a7824 */ /* 0x040fe200078e0298 */
[-C--:B------:R-:W-:Y:S02]  /*20fb0*/  LEA.HI.X.SX32 R9, R44, R37.reuse, 0x1, P2 ;  /* 0x000000252c097211 */ /* 0x080fe400010f0eff */
[----:B------:R-:W-:Y:S01]  /*20fc0*/  LEA.HI.X.SX32 R13, R46, R37, 0x1, P1 ;  /* 0x000000252e0d7211 */ /* 0x000fe200008f0eff */
[----:B------:R-:W-:Y:S01]  /*20fd0*/  IMAD R156, R31, 0x2, R154 ;  /* 0x000000021f9c7824 */ /* 0x000fe200078e029a */
[----:B------:R-:W-:-:S02]  /*20fe0*/  LEA R14, P2, R62, R137, 0x1 ;  /* 0x000000893e0e7211 */ /* 0x000fc400078408ff */
[----:B------:R-:W-:Y:S02]  /*20ff0*/  LEA R22, P1, R50, R137, 0x1 ;  /* 0x0000008932167211 */ /* 0x000fe400078208ff */
[-C--:B------:R-:W-:Y:S02]  /*21000*/  LEA.HI.X.SX32 R15, R62, R37.reuse, 0x1, P2 ;  /* 0x000000253e0f7211 */ /* 0x080fe400010f0eff */
[----:B------:R-:W-:Y:S02]  /*21010*/  LEA.HI.X.SX32 R23, R50, R37, 0x1, P1 ;  /* 0x0000002532177211 */ /* 0x000fe400008f0eff */
[-C--:B------:R-:W-:Y:S02]  /*21020*/  LEA R24, P2, R98, R137.reuse, 0x1 ;  /* 0x0000008962187211 */ /* 0x080fe400078408ff */
[----:B------:R-:W-:Y:S02]  /*21030*/  LEA R32, P1, R106, R137, 0x1 ;  /* 0x000000896a207211 */ /* 0x000fe400078208ff */
[----:B------:R-:W-:-:S02]  /*21040*/  LEA R158, R31, R156, 0x1 ;  /* 0x0000009c1f9e7211 */ /* 0x000fc400078e08ff */
[-C--:B------:R-:W-:Y:S02]  /*21050*/  LEA.HI.X.SX32 R25, R98, R37.reuse, 0x1, P2 ;  /* 0x0000002562197211 */ /* 0x080fe400010f0eff */
[----:B------:R-:W-:Y:S01]  /*21060*/  LEA.HI.X.SX32 R33, R106, R37, 0x1, P1 ;  /* 0x000000256a217211 */ /* 0x000fe200008f0eff */
[C---:B------:R-:W-:Y:S01]  /*21070*/  IMAD R160, R31.reuse, 0x2, R158 ;  /* 0x000000021fa07824 */ /* 0x040fe200078e029e */
[-C--:B------:R-:W-:Y:S02]  /*21080*/  LEA R34, P2, R68, R137.reuse, 0x1 ;  /* 0x0000008944227211 */ /* 0x080fe400078408ff */
[-C--:B------:R-:W-:Y:S02]  /*21090*/  LEA R44, P1, R48, R137.reuse, 0x1 ;  /* 0x00000089302c7211 */ /* 0x080fe400078208ff */
[----:B------:R-:W-:Y:S01]  /*210a0*/  LEA R4, P0, R38, R137, 0x1 ;  /* 0x0000008926047211 */ /* 0x000fe200078008ff */
[----:B------:R-:W-:Y:S01]  /*210b0*/  IMAD R162, R31, 0x2, R160 ;  /* 0x000000021fa27824 */ /* 0x000fe200078e02a0 */
[----:B------:R-:W-:-:S02]  /*210c0*/  LEA.HI.X.SX32 R35, R68, R37, 0x1, P2 ;  /* 0x0000002544237211 */ /* 0x000fc400010f0eff */
[----:B------:R-:W-:Y:S02]  /*210d0*/  LEA.HI.X.SX32 R45, R48, R37, 0x1, P1 ;  /* 0x00000025302d7211 */ /* 0x000fe400008f0eff */
[-C--:B------:R-:W-:Y:S02]  /*210e0*/  LEA R46, P2, R56, R137.reuse, 0x1 ;  /* 0x00000089382e7211 */ /* 0x080fe400078408ff */
[----:B------:R-:W-:Y:S02]  /*210f0*/  LEA R50, P1, R0, R137, 0x1 ;  /* 0x0000008900327211 */ /* 0x000fe400078208ff */
[----:B------:R-:W-:Y:S02]  /*21100*/  LEA.HI.X.SX32 R5, R38, R37, 0x1, P0 ;  /* 0x0000002526057211 */ /* 0x000fe400000f0eff */
[----:B------:R-:W-:Y:S02]  /*21110*/  LEA R10, P0, R86, R137, 0x1 ;  /* 0x00000089560a7211 */ /* 0x000fe400078008ff */
[----:B------:R-:W-:-:S02]  /*21120*/  LEA.HI.X.SX32 R47, R56, R37, 0x1, P2 ;  /* 0x00000025382f7211 */ /* 0x000fc400010f0eff */
[----:B------:R-:W-:Y:S02]  /*21130*/  LEA.HI.X.SX32 R51, R0, R37, 0x1, P1 ;  /* 0x0000002500337211 */ /* 0x000fe400008f0eff */
[----:B------:R-:W-:Y:S02]  /*21140*/  LEA R52, P2, R36, R137, 0x1 ;  /* 0x0000008924347211 */ /* 0x000fe400078408ff */
[C---:B------:R-:W-:Y:S02]  /*21150*/  LEA R0, R31.reuse, R162, 0x1 ;  /* 0x000000a21f007211 */ /* 0x040fe400078e08ff */
[----:B------:R-:W-:Y:S02]  /*21160*/  LEA.HI.X.SX32 R11, R86, R37, 0x1, P0 ;  /* 0x00000025560b7211 */ /* 0x000fe400000f0eff */
[----:B------:R-:W-:Y:S02]  /*21170*/  LEA R20, P0, R96, R137, 0x1 ;  /* 0x0000008960147211 */ /* 0x000fe400078008ff */
[-C--:B------:R-:W-:Y:S01]  /*21180*/  LEA.HI.X.SX32 R53, R36, R37.reuse, 0x1, P2 ;  /* 0x0000002524357211 */ /* 0x080fe200010f0eff */
[----:B------:R-:W-:Y:S01]  /*21190*/  IMAD R36, R31, 0x2, R0 ;  /* 0x000000021f247824 */ /* 0x000fe200078e0200 */
[----:B------:R-:W-:-:S02]  /*211a0*/  LEA.HI.X.SX32 R21, R96, R37, 0x1, P0 ;  /* 0x0000002560157211 */ /* 0x000fc400000f0eff */
[----:B------:R-:W-:Y:S01]  /*211b0*/  LEA R28, P0, R104, R137, 0x1 ;  /* 0x00000089681c7211 */ /* 0x000fe200078008ff */
[----:B------:R-:W-:-:S03]  /*211c0*/  IMAD R164, R31, 0x2, R36 ;  /* 0x000000021fa47824 */ /* 0x000fc600078e0224 */
[----:B------:R-:W-:Y:S02]  /*211d0*/  LEA.HI.X.SX32 R29, R104, R37, 0x1, P0 ;  /* 0x00000025681d7211 */ /* 0x000fe400000f0eff */
[C---:B------:R-:W-:Y:S02]  /*211e0*/  LEA R38, P0, R108.reuse, R137, 0x1 ;  /* 0x000000896c267211 */ /* 0x040fe400078008ff */
[----:B------:R-:W-:Y:S02]  /*211f0*/  LEA R166, R31, R164, 0x1 ;  /* 0x000000a41fa67211 */ /* 0x000fe400078e08ff */
[----:B------:R-:W-:Y:S02]  /*21200*/  LEA.HI.X.SX32 R39, R108, R37, 0x1, P0 ;  /* 0x000000256c277211 */ /* 0x000fe400000f0eff */
[-C--:B------:R-:W-:Y:S02]  /*21210*/  LEA R48, P0, R110, R137.reuse, 0x1 ;  /* 0x000000896e307211 */ /* 0x080fe400078008ff */
[----:B------:R-:W-:-:S02]  /*21220*/  LEA R56, P1, R70, R137, 0x1 ;  /* 0x0000008946387211 */ /* 0x000fc400078208ff */
[----:B------:R-:W-:Y:S01]  /*21230*/  LEA R58, P2, R118, R137, 0x1 ;  /* 0x00000089763a7211 */ /* 0x000fe200078408ff */
[C---:B------:R-:W-:Y:S01]  /*21240*/  IMAD R168, R31.reuse, 0x2, R166 ;  /* 0x000000021fa87824 */ /* 0x040fe200078e02a6 */
[-C--:B------:R-:W-:Y:S02]  /*21250*/  LEA.HI.X.SX32 R49, R110, R37.reuse, 0x1, P0 ;  /* 0x000000256e317211 */ /* 0x080fe400000f0eff */
[-C--:B------:R-:W-:Y:S02]  /*21260*/  LEA.HI.X.SX32 R57, R70, R37.reuse, 0x1, P1 ;  /* 0x0000002546397211 */ /* 0x080fe400008f0eff */
[----:B------:R-:W-:Y:S01]  /*21270*/  LEA.HI.X.SX32 R59, R118, R37, 0x1, P2 ;  /* 0x00000025763b7211 */ /* 0x000fe200010f0eff */
[----:B------:R-:W-:Y:S01]  /*21280*/  IMAD R170, R31, 0x2, R168 ;  /* 0x000000021faa7824 */ /* 0x000fe200078e02a8 */
[-C--:B------:R-:W-:Y:S02]  /*21290*/  LEA R54, P0, R116, R137.reuse, 0x1 ;  /* 0x0000008974367211 */ /* 0x080fe400078008ff */
[----:B------:R-:W-:-:S02]  /*212a0*/  LEA R62, P1, R126, R137, 0x1 ;  /* 0x000000897e3e7211 */ /* 0x000fc400078208ff */
[----:B------:R-:W-:Y:S02]  /*212b0*/  LEA R68, P2, R76, R137, 0x1 ;  /* 0x000000894c447211 */ /* 0x000fe400078408ff */
[-C--:B------:R-:W-:Y:S02]  /*212c0*/  LEA.HI.X.SX32 R55, R116, R37.reuse, 0x1, P0 ;  /* 0x0000002574377211 */ /* 0x080fe400000f0eff */
[-C--:B------:R-:W-:Y:S02]  /*212d0*/  LEA.HI.X.SX32 R63, R126, R37.reuse, 0x1, P1 ;  /* 0x000000257e3f7211 */ /* 0x080fe400008f0eff */
[----:B------:R-:W-:Y:S02]  /*212e0*/  LEA.HI.X.SX32 R69, R76, R37, 0x1, P2 ;  /* 0x000000254c457211 */ /* 0x000fe400010f0eff */
[-C--:B------:R-:W-:Y:S02]  /*212f0*/  LEA R60, P0, R124, R137.reuse, 0x1 ;  /* 0x000000897c3c7211 */ /* 0x080fe400078008ff */
[----:B------:R-:W-:-:S02]  /*21300*/  LEA R76, P1, R130, R137, 0x1 ;  /* 0x00000089824c7211 */ /* 0x000fc400078208ff */
[C---:B------:R-:W-:Y:S02]  /*21310*/  LEA R172, R31.reuse, R170, 0x1 ;  /* 0x000000aa1fac7211 */ /* 0x040fe400078e08ff */
[-C--:B------:R-:W-:Y:S02]  /*21320*/  LEA.HI.X.SX32 R61, R124, R37.reuse, 0x1, P0 ;  /* 0x000000257c3d7211 */ /* 0x080fe400000f0eff */
[----:B------:R-:W-:Y:S01]  /*21330*/  LEA.HI.X.SX32 R77, R130, R37, 0x1, P1 ;  /* 0x00000025824d7211 */ /* 0x000fe200008f0eff */
[----:B------:R-:W-:Y:S01]  /*21340*/  IMAD R174, R31, 0x2, R172 ;  /* 0x000000021fae7824 */ /* 0x000fe200078e02ac */
[-C--:B------:R-:W-:Y:S02]  /*21350*/  LEA R70, P0, R128, R137.reuse, 0x1 ;  /* 0x0000008980467211 */ /* 0x080fe400078008ff */
[-C--:B------:R-:W-:Y:S02]  /*21360*/  LEA R86, P1, R136, R137.reuse, 0x1 ;  /* 0x0000008988567211 */ /* 0x080fe400078208ff */
[----:B------:R-:W-:-:S02]  /*21370*/  LEA R78, P2, R132, R137, 0x1 ;  /* 0x00000089844e7211 */ /* 0x000fc400078408ff */
[-C--:B------:R-:W-:Y:S02]  /*21380*/  LEA.HI.X.SX32 R71, R128, R37.reuse, 0x1, P0 ;  /* 0x0000002580477211 */ /* 0x080fe400000f0eff */
[----:B------:R-:W-:Y:S01]  /*21390*/  LEA.HI.X.SX32 R87, R136, R37, 0x1, P1 ;  /* 0x0000002588577211 */ /* 0x000fe200008f0eff */
[----:B------:R-:W-:Y:S01]  /*213a0*/  IMAD R136, R31, 0x2, R174 ;  /* 0x000000021f887824 */ /* 0x000fe200078e02ae */
[----:B------:R-:W-:Y:S02]  /*213b0*/  LEA R84, P0, R134, R137, 0x1 ;  /* 0x0000008986547211 */ /* 0x000fe400078008ff */
[----:B------:R-:W-:Y:S02]  /*213c0*/  LEA.HI.X.SX32 R79, R132, R37, 0x1, P2 ;  /* 0x00000025844f7211 */ /* 0x000fe400010f0eff */
[----:B------:R-:W-:Y:S02]  /*213d0*/  LEA R96, P2, R138, R137, 0x1 ;  /* 0x000000898a607211 */ /* 0x000fe400078408ff */
[----:B------:R-:W-:-:S02]  /*213e0*/  LEA.HI.X.SX32 R85, R134, R37, 0x1, P0 ;  /* 0x0000002586557211 */ /* 0x000fc400000f0eff */
        /* <DEDUP_REMOVED lines=10> */
[----:B------:R-:W-:-:S05]  /*21490*/  LEA R26, R31, R178, 0x1 ;  /* 0x000000b21f1a7211 */ /* 0x000fca00078e08ff */
[----:B------:R-:W-:Y:S01]  /*214a0*/  IMAD R180, R31, 0x2, R26 ;  /* 0x000000021fb47824 */ /* 0x000fe200078e021a */
[----:B------:R-:W-:-:S03]  /*214b0*/  LEA R108, P0, R144, R137, 0x1 ;  /* 0x00000089906c7211 */ /* 0x000fc600078008ff */
[C---:B------:R-:W-:Y:S01]  /*214c0*/  IMAD R182, R31.reuse, 0x2, R180 ;  /* 0x000000021fb67824 */ /* 0x040fe200078e02b4 */
[-C--:B------:R-:W-:Y:S02]  /*214d0*/  LEA R126, P2, R152, R137.reuse, 0x1 ;  /* 0x00000089987e7211 */ /* 0x080fe400078408ff */
[----:B------:R-:W-:Y:S02]  /*214e0*/  LEA R104, P1, R140, R137, 0x1 ;  /* 0x000000898c687211 */ /* 0x000fe400078208ff */
[C---:B------:R-:W-:Y:S02]  /*214f0*/  LEA R184, R31.reuse, R182, 0x1 ;  /* 0x000000b61fb87211 */ /* 0x040fe400078e08ff */
[----:B------:R-:W-:Y:S02]  /*21500*/  LEA.HI.X.SX32 R109, R144, R37, 0x1, P0 ;  /* 0x00000025906d7211 */ /* 0x000fe400000f0eff */
[----:B------:R-:W-:Y:S02]  /*21510*/  LEA R118, P0, R148, R137, 0x1 ;  /* 0x0000008994767211 */ /* 0x000fe400078008ff */
[----:B------:R-:W-:Y:S01]  /*21520*/  LEA.HI.X.SX32 R127, R152, R37, 0x1, P2 ;  /* 0x00000025987f7211 */ /* 0x000fe200010f0eff */
[----:B------:R-:W-:Y:S01]  /*21530*/  IMAD R186, R31, 0x2, R184 ;  /* 0x000000021fba7824 */ /* 0x000fe200078e02b8 */
[----:B------:R-:W-:-:S02]  /*21540*/  LEA R132, P2, R158, R137, 0x1 ;  /* 0x000000899e847211 */ /* 0x000fc400078408ff */
[----:B------:R-:W-:Y:S02]  /*21550*/  LEA.HI.X.SX32 R105, R140, R37, 0x1, P1 ;  /* 0x000000258c697211 */ /* 0x000fe400008f0eff */
[----:B------:R-:W-:Y:S02]  /*21560*/  LEA R110, P1, R146, R137, 0x1 ;  /* 0x00000089926e7211 */ /* 0x000fe400078208ff */
[----:B------:R-:W-:Y:S01]  /*21570*/  LEA.HI.X.SX32 R119, R148, R37, 0x1, P0 ;  /* 0x0000002594777211 */ /* 0x000fe200000f0eff */
[----:B------:R-:W-:Y:S01]  /*21580*/  IMAD R188, R31, 0x2, R186 ;  /* 0x000000021fbc7824 */ /* 0x000fe200078e02ba */
[----:B------:R-:W-:Y:S02]  /*21590*/  LEA R128, P0, R154, R137, 0x1 ;  /* 0x000000899a807211 */ /* 0x000fe400078008ff */
[----:B------:R-:W-:Y:S02]  /*215a0*/  LEA.HI.X.SX32 R133, R158, R37, 0x1, P2 ;  /* 0x000000259e857211 */ /* 0x000fe400010f0eff */
[----:B------:R-:W-:-:S02]  /*215b0*/  LEA R140, P2, R0, R137, 0x1 ;  /* 0x00000089008c7211 */ /* 0x000fc400078408ff */
[----:B------:R-:W-:Y:S02]  /*215c0*/  LEA.HI.X.SX32 R111, R146, R37, 0x1, P1 ;  /* 0x00000025926f7211 */ /* 0x000fe400008f0eff */
[----:B------:R-:W-:Y:S02]  /*215d0*/  LEA R124, P1, R150, R137, 0x1 ;  /* 0x00000089967c7211 */ /* 0x000fe400078208ff */
[----:B------:R-:W-:Y:S02]  /*215e0*/  LEA.HI.X.SX32 R129, R154, R37, 0x1, P0 ;  /* 0x000000259a817211 */ /* 0x000fe400000f0eff */
[----:B------:R-:W-:Y:S02]  /*215f0*/  LEA R134, P0, R160, R137, 0x1 ;  /* 0x00000089a0867211 */ /* 0x000fe400078008ff */
[----:B------:R-:W-:Y:S02]  /*21600*/  LEA.HI.X.SX32 R141, R0, R37, 0x1, P2 ;  /* 0x00000025008d7211 */ /* 0x000fe400010f0eff */
[----:B------:R-:W-:-:S02]  /*21610*/  LEA R0, R31, R188, 0x1 ;  /* 0x000000bc1f007211 */ /* 0x000fc400078e08ff */
[----:B------:R-:W-:Y:S02]  /*21620*/  LEA.HI.X.SX32 R125, R150, R37, 0x1, P1 ;  /* 0x00000025967d7211 */ /* 0x000fe400008f0eff */
[----:B------:R-:W-:Y:S02]  /*21630*/  LEA R130, P1, R156, R137, 0x1 ;  /* 0x000000899c827211 */ /* 0x000fe400078208ff */
[----:B------:R-:W-:Y:S01]  /*21640*/  LEA.HI.X.SX32 R135, R160, R37, 0x1, P0 ;  /* 0x00000025a0877211 */ /* 0x000fe200000f0eff */
[----:B------:R-:W-:Y:S01]  /*21650*/  IMAD R190, R31, 0x2, R0 ;  /* 0x000000021fbe7824 */ /* 0x000fe200078e0200 */
[----:B------:R-:W-:Y:S02]  /*21660*/  LEA R142, P0, R36, R137, 0x1 ;  /* 0x00000089248e7211 */ /* 0x000fe400078008ff */
[----:B------:R-:W-:Y:S02]  /*21670*/  LEA.HI.X.SX32 R131, R156, R37, 0x1, P1 ;  /* 0x000000259c837211 */ /* 0x000fe400008f0eff */
[----:B------:R-:W-:-:S02]  /*21680*/  LEA R138, P1, R162, R137, 0x1 ;  /* 0x00000089a28a7211 */ /* 0x000fc400078208ff */
[-C--:B------:R-:W-:Y:S01]  /*21690*/  LEA.HI.X.SX32 R143, R36, R37.reuse, 0x1, P0 ;  /* 0x00000025248f7211 */ /* 0x080fe200000f0eff */
[C---:B------:R-:W-:Y:S01]  /*216a0*/  IMAD R36, R31.reuse, 0x2, R190 ;  /* 0x000000021f247824 */ /* 0x040fe200078e02be */
[----:B------:R-:W-:Y:S02]  /*216b0*/  LEA.HI.X.SX32 R139, R162, R37, 0x1, P1 ;  /* 0x00000025a28b7211 */ /* 0x000fe400008f0eff */
[-C--:B------:R-:W-:Y:S02]  /*216c0*/  LEA R144, P1, R164, R137.reuse, 0x1 ;  /* 0x00000089a4907211 */ /* 0x080fe400078208ff */
[C---:B------:R-:W-:Y:S02]  /*216d0*/  LEA R192, R31.reuse, R36, 0x1 ;  /* 0x000000241fc07211 */ /* 0x040fe400078e08ff */
[----:B------:R-:W-:Y:S02]  /*216e0*/  LEA R146, P2, R166, R137, 0x1 ;  /* 0x00000089a6927211 */ /* 0x000fe400078408ff */
[----:B------:R-:W-:Y:S01]  /*216f0*/  LEA.HI.X.SX32 R145, R164, R37, 0x1, P1 ;  /* 0x00000025a4917211 */ /* 0x000fe200008f0eff */
[----:B------:R-:W-:Y:S01]  /*21700*/  IMAD R194, R31, 0x2, R192 ;  /* 0x000000021fc27824 */ /* 0x000fe200078e02c0 */
[----:B------:R-:W-:-:S02]  /*21710*/  LEA R150, P1, R170, R137, 0x1 ;  /* 0x00000089aa967211 */ /* 0x000fc400078208ff */
[----:B------:R-:W-:Y:S01]  /*21720*/  LEA.HI.X.SX32 R147, R166, R37, 0x1, P2 ;  /* 0x00000025a6937211 */ /* 0x000fe200010f0eff */
[----:B------:R-:W-:Y:S01]  /*21730*/  IMAD R198, R31, 0x2, R194 ;  /* 0x000000021fc67824 */ /* 0x000fe200078e02c2 */
[----:B------:R-:W-:Y:S02]  /*21740*/  LEA R152, P2, R172, R137, 0x1 ;  /* 0x00000089ac987211 */ /* 0x000fe400078408ff */
[----:B------:R-:W-:Y:S02]  /*21750*/  LEA.HI.X.SX32 R151, R170, R37, 0x1, P1 ;  /* 0x00000025aa977211 */ /* 0x000fe400008f0eff */
[----:B------:R-:W-:Y:S02]  /*21760*/  LEA R156, P1, R136, R137, 0x1 ;  /* 0x00000089889c7211 */ /* 0x000fe400078208ff */
[----:B------:R-:W-:Y:S02]  /*21770*/  LEA.HI.X.SX32 R153, R172, R37, 0x1, P2 ;  /* 0x00000025ac997211 */ /* 0x000fe400010f0eff */
[----:B------:R-:W-:-:S02]  /*21780*/  LEA R148, P0, R168, R137, 0x1 ;  /* 0x00000089a8947211 */ /* 0x000fc400078008ff */
[----:B------:R-:W-:Y:S02]  /*21790*/  LEA R158, P2, R176, R137, 0x1 ;  /* 0x00000089b09e7211 */ /* 0x000fe400078408ff */
[-C--:B------:R-:W-:Y:S02]  /*217a0*/  LEA.HI.X.SX32 R157, R136, R37.reuse, 0x1, P1 ;  /* 0x00000025889d7211 */ /* 0x080fe400008f0eff */
[C---:B------:R-:W-:Y:S02]  /*217b0*/  LEA R136, R31.reuse, R198, 0x1 ;  /* 0x000000c61f887211 */ /* 0x040fe400078e08ff */
[-C--:B------:R-:W-:Y:S02]  /*217c0*/  LEA.HI.X.SX32 R149, R168, R37.reuse, 0x1, P0 ;  /* 0x00000025a8957211 */ /* 0x080fe400000f0eff */
[----:B------:R-:W-:Y:S01]  /*217d0*/  LEA.HI.X.SX32 R159, R176, R37, 0x1, P2 ;  /* 0x00000025b09f7211 */ /* 0x000fe200010f0eff */
[----:B------:R-:W-:Y:S01]  /*217e0*/  IMAD R200, R31, 0x2, R136 ;  /* 0x000000021fc87824 */ /* 0x000fe200078e0288 */
[----:B------:R-:W-:-:S02]  /*217f0*/  LEA R154, P0, R174, R137, 0x1 ;  /* 0x00000089ae9a7211 */ /* 0x000fc400078008ff */
[----:B------:R-:W-:Y:S02]  /*21800*/  LEA R164, P2, R26, R137, 0x1 ;  /* 0x000000891aa47211 */ /* 0x000fe400078408ff */
[-C--:B------:R-:W-:Y:S02]  /*21810*/  LEA.HI.X.SX32 R155, R174, R37.reuse, 0x1, P0 ;  /* 0x00000025ae9b7211 */ /* 0x080fe400000f0eff */
[----:B------:R-:W-:Y:S01]  /*21820*/  LEA.HI.X.SX32 R165, R26, R37, 0x1, P2 ;  /* 0x000000251aa57211 */ /* 0x000fe200010f0eff */
[----:B------:R-:W-:Y:S01]  /*21830*/  IMAD R26, R31, 0x2, R200 ;  /* 0x000000021f1a7824 */ /* 0x000fe200078e02c8 */
[----:B------:R-:W-:-:S04]  /*21840*/  LEA R160, P0, R30, R137, 0x1 ;  /* 0x000000891ea07211 */ /* 0x000fc800078008ff */
[----:B------:R-:W-:Y:S02]  /*21850*/  LEA.HI.X.SX32 R161, R30, R37, 0x1, P0 ;  /* 0x000000251ea17211 */ /* 0x000fe400000f0eff */
[C---:B------:R-:W-:Y:S02]  /*21860*/  LEA R30, R31.reuse, R26, 0x1 ;  /* 0x0000001a1f1e7211 */ /* 0x040fe400078e08ff */
[-C--:B------:R-:W-:Y:S02]  /*21870*/  LEA R162, P1, R178, R137.reuse, 0x1 ;  /* 0x00000089b2a27211 */ /* 0x080fe400078208ff */
[----:B------:R-:W-:Y:S01]  /*21880*/  LEA R170, P2, R184, R137, 0x1 ;  /* 0x00000089b8aa7211 */ /* 0x000fe200078408ff */
[C---:B------:R-:W-:Y:S01]  /*21890*/  IMAD R204, R31.reuse, 0x2, R30 ;  /* 0x000000021fcc7824 */ /* 0x040fe200078e021e */
[----:B------:R-:W-:Y:S02]  /*218a0*/  LEA.HI.X.SX32 R163, R178, R37, 0x1, P1 ;  /* 0x00000025b2a37211 */ /* 0x000fe400008f0eff */
[----:B------:R-:W-:Y:S01]  /*218b0*/  LEA R168, P1, R182, R137, 0x1 ;  /* 0x00000089b6a87211 */ /* 0x000fe200078208ff */
[----:B------:R-:W-:Y:S01]  /*218c0*/  IMAD R206, R31, 0x2, R204 ;  /* 0x000000021fce7824 */ /* 0x000fe200078e02cc */
[----:B------:R-:W-:-:S02]  /*218d0*/  LEA.HI.X.SX32 R171, R184, R37, 0x1, P2 ;  /* 0x00000025b8ab7211 */ /* 0x000fc400010f0eff */
[----:B------:R-:W-:Y:S02]  /*218e0*/  LEA R176, P2, R0, R137, 0x1 ;  /* 0x0000008900b07211 */ /* 0x000fe400078408ff */
[----:B------:R-:W-:Y:S02]  /*218f0*/  LEA.HI.X.SX32 R169, R182, R37, 0x1, P1 ;  /* 0x00000025b6a97211 */ /* 0x000fe400008f0eff */
[-C--:B------:R-:W-:Y:S02]  /*21900*/  LEA R166, P0, R180, R137.reuse, 0x1 ;  /* 0x00000089b4a67211 */ /* 0x080fe400078008ff */
[----:B------:R-:W-:Y:S02]  /*21910*/  LEA R174, P1, R188, R137, 0x1 ;  /* 0x00000089bcae7211 */ /* 0x000fe400078208ff */
[----:B------:R-:W-:Y:S02]  /*21920*/  LEA.HI.X.SX32 R177, R0, R37, 0x1, P2 ;  /* 0x0000002500b17211 */ /* 0x000fe400010f0eff */
[----:B------:R-:W-:-:S02]  /*21930*/  LEA R0, R31, R206, 0x1 ;  /* 0x000000ce1f007211 */ /* 0x000fc400078e08ff */
[-C--:B------:R-:W-:Y:S02]  /*21940*/  LEA.HI.X.SX32 R167, R180, R37.reuse, 0x1, P0 ;  /* 0x00000025b4a77211 */ /* 0x080fe400000f0eff */
[----:B------:R-:W-:Y:S01]  /*21950*/  LEA.HI.X.SX32 R175, R188, R37, 0x1, P1 ;  /* 0x00000025bcaf7211 */ /* 0x000fe200008f0eff */
[C---:B------:R-:W-:Y:S01]  /*21960*/  IMAD R210, R31.reuse, 0x2, R0 ;  /* 0x000000021fd27824 */ /* 0x040fe200078e0200 */
[-C--:B------:R-:W-:Y:S02]  /*21970*/  LEA R180, P1, R36, R137.reuse, 0x1 ;  /* 0x0000008924b47211 */ /* 0x080fe400078208ff */
[----:B------:R-:W-:Y:S02]  /*21980*/  LEA R182, P2, R192, R137, 0x1 ;  /* 0x00000089c0b67211 */ /* 0x000fe400078408ff */
[----:B------:R-:W-:Y:S01]  /*21990*/  LEA.HI.X.SX32 R181, R36, R37, 0x1, P1 ;  /* 0x0000002524b57211 */ /* 0x000fe200008f0eff */
[----:B------:R-:W-:Y:S01]  /*219a0*/  IMAD R36, R31, 0x2, R210 ;  /* 0x000000021f247824 */ /* 0x000fe200078e02d2 */
[----:B------:R-:W-:-:S02]  /*219b0*/  LEA R172, P0, R186, R137, 0x1 ;  /* 0x00000089baac7211 */ /* 0x000fc400078008ff */
[----:B------:R-:W-:Y:S02]  /*219c0*/  LEA.HI.X.SX32 R183, R192, R37, 0x1, P2 ;  /* 0x00000025c0b77211 */ /* 0x000fe400010f0eff */
[----:B------:R-:W-:Y:S02]  /*219d0*/  LEA R188, P2, R136, R137, 0x1 ;  /* 0x0000008988bc7211 */ /* 0x000fe400078408ff */
[----:B------:R-:W-:Y:S02]  /*219e0*/  LEA R212, R31, R36, 0x1 ;  /* 0x000000241fd47211 */ /* 0x000fe400078e08ff */
[----:B------:R-:W-:Y:S02]  /*219f0*/  LEA.HI.X.SX32 R173, R186, R37, 0x1, P0 ;  /* 0x00000025baad7211 */ /* 0x000fe400000f0eff */
[-C--:B------:R-:W-:Y:S02]  /*21a00*/  LEA R178, P0, R190, R137.reuse, 0x1 ;  /* 0x00000089beb27211 */ /* 0x080fe400078008ff */
[----:B------:R-:W-:-:S02]  /*21a10*/  LEA R186, P1, R198, R137, 0x1 ;  /* 0x00000089c6ba7211 */ /* 0x000fc400078208ff */
[-C--:B------:R-:W-:Y:S01]  /*21a20*/  LEA.HI.X.SX32 R189, R136, R37.reuse, 0x1, P2 ;  /* 0x0000002588bd7211 */ /* 0x080fe200010f0eff */
[C---:B------:R-:W-:Y:S01]  /*21a30*/  IMAD R136, R31.reuse, 0x2, R212 ;  /* 0x000000021f887824 */ /* 0x040fe200078e02d4 */
[----:B------:R-:W-:Y:S02]  /*21a40*/  LEA.HI.X.SX32 R179, R190, R37, 0x1, P0 ;  /* 0x00000025beb37211 */ /* 0x000fe400000f0eff */
[----:B------:R-:W-:Y:S01]  /*21a50*/  LEA R184, P0, R194, R137, 0x1 ;  /* 0x00000089c2b87211 */ /* 0x000fe200078008ff */
[----:B------:R-:W-:Y:S01]  /*21a60*/  IMAD R216, R31, 0x2, R136 ;  /* 0x000000021fd87824 */ /* 0x000fe200078e0288 */
[----:B------:R-:W-:Y:S02]  /*21a70*/  LEA.HI.X.SX32 R187, R198, R37, 0x1, P1 ;  /* 0x00000025c6bb7211 */ /* 0x000fe400008f0eff */
[----:B------:R-:W-:Y:S02]  /*21a80*/  LEA R192, P1, R26, R137, 0x1 ;  /* 0x000000891ac07211 */ /* 0x000fe400078208ff */
[----:B------:R-:W-:-:S02]  /*21a90*/  LEA.HI.X.SX32 R185, R194, R37, 0x1, P0 ;  /* 0x00000025c2b97211 */ /* 0x000fc400000f0eff */
[----:B------:R-:W-:Y:S02]  /*21aa0*/  LEA R194, P2, R30, R137, 0x1 ;  /* 0x000000891ec27211 */ /* 0x000fe400078408ff */
[-C--:B------:R-:W-:Y:S02]  /*21ab0*/  LEA.HI.X.SX32 R193, R26, R37.reuse, 0x1, P1 ;  /* 0x000000251ac17211 */ /* 0x080fe400008f0eff */
[C---:B------:R-:W-:Y:S02]  /*21ac0*/  LEA R26, R31.reuse, R216, 0x1 ;  /* 0x000000d81f1a7211 */ /* 0x040fe400078e08ff */
[----:B------:R-:W-:Y:S02]  /*21ad0*/  LEA.HI.X.SX32 R195, R30, R37, 0x1, P2 ;  /* 0x000000251ec37211 */ /* 0x000fe400010f0eff */
[-C--:B------:R-:W-:Y:S01]  /*21ae0*/  LEA R190, P0, R200, R137.reuse, 0x1 ;  /* 0x00000089c8be7211 */ /* 0x080fe200078008ff */
[----:B------:R-:W-:Y:S01]  /*21af0*/  IMAD R30, R31, 0x2, R26 ;  /* 0x000000021f1e7824 */ /* 0x000fe200078e021a */
[----:B------:R-:W-:-:S02]  /*21b00*/  LEA R202, P2, R0, R137, 0x1 ;  /* 0x0000008900ca7211 */ /* 0x000fc400078408ff */
[-C--:B------:R-:W-:Y:S02]  /*21b10*/  LEA.HI.X.SX32 R191, R200, R37.reuse, 0x1, P0 ;  /* 0x00000025c8bf7211 */ /* 0x080fe400000f0eff */
[----:B------:R-:W-:Y:S01]  /*21b20*/  LEA.HI.X.SX32 R203, R0, R37, 0x1, P2 ;  /* 0x0000002500cb7211 */ /* 0x000fe200010f0eff */
[----:B------:R-:W-:Y:S01]  /*21b30*/  IMAD R0, R31, 0x2, R30 ;  /* 0x000000021f007824 */ /* 0x000fe200078e021e */
[----:B------:R-:W-:-:S04]  /*21b40*/  LEA R200, P1, R206, R137, 0x1 ;  /* 0x00000089cec87211 */ /* 0x000fc800078208ff */
[----:B------:R-:W-:Y:S02]  /*21b50*/  LEA.HI.X.SX32 R201, R206, R37, 0x1, P1 ;  /* 0x00000025cec97211 */ /* 0x000fe400008f0eff */
[-C--:B------:R-:W-:Y:S02]  /*21b60*/  LEA R206, P1, R36, R137.reuse, 0x1 ;  /* 0x0000008924ce7211 */ /* 0x080fe400078208ff */
[C---:B------:R-:W-:Y:S02]  /*21b70*/  LEA R222, R31.reuse, R0, 0x1 ;  /* 0x000000001fde7211 */ /* 0x040fe400078e08ff */
[----:B------:R-:W-:Y:S02]  /*21b80*/  LEA R208, P2, R212, R137, 0x1 ;  /* 0x00000089d4d07211 */ /* 0x000fe400078408ff */
[-C--:B------:R-:W-:Y:S01]  /*21b90*/  LEA.HI.X.SX32 R207, R36, R37.reuse, 0x1, P1 ;  /* 0x0000002524cf7211 */ /* 0x080fe200008f0eff */
[----:B------:R-:W-:Y:S01]  /*21ba0*/  IMAD R36, R31, 0x2, R222 ;  /* 0x000000021f247824 */ /* 0x000fe200078e02de */
[----:B------:R-:W-:-:S02]  /*21bb0*/  LEA.HI.X.SX32 R209, R212, R37, 0x1, P2 ;  /* 0x00000025d4d17211 */ /* 0x000fc400010f0eff */
[-C--:B------:R-:W-:Y:S01]  /*21bc0*/  LEA R214, P2, R26, R137.reuse, 0x1 ;  /* 0x000000891ad67211 */ /* 0x080fe200078408ff */
[C---:B------:R-:W-:Y:S01]  /*21bd0*/  IMAD R228, R31.reuse, 0x2, R36 ;  /* 0x000000021fe47824 */ /* 0x040fe200078e0224 */
[-C--:B------:R-:W-:Y:S02]  /*21be0*/  LEA R198, P0, R204, R137.reuse, 0x1 ;  /* 0x00000089ccc67211 */ /* 0x080fe400078008ff */
[----:B------:R-:W-:Y:S02]  /*21bf0*/  LEA R212, P1, R216, R137, 0x1 ;  /* 0x00000089d8d47211 */ /* 0x000fe400078208ff */
[-C--:B------:R-:W-:Y:S02]  /*21c00*/  LEA.HI.X.SX32 R215, R26, R37.reuse, 0x1, P2 ;  /* 0x000000251ad77211 */ /* 0x080fe400010f0eff */
[----:B------:R-:W-:Y:S02]  /*21c10*/  LEA R26, R31, R228, 0x1 ;  /* 0x000000e41f1a7211 */ /* 0x000fe400078e08ff */
[----:B------:R-:W-:-:S02]  /*21c20*/  LEA.HI.X.SX32 R199, R204, R37, 0x1, P0 ;  /* 0x00000025ccc77211 */ /* 0x000fc400000f0eff */
[----:B------:R-:W-:Y:S01]  /*21c30*/  LEA.HI.X.SX32 R213, R216, R37, 0x1, P1 ;  /* 0x00000025d8d57211 */ /* 0x000fe200008f0eff */
[C---:B------:R-:W-:Y:S01]  /*21c40*/  IMAD R230, R31.reuse, 0x2, R26 ;  /* 0x000000021fe67824 */ /* 0x040fe200078e021a */
[-C--:B------:R-:W-:Y:S02]  /*21c50*/  LEA R204, P0, R210, R137.reuse, 0x1 ;  /* 0x00000089d2cc7211 */ /* 0x080fe400078008ff */
[----:B------:R-:W-:Y:S02]  /*21c60*/  LEA R218, P1, R0, R137, 0x1 ;  /* 0x0000008900da7211 */ /* 0x000fe400078208ff */
        /* <DEDUP_REMOVED lines=10> */
[----:B------:R-:W-:Y:S02]  /*21d10*/  LEA R224, P1, R228, R137, 0x1 ;  /* 0x00000089e4e07211 */ /* 0x000fe400078208ff */
[-C--:B------:R-:W-:Y:S02]  /*21d20*/  LEA.HI.X.SX32 R217, R30, R37.reuse, 0x1, P0 ;  /* 0x000000251ed97211 */ /* 0x080fe400000f0eff */
[----:B------:R-:W-:Y:S01]  /*21d30*/  LEA.HI.X.SX32 R227, R26, R37, 0x1, P2 ;  /* 0x000000251ae37211 */ /* 0x000fe200010f0eff */
[----:B------:R-:W-:Y:S01]  /*21d40*/  IMAD R26, R31, 0x2, R232 ;  /* 0x000000021f1a7824 */ /* 0x000fe200078e02e8 */
[----:B------:R-:W-:Y:S02]  /*21d50*/  LEA R222, P0, R36, R137, 0x1 ;  /* 0x0000008924de7211 */ /* 0x000fe400078008ff */
[----:B------:R-:W-:Y:S02]  /*21d60*/  LEA.HI.X.SX32 R225, R228, R37, 0x1, P1 ;  /* 0x00000025e4e17211 */ /* 0x000fe400008f0eff */
[----:B------:R-:W-:-:S02]  /*21d70*/  LEA R136, P1, R0, R137, 0x1 ;  /* 0x0000008900887211 */ /* 0x000fc400078208ff */
[----:B------:R-:W-:Y:S02]  /*21d80*/  LEA.HI.X.SX32 R223, R36, R37, 0x1, P0 ;  /* 0x0000002524df7211 */ /* 0x000fe400000f0eff */
[-C--:B------:R-:W-:Y:S02]  /*21d90*/  LEA R30, P0, R230, R137.reuse, 0x1 ;  /* 0x00000089e61e7211 */ /* 0x080fe400078008ff */
[-C--:B------:R-:W-:Y:S02]  /*21da0*/  LEA R228, P2, R232, R137.reuse, 0x1 ;  /* 0x00000089e8e47211 */ /* 0x080fe400078408ff */
[----:B------:R-:W-:Y:S02]  /*21db0*/  LEA R36, P3, R26, R137, 0x1 ;  /* 0x000000891a247211 */ /* 0x000fe400078608ff */
[----:B------:R-:W-:Y:S01]  /*21dc0*/  LEA.HI.X.SX32 R137, R0, R37, 0x1, P1 ;  /* 0x0000002500897211 */ /* 0x000fe200008f0eff */
[----:B------:R0:W-:Y:S01]  /*21dd0*/  STG.E.U16 desc[UR10][R4.64], R2 ;  /* 0x0000000204007986 */ /* 0x0001e2000c10150a */
[----:B------:R-:W-:-:S03]  /*21de0*/  PRMT R0, R27, 0x7632, R0 ;  /* 0x000076321b007816 */ /* 0x000fc60000000000 */
[----:B------:R1:W-:Y:S04]  /*21df0*/  STG.E.U16 desc[UR10][R6.64], R27 ;  /* 0x0000001b06007986 */ /* 0x0003e8000c10150a */
[----:B------:R-:W-:Y:S01]  /*21e00*/  STG.E.U16 desc[UR10][R8.64], R0 ;  /* 0x0000000008007986 */ /* 0x000fe2000c10150a */
[----:B0-----:R-:W-:-:S03]  /*21e10*/  PRMT R5, R64, 0x7632, R5 ;  /* 0x0000763240057816 */ /* 0x001fc60000000005 */
[----:B------:R-:W-:Y:S01]  /*21e20*/  STG.E.U16 desc[UR10][R10.64], R64 ;  /* 0x000000400a007986 */ /* 0x000fe2000c10150a */
[----:B-1----:R-:W-:-:S03]  /*21e30*/  PRMT R7, R65, 0x7632, R7 ;  /* 0x0000763241077816 */ /* 0x002fc60000000007 */
[----:B------:R-:W-:Y:S04]  /*21e40*/  STG.E.U16 desc[UR10][R12.64], R5 ;  /* 0x000000050c007986 */ /* 0x000fe8000c10150a */
[----:B------:R-:W-:Y:S04]  /*21e50*/  STG.E.U16 desc[UR10][R14.64], R65 ;  /* 0x000000410e007986 */ /* 0x000fe8000c10150a */
[----:B------:R-:W-:Y:S04]  /*21e60*/  STG.E.U16 desc[UR10][R20.64], R7 ;  /* 0x0000000714007986 */ /* 0x000fe8000c10150a */
[----:B------:R0:W1:Y:S04]  /*21e70*/  LDS.128 R4, [R234+0x800] ;  /* 0x00080000ea047984 */ /* 0x0000680000000c00 */
[----:B0-----:R-:W2:Y:S01]  /*21e80*/  LDL.LU R234, [R1+0x9c] ;  /* 0x00009c0001ea7983 */ /* 0x001ea20000300800 */
[----:B------:R-:W-:-:S02]  /*21e90*/  PRMT R9, R66, 0x7632, R9 ;  /* 0x0000763242097816 */ /* 0x000fc40000000009 */
[----:B------:R-:W-:Y:S01]  /*21ea0*/  PRMT R2, R67, 0x7632, R2 ;  /* 0x0000763243027816 */ /* 0x000fe20000000002 */
[----:B------:R0:W-:Y:S01]  /*21eb0*/  STG.E.U16 desc[UR10][R22.64], R66 ;  /* 0x0000004216007986 */ /* 0x0001e2000c10150a */
[----:B------:R-:W-:-:S03]  /*21ec0*/  PRMT R0, R72, 0x7632, R0 ;  /* 0x0000763248007816 */ /* 0x000fc60000000000 */
[----:B------:R3:W-:Y:S04]  /*21ed0*/  STG.E.U16 desc[UR10][R24.64], R9 ;  /* 0x0000000918007986 */ /* 0x0007e8000c10150a */
[----:B------:R4:W-:Y:S01]  /*21ee0*/  STG.E.U16 desc[UR10][R28.64], R67 ;  /* 0x000000431c007986 */ /* 0x0009e2000c10150a */
[----:B0-----:R-:W-:-:S03]  /*21ef0*/  PRMT R23, R73, 0x7632, R23 ;  /* 0x0000763249177816 */ /* 0x001fc60000000017 */
[----:B------:R-:W-:Y:S01]  /*21f00*/  STG.E.U16 desc[UR10][R32.64], R2 ;  /* 0x0000000220007986 */ /* 0x000fe2000c10150a */
[----:B------:R-:W-:Y:S02]  /*21f10*/  PRMT R27, R75, 0x7632, R27 ;  /* 0x000076324b1b7816 */ /* 0x000fe4000000001b */
[----:B---3--:R-:W-:Y:S01]  /*21f20*/  PRMT R25, R74, 0x7632, R25 ;  /* 0x000076324a197816 */ /* 0x008fe20000000019 */
[----:B------:R-:W-:Y:S01]  /*21f30*/  STG.E.U16 desc[UR10][R34.64], R72 ;  /* 0x0000004822007986 */ /* 0x000fe2000c10150a */
[----:B------:R-:W-:Y:S01]  /*21f40*/  PRMT R65, R90, 0x7632, R65 ;  /* 0x000076325a417816 */ /* 0x000fe20000000041 */
[----:B------:R-:W-:Y:S01]  /*21f50*/  IMAD.SHL.U32 R196, R196, 0x10, RZ ;  /* 0x00000010c4c47824 */ /* 0x000fe200078e00ff */
[----:B------:R-:W-:Y:S01]  /*21f60*/  LEA.HI.X.SX32 R31, R230, R37, 0x1, P0 ;  /* 0x00000025e61f7211 */ /* 0x000fe200000f0eff */
[----:B------:R0:W-:Y:S01]  /*21f70*/  STG.E.U16 desc[UR10][R38.64], R0 ;  /* 0x0000000026007986 */ /* 0x0001e2000c10150a */
[----:B----4-:R-:W-:Y:S01]  /*21f80*/  PRMT R29, R80, 0x7632, R29 ;  /* 0x00007632501d7816 */ /* 0x010fe2000000001d */
[----:B------:R-:W3:Y:S02]  /*21f90*/  LDC.64 R8, c[0x0][0x3a0] ;  /* 0x0000e800ff087b82 */ /* 0x000ee40000000a00 */
[----:B------:R-:W-:Y:S04]  /*21fa0*/  STG.E.U16 desc[UR10][R44.64], R73 ;  /* 0x000000492c007986 */ /* 0x000fe8000c10150a */
[----:B------:R-:W-:Y:S04]  /*21fb0*/  STG.E.U16 desc[UR10][R46.64], R23 ;  /* 0x000000172e007986 */ /* 0x000fe8000c10150a */
[----:B------:R4:W-:Y:S01]  /*21fc0*/  STG.E.U16 desc[UR10][R48.64], R74 ;  /* 0x0000004a30007986 */ /* 0x0009e2000c10150a */
[----:B0-----:R-:W-:-:S03]  /*21fd0*/  PRMT R0, R81, 0x7632, R0 ;  /* 0x0000763251007816 */ /* 0x001fc60000000000 */
[----:B------:R-:W-:Y:S01]  /*21fe0*/  STG.E.U16 desc[UR10][R50.64], R25 ;  /* 0x0000001932007986 */ /* 0x000fe2000c10150a */
[----:B------:R-:W-:-:S03]  /*21ff0*/  PRMT R35, R82, 0x7632, R35 ;  /* 0x0000763252237816 */ /* 0x000fc60000000023 */
[----:B------:R0:W-:Y:S01]  /*22000*/  STG.E.U16 desc[UR10][R52.64], R75 ;  /* 0x0000004b34007986 */ /* 0x0001e2000c10150a */
[----:B------:R-:W-:-:S03]  /*22010*/  PRMT R39, R83, 0x7632, R39 ;  /* 0x0000763253277816 */ /* 0x000fc60000000027 */
[----:B------:R0:W-:Y:S04]  /*22020*/  STG.E.U16 desc[UR10][R54.64], R27 ;  /* 0x0000001b36007986 */ /* 0x0001e8000c10150a */
[----:B------:R-:W-:Y:S01]  /*22030*/  STG.E.U16 desc[UR10][R56.64], R80 ;  /* 0x0000005038007986 */ /* 0x000fe2000c10150a */
[----:B------:R-:W-:-:S03]  /*22040*/  PRMT R2, R92, 0x7632, R2 ;  /* 0x000076325c027816 */ /* 0x000fc60000000002 */
[----:B------:R-:W-:Y:S04]  /*22050*/  STG.E.U16 desc[UR10][R58.64], R29 ;  /* 0x0000001d3a007986 */ /* 0x000fe8000c10150a */
[----:B------:R-:W-:Y:S01]  /*22060*/  STG.E.U16 desc[UR10][R60.64], R81 ;  /* 0x000000513c007986 */ /* 0x000fe2000c10150a */
[----:B----4-:R-:W-:-:S03]  /*22070*/  PRMT R49, R93, 0x7632, R49 ;  /* 0x000076325d317816 */ /* 0x010fc60000000031 */
[----:B------:R4:W-:Y:S04]  /*22080*/  STG.E.U16 desc[UR10][R62.64], R0 ;  /* 0x000000003e007986 */ /* 0x0009e8000c10150a */
[----:B------:R-:W-:Y:S01]  /*22090*/  STG.E.U16 desc[UR10][R68.64], R82 ;  /* 0x0000005244007986 */ /* 0x000fe2000c10150a */
[----:B0-----:R-:W-:-:S03]  /*220a0*/  PRMT R53, R94, 0x7632, R53 ;  /* 0x000076325e357816 */ /* 0x001fc60000000035 */
[----:B------:R0:W-:Y:S04]  /*220b0*/  STG.E.U16 desc[UR10][R70.64], R35 ;  /* 0x0000002346007986 */ /* 0x0001e8000c10150a */
[----:B------:R0:W-:Y:S01]  /*220c0*/  STG.E.U16 desc[UR10][R76.64], R83 ;  /* 0x000000534c007986 */ /* 0x0001e2000c10150a */
[----:B------:R-:W-:Y:S01]  /*220d0*/  PRMT R55, R95, 0x7632, R55 ;  /* 0x000076325f377816 */ /* 0x000fe20000000037 */
[----:B----4-:R-:W4:Y:S02]  /*220e0*/  LDC R0, c[0x0][0x3ec] ;  /* 0x0000fb00ff007b82 */ /* 0x010f240000000800 */
[----:B------:R0:W-:Y:S04]  /*220f0*/  STG.E.U16 desc[UR10][R78.64], R39 ;  /* 0x000000274e007986 */ /* 0x0001e8000c10150a */
[----:B------:R0:W-:Y:S01]  /*22100*/  STG.E.U16 desc[UR10][R84.64], R92 ;  /* 0x0000005c54007986 */ /* 0x0001e2000c10150a */
[----:B------:R-:W-:-:S03]  /*22110*/  PRMT R59, R88, 0x7632, R59 ;  /* 0x00007632583b7816 */ /* 0x000fc6000000003b */
[----:B------:R0:W-:Y:S04]  /*22120*/  STG.E.U16 desc[UR10][R86.64], R2 ;  /* 0x0000000256007986 */ /* 0x0001e8000c10150a */
[----:B------:R-:W-:Y:S01]  /*22130*/  STG.E.U16 desc[UR10][R96.64], R93 ;  /* 0x0000005d60007986 */ /* 0x000fe2000c10150a */
[----:B------:R-:W-:-:S03]  /*22140*/  PRMT R63, R89, 0x7632, R63 ;  /* 0x00007632593f7816 */ /* 0x000fc6000000003f */
[----:B------:R-:W-:Y:S04]  /*22150*/  STG.E.U16 desc[UR10][R98.64], R49 ;  /* 0x0000003162007986 */ /* 0x000fe8000c10150a */
[----:B------:R-:W-:Y:S04]  /*22160*/  STG.E.U16 desc[UR10][R104.64], R94 ;  /* 0x0000005e68007986 */ /* 0x000fe8000c10150a */
[----:B------:R-:W-:Y:S04]  /*22170*/  STG.E.U16 desc[UR10][R106.64], R53 ;  /* 0x000000356a007986 */ /* 0x000fe8000c10150a */
[----:B------:R-:W-:Y:S01]  /*22180*/  STG.E.U16 desc[UR10][R108.64], R95 ;  /* 0x0000005f6c007986 */ /* 0x000fe2000c10150a */
[----:B------:R-:W-:-:S03]  /*22190*/  PRMT R67, R91, 0x7632, R67 ;  /* 0x000076325b437816 */ /* 0x000fc60000000043 */
[----:B------:R-:W-:Y:S04]  /*221a0*/  STG.E.U16 desc[UR10][R110.64], R55 ;  /* 0x000000376e007986 */ /* 0x000fe8000c10150a */
[----:B------:R1:W-:Y:S01]  /*221b0*/  STG.E.U16 desc[UR10][R116.64], R88 ;  /* 0x0000005874007986 */ /* 0x0003e2000c10150a */
[----:B0-----:R-:W-:-:S03]  /*221c0*/  PRMT R70, R100, 0x7632, R70 ;  /* 0x0000763264467816 */ /* 0x001fc60000000046 */
[----:B------:R-:W-:Y:S04]  /*221d0*/  STG.E.U16 desc[UR10][R118.64], R59 ;  /* 0x0000003b76007986 */ /* 0x000fe8000c10150a */
[----:B------:R-:W-:Y:S01]  /*221e0*/  STG.E.U16 desc[UR10][R124.64], R89 ;  /* 0x000000597c007986 */ /* 0x000fe2000c10150a */
[----:B------:R-:W-:-:S03]  /*221f0*/  PRMT R72, R101, 0x7632, R72 ;  /* 0x0000763265487816 */ /* 0x000fc60000000048 */
[----:B------:R-:W-:Y:S04]  /*22200*/  STG.E.U16 desc[UR10][R126.64], R63 ;  /* 0x0000003f7e007986 */ /* 0x000fe8000c10150a */
[----:B------:R0:W-:Y:S01]  /*22210*/  STG.E.U16 desc[UR10][R128.64], R90 ;  /* 0x0000005a80007986 */ /* 0x0001e2000c10150a */
[----:B------:R-:W-:-:S03]  /*22220*/  PRMT R74, R102, 0x7632, R74 ;  /* 0x00007632664a7816 */ /* 0x000fc6000000004a */
[----:B------:R-:W-:Y:S04]  /*22230*/  STG.E.U16 desc[UR10][R130.64], R65 ;  /* 0x0000004182007986 */ /* 0x000fe8000c10150a */
[----:B------:R-:W-:Y:S01]  /*22240*/  STG.E.U16 desc[UR10][R132.64], R91 ;  /* 0x0000005b84007986 */ /* 0x000fe2000c10150a */
[----:B------:R-:W-:-:S03]  /*22250*/  PRMT R76, R103, 0x7632, R76 ;  /* 0x00007632674c7816 */ /* 0x000fc6000000004c */
        /* <DEDUP_REMOVED lines=17> */
[----:B-1----:R-:W-:-:S03]  /*22370*/  PRMT R88, R121, 0x7632, R88 ;  /* 0x0000763279587816 */ /* 0x002fc60000000058 */
[----:B------:R-:W-:Y:S04]  /*22380*/  STG.E.U16 desc[UR10][R160.64], R80 ;  /* 0x00000050a0007986 */ /* 0x000fe8000c10150a */
[----:B------:R-:W-:Y:S01]  /*22390*/  STG.E.U16 desc[UR10][R162.64], R114 ;  /* 0x00000072a2007986 */ /* 0x000fe2000c10150a */
[----:B0-----:R-:W-:-:S03]  /*223a0*/  PRMT R90, R122, 0x7632, R90 ;  /* 0x000076327a5a7816 */ /* 0x001fc6000000005a */
[----:B------:R-:W-:Y:S04]  /*223b0*/  STG.E.U16 desc[UR10][R164.64], R82 ;  /* 0x00000052a4007986 */ /* 0x000fe8000c10150a */
[----:B------:R-:W-:Y:S01]  /*223c0*/  STG.E.U16 desc[UR10][R166.64], R115 ;  /* 0x00000073a6007986 */ /* 0x000fe2000c10150a */
        /* <DEDUP_REMOVED lines=30> */
[----:B---3--:R-:W-:-:S03]  /*225b0*/  PRMT R113, R5, 0x7632, R113 ;  /* 0x0000763205717816 */ /* 0x008fc60000000071 */
[----:B------:R-:W-:Y:S04]  /*225c0*/  STG.E.U16 desc[UR10][R210.64], R105 ;  /* 0x00000069d2007986 */ /* 0x000fe8000c10150a */
[----:B------:R0:W-:Y:S01]  /*225d0*/  STG.E.U16 desc[UR10][R212.64], R18 ;  /* 0x00000012d4007986 */ /* 0x0001e2000c10150a */
[----:B------:R-:W-:-:S03]  /*225e0*/  PRMT R68, R6, 0x7632, R68 ;  /* 0x0000763206447816 */ /* 0x000fc60000000044 */
[----:B------:R-:W-:Y:S01]  /*225f0*/  STG.E.U16 desc[UR10][R214.64], R107 ;  /* 0x0000006bd6007986 */ /* 0x000fe2000c10150a */
[----:B------:R-:W-:-:S03]  /*22600*/  LEA.HI.X.SX32 R229, R232, R37, 0x1, P2 ;  /* 0x00000025e8e57211 */ /* 0x000fc600010f0eff */
[----:B------:R-:W-:Y:S01]  /*22610*/  STG.E.U16 desc[UR10][R216.64], R19 ;  /* 0x00000013d8007986 */ /* 0x000fe2000c10150a */
[----:B------:R-:W-:-:S03]  /*22620*/  LEA.HI.X.SX32 R37, R26, R37, 0x1, P3 ;  /* 0x000000251a257211 */ /* 0x000fc600018f0eff */
[----:B------:R-:W-:Y:S01]  /*22630*/  STG.E.U16 desc[UR10][R218.64], R109 ;  /* 0x0000006dda007986 */ /* 0x000fe2000c10150a */
[----:B0-----:R-:W-:-:S03]  /*22640*/  PRMT R18, R7, 0x7632, R18 ;  /* 0x0000763207127816 */ /* 0x001fc60000000012 */
[----:B------:R-:W-:Y:S04]  /*22650*/  STG.E.U16 desc[UR10][R220.64], R4 ;  /* 0x00000004dc007986 */ /* 0x000fe8000c10150a */
[----:B------:R-:W-:Y:S04]  /*22660*/  STG.E.U16 desc[UR10][R222.64], R111 ;  /* 0x0000006fde007986 */ /* 0x000fe8000c10150a */
[----:B------:R-:W-:Y:S04]  /*22670*/  STG.E.U16 desc[UR10][R224.64], R5 ;  /* 0x00000005e0007986 */ /* 0x000fe8000c10150a */
[----:B------:R-:W-:Y:S04]  /*22680*/  STG.E.U16 desc[UR10][R226.64], R113 ;  /* 0x00000071e2007986 */ /* 0x000fe8000c10150a */
[----:B------:R-:W-:Y:S04]  /*22690*/  STG.E.U16 desc[UR10][R30.64], R6 ;  /* 0x000000061e007986 */ /* 0x000fe8000c10150a */
[----:B------:R-:W-:Y:S04]  /*226a0*/  STG.E.U16 desc[UR10][R136.64], R68 ;  /* 0x0000004488007986 */ /* 0x000fe8000c10150a */
[----:B------:R-:W-:Y:S04]  /*226b0*/  STG.E.U16 desc[UR10][R228.64], R7 ;  /* 0x00000007e4007986 */ /* 0x000fe8000c10150a */
[----:B------:R-:W-:Y:S01]  /*226c0*/  STG.E.U16 desc[UR10][R36.64], R18 ;  /* 0x0000001224007986 */ /* 0x000fe2000c10150a */
[----:B------:R-:W-:Y:S01]  /*226d0*/  BAR.SYNC.DEFER_BLOCKING 0x0 ;  /* 0x0000000000007b1d */ /* 0x000fe20000010000 */
[----:B------:R-:W-:-:S05]  /*226e0*/  LOP3.LUT R196, R196, 0xf0, RZ, 0xc0, !PT ;  /* 0x000000f0c4c47812 */ /* 0x000fca00078ec0ff */
[----:B--2---:R0:W-:Y:S02]  /*226f0*/  STSM.16.M88 [R234], R3 ;  /* 0x00000003ea007844 */ /* 0x0041e40000000000 */
[----:B------:R-:W-:Y:S06]  /*22700*/  BAR.SYNC.DEFER_BLOCKING 0x0 ;  /* 0x0000000000007b1d */ /* 0x000fec0000010000 */
[----:B0-----:R-:W0:Y:S01]  /*22710*/  S2R R3, SR_TID.X ;  /* 0x0000000000037919 */ /* 0x001e220000002100 */
[----:B------:R-:W1:Y:S01]  /*22720*/  LDSM.16.M88 R5, [R196+UR9] ;  /* 0x00000009c405783b */ /* 0x000e620008000000 */
[----:B----4-:R-:W-:Y:S01]  /*22730*/  IMAD R0, R233, R0, RZ ;  /* 0x00000000e9007224 */ /* 0x010fe200078e02ff */
[C---:B------:R-:W-:Y:S01]  /*22740*/  SHF.L.U32 R2, R197.reuse, 0x2, RZ ;  /* 0x00000002c5027819 */ /* 0x040fe200000006ff */
[----:B------:R-:W-:Y:S01]  /*22750*/  IMAD.HI R4, R197, 0x4, RZ ;  /* 0x00000004c5047827 */ /* 0x000fe200078e02ff */
[----:B------:R-:W-:-:S02]  /*22760*/  ISETP.GE.U32.AND P4, PT, R250, 0x20, PT ;  /* 0x00000020fa00780c */ /* 0x000fc40003f86070 */
[----:B0-----:R-:W-:-:S04]  /*22770*/  LOP3.LUT R3, R3, 0x7f, RZ, 0xc0, !PT ;  /* 0x0000007f03037812 */ /* 0x001fc800078ec0ff */
[----:B------:R-:W-:Y:S01]  /*22780*/  ISETP.GE.U32.AND P0, PT, R3, 0x40, PT ;  /* 0x000000400300780c */ /* 0x000fe20003f06070 */
[C---:B------:R-:W-:Y:S02]  /*22790*/  IMAD.SHL.U32 R3, R0.reuse, 0x4, RZ ;  /* 0x0000000400037824 */ /* 0x040fe400078e00ff */
[----:B------:R-:W-:-:S03]  /*227a0*/  IMAD.HI R0, R0, 0x4, RZ ;  /* 0x0000000400007827 */ /* 0x000fc600078e02ff */
[----:B------:R-:W-:-:S04]  /*227b0*/  IADD3 R2, P1, P2, R2, R8, R3 ;  /* 0x0000000802027210 */ /* 0x000fc80007a3e003 */
[----:B------:R-:W-:-:S05]  /*227c0*/  IADD3.X R3, PT, PT, R4, R9, R0, P1, P2 ;  /* 0x0000000904037210 */ /* 0x000fca0000fe4400 */
[----:B-1----:R0:W-:Y:S01]  /*227d0*/  @!P0 STG.E desc[UR10][R2.64], R5 ;  /* 0x0000000502008986 */ /* 0x0021e2000c10190a */
[----:B------:R-:W-:Y:S06]  /*227e0*/  BAR.SYNC.DEFER_BLOCKING 0x0 ;  /* 0x0000000000007b1d */ /* 0x000fec0000010000 */
[----:B------:R-:W-:Y:S05]  /*227f0*/  @P4 BRA `(.L_x_21) ;  /* 0x0000000000a04947 */ /* 0x000fea0003800000 */
[----:B0-----:R-:W0:Y:S01]  /*22800*/  S2R R3, SR_CgaCtaId ;  /* 0x0000000000037919 */ /* 0x001e220000008800 */
[----:B------:R-:W-:Y:S01]  /*22810*/  NOP ;  /* 0x0000000000007918 */ /* 0x000fe20000000000 */
[----:B------:R-:W-:Y:S01]  /*22820*/  MOV R0, 0x50 ;  /* 0x0000005000007802 */ /* 0x000fe20000000f00 */
[----:B------:R-:W-:-:S03]  /*22830*/  IMAD.MOV.U32 R7, RZ, RZ, 0x1 ;  /* 0x00000001ff077424 */ /* 0x000fc600078e00ff */
[----:B0-----:R-:W-:Y:S01]  /*22840*/  LEA R9, R3, R0, 0x18 ;  /* 0x0000000003097211 */ /* 0x001fe200078ec0ff */
[----:B------:R-:W-:Y:S01]  /*22850*/  IMAD.U32 R0, RZ, RZ, UR8 ;  /* 0x00000008ff007e24 */ /* 0x000fe2000f8e00ff */
[----:B------:R-:W-:-:S03]  /*22860*/  MOV R3, 0xffff ;  /* 0x0000ffff00037802 */ /* 0x000fc60000000f00 */
[----:B------:R-:W0:Y:S01]  /*22870*/  LDS R5, [R9] ;  /* 0x0000000009057984 */ /* 0x000e220000000800 */
[----:B------:R-:W-:-:S04]  /*22880*/  LOP3.LUT R0, R0, 0xffff, RZ, 0xc0, !PT ;  /* 0x0000ffff00007812 */ /* 0x000fc800078ec0ff */
[----:B------:R-:W-:-:S05]  /*22890*/  SHF.R.U32.HI R0, RZ, 0x5, R0 ;  /* 0x00000005ff007819 */ /* 0x000fca0000011600 */
[----:B------:R-:W-:Y:S01]  /*228a0*/  VIADD R2, R0, 0x10 ;  /* 0x0000001000027836 */ /* 0x000fe20000000000 */
[----:B------:R-:W-:-:S04]  /*228b0*/  SHF.L.U32 R0, R3, R0, RZ ;  /* 0x0000000003007219 */ /* 0x000fc800000006ff */
[----:B------:R-:W-:-:S04]  /*228c0*/  SHF.L.U32 R3, R7, R2, RZ ;  /* 0x0000000207037219 */ /* 0x000fc800000006ff */
[----:B------:R-:W-:-:S04]  /*228d0*/  LOP3.LUT R0, R3, R0, RZ, 0xfc, !PT ;  /* 0x0000000003007212 */ /* 0x000fc800078efcff */
[C---:B------:R-:W-:Y:S02]  /*228e0*/  LOP3.LUT R2, R0.reuse, 0xffff, RZ, 0xc0, !PT ;  /* 0x0000ffff00027812 */ /* 0x040fe400078ec0ff */
[----:B0-----:R-:W-:-:S04]  /*228f0*/  LOP3.LUT R3, R0, 0xffff, R5, 0x80, !PT ;  /* 0x0000ffff00037812 */ /* 0x001fc800078e8005 */
[----:B------:R-:W-:-:S13]  /*22900*/  ISETP.NE.AND P0, PT, R3, R2, PT ;  /* 0x000000020300720c */ /* 0x000fda0003f05270 */
[----:B------:R-:W-:Y:S05]  /*22910*/  @P0 BRA `(.L_x_22) ;  /* 0x0000000000500947 */ /* 0x000fea0003800000 */
[----:B------:R-:W-:Y:S02]  /*22920*/  SHF.R.U32.HI R5, RZ, 0x10, R5 ;  /* 0x00000010ff057819 */ /* 0x000fe40000011605 */
[----:B------:R-:W-:-:S04]  /*22930*/  SHF.R.U32.HI R2, RZ, 0x10, R0 ;  /* 0x00000010ff027819 */ /* 0x000fc80000011600 */
[----:B------:R-:W-:-:S04]  /*22940*/  LOP3.LUT R5, R5, R2, RZ, 0xc0, !PT ;  /* 0x0000000205057212 */ /* 0x000fc800078ec0ff */
[----:B------:R-:W-:-:S13]  /*22950*/  ISETP.NE.AND P0, PT, R5, R2, PT ;  /* 0x000000020500720c */ /* 0x000fda0003f05270 */
[----:B------:R-:W-:Y:S05]  /*22960*/  @P0 BRA `(.L_x_23) ;  /* 0x0000000000300947 */ /* 0x000fea0003800000 */
[----:B------:R-:W-:Y:S01]  /*22970*/  R2UR UR4, R0 ;  /* 0x00000000000472ca */ /* 0x000fe200000e0000 */
[----:B------:R-:W0:Y:S01]  /*22980*/  S2R R3, SR_LANEID ;  /* 0x0000000000037919 */ /* 0x000e220000000000 */
[----:B------:R-:W-:-:S06]  /*22990*/  VOTE.ANY R2, PT, PT ;  /* 0x0000000000027806 */ /* 0x000fcc00038e0100 */
[----:B------:R-:W0:Y:S05]  /*229a0*/  FLO.U32 R2, R2 ;  /* 0x0000000200027300 */ /* 0x000e2a00000e0000 */
[----:B------:R-:W-:-:S06]  /*229b0*/  ULOP3.LUT UR4, URZ, UR4, URZ, 0x33, !UPT ;  /* 0x00000004ff047292 */ /* 0x000fcc000f8e33ff */
[----:B------:R-:W-:-:S04]  /*229c0*/  MOV R4, UR4 ;  /* 0x0000000400047c02 */ /* 0x000fc80008000f00 */
[----:B------:R-:W1:Y:S02]  /*229d0*/  REDUX UR5, R4 ;  /* 0x00000000040573c4 */ /* 0x000e640000000000 */
[----:B------:R2:W-:Y:S01]  /*229e0*/  UTCATOMSWS.AND URZ, UR4 ;  /* 0x0000000400ff79e3 */ /* 0x0005e20008000000 */
[----:B0-----:R-:W-:Y:S01]  /*229f0*/  ISETP.EQ.U32.AND P0, PT, R2, R3, PT ;  /* 0x000000030200720c */ /* 0x001fe20003f02070 */
[----:B-1----:R-:W-:-:S12]  /*22a00*/  IMAD.U32 R0, RZ, RZ, UR5 ;  /* 0x00000005ff007e24 */ /* 0x002fd8000f8e00ff */
[----:B------:R2:W-:Y:S01]  /*22a10*/  @P0 ATOMS.AND RZ, [R9], R0 ;  /* 0x0000000009ff038c */ /* 0x0005e20002800000 */
[----:B------:R-:W-:Y:S05]  /*22a20*/  BRA `(.L_x_21) ;  /* 0x0000000000147947 */ /* 0x000fea0003800000 */
.L_x_23:
[----:B------:R-:W-:-:S07]  /*22a30*/  MOV R2, 0x22a50 ;  /* 0x00022a5000027802 */ /* 0x000fce0000000f00 */
[----:B------:R-:W-:Y:S05]  /*22a40*/  CALL.REL.NOINC `($__internal_0_$__cuda_sm10x_tcgen05_guardrail_trap_col_being_dealloced_not_returned_by_alloc) ;  /* 0x0000000000447944 */ /* 0x000fea0003c00000 */
[----:B------:R-:W-:Y:S05]  /*22a50*/  BRA `(.L_x_21) ;  /* 0x0000000000087947 */ /* 0x000fea0003800000 */
.L_x_22:
[----:B------:R-:W-:-:S07]  /*22a60*/  MOV R2, 0x22a80 ;  /* 0x00022a8000027802 */ /* 0x000fce0000000f00 */
[----:B------:R-:W-:Y:S05]  /*22a70*/  CALL.REL.NOINC `($__internal_2_$__cuda_sm10x_tcgen05_guardrail_trap_unallocated_columns_being_dealloced) ;  /* 0x0000000000507944 */ /* 0x000fea0003c00000 */
.L_x_21:
[----:B------:R-:W-:Y:S01]  /*22a80*/  NOP ;  /* 0x0000000000007918 */ /* 0x000fe20000000000 */
[----:B--2---:R-:W-:Y:S05]  /*22a90*/  EXIT ;  /* 0x000000000000794d */ /* 0x004fea0003800000 */
.L_x_8:
[----:B------:R-:W1:Y:S02]  /*22aa0*/  SYNCS.PHASECHK.TRANS64.TRYWAIT P3, [UR9+0x18000], RZ ;  /* 0x018000ffff0075a7 */ /* 0x000e640008061109 */
[----:B-1----:R-:W-:Y:S05]  /*22ab0*/  @!P3 BRA `(.L_x_8) ;  /* 0xfffffffc00f8b947 */ /* 0x002fea000383ffff */
[----:B------:R-:W-:Y:S05]  /*22ac0*/  BRA `(.L_x_7) ;  /* 0xfffffea000707947 */ /* 0x000fea000383ffff */
.L_x_15:
[----:B------:R-:W0:Y:S02]  /*22ad0*/  SYNCS.PHASECHK.TRANS64.TRYWAIT P1, [UR9+0x28010], RZ ;  /* 0x028010ffff0075a7 */ /* 0x000e240008021109 */
[----:B0-----:R-:W-:Y:S05]  /*22ae0*/  @!P1 BRA `(.L_x_15) ;  /* 0xfffffffc00f89947 */ /* 0x001fea000383ffff */
[----:B------:R-:W-:Y:S05]  /*22af0*/  BRA `(.L_x_24) ;  /* 0xffffff2000507947 */ /* 0x000fea000383ffff */
.L_x_16:
[----:B------:R-:W2:Y:S02]  /*22b00*/  SYNCS.PHASECHK.TRANS64.TRYWAIT P1, [UR6], R20 ;  /* 0x00000014ff0075a7 */ /* 0x000ea40008021106 */
[----:B--2---:R-:W-:Y:S05]  /*22b10*/  @!P1 BRA `(.L_x_16) ;  /* 0xfffffffc00f89947 */ /* 0x004fea000383ffff */
[----:B------:R-:W-:Y:S05]  /*22b20*/  BRA `(.L_x_25) ;  /* 0xffffff2400cc7947 */ /* 0x000fea000383ffff */
.L_x_20:
[----:B------:R-:W2:Y:S02]  /*22b30*/  SYNCS.PHASECHK.TRANS64.TRYWAIT P2, [UR6], R6 ;  /* 0x00000006ff0075a7 */ /* 0x000ea40008041106 */
[----:B--2---:R-:W-:Y:S05]  /*22b40*/  @!P2 BRA `(.L_x_20) ;  /* 0xfffffffc00f8a947 */ /* 0x004fea000383ffff */
[----:B------:R-:W-:Y:S05]  /*22b50*/  BRA `(.L_x_19) ;  /* 0xffffff6c001c7947 */ /* 0x000fea000383ffff */
        .weak           $__internal_0_$__cuda_sm10x_tcgen05_guardrail_trap_col_being_dealloced_not_returned_by_alloc
        .type           $__internal_0_$__cuda_sm10x_tcgen05_guardrail_trap_col_being_dealloced_not_returned_by_alloc,@function
        .size           $__internal_0_$__cuda_sm10x_tcgen05_guardrail_trap_col_being_dealloced_not_returned_by_alloc,($__internal_1_$__cuda_sm10x_tcgen05_guardrail_trap_phase_invalid_during_alloc - $__internal_0_$__cuda_sm10x_tcgen05_guardrail_trap_col_being_dealloced_not_returned_by_alloc)
$__internal_0_$__cuda_sm10x_tcgen05_guardrail_trap_col_being_dealloced_not_returned_by_alloc:
[----:B------:R-:W-:Y:S05]  /*22b60*/  BPT.TRAP 0x1 ;  /* 0x000000040000795c */ /* 0x000fea0000300000 */
[----:B------:R-:W-:-:S04]  /*22b70*/  IMAD.MOV.U32 R3, RZ, RZ, 0x0 ;  /* 0x00000000ff037424 */ /* 0x000fc800078e00ff */
[----:B------:R-:W-:Y:S05]  /*22b80*/  RET.REL.NODEC R2 `(attn_fwd) ;  /* 0xfffffdd4021c7950 */ /* 0x000fea0003c3ffff */
        .weak           $__internal_1_$__cuda_sm10x_tcgen05_guardrail_trap_phase_invalid_during_alloc
        .type           $__internal_1_$__cuda_sm10x_tcgen05_guardrail_trap_phase_invalid_during_alloc,@function
        .size           $__internal_1_$__cuda_sm10x_tcgen05_guardrail_trap_phase_invalid_during_alloc,($__internal_2_$__cuda_sm10x_tcgen05_guardrail_trap_unallocated_columns_being_dealloced - $__internal_1_$__cuda_sm10x_tcgen05_guardrail_trap_phase_invalid_during_alloc)
$__internal_1_$__cuda_sm10x_tcgen05_guardrail_trap_phase_invalid_during_alloc:
[----:B------:R-:W-:Y:S05]  /*22b90*/  BPT.TRAP 0x1 ;  /* 0x000000040000795c */ /* 0x000fea0000300000 */
[----:B------:R-:W-:-:S04]  /*22ba0*/  HFMA2 R5, -RZ, RZ, 0, 0 ;  /* 0x00000000ff057431 */ /* 0x000fc800000001ff */
[----:B------:R-:W-:Y:S05]  /*22bb0*/  RET.REL.NODEC R4 `(attn_fwd) ;  /* 0xfffffdd404107950 */ /* 0x000fea0003c3ffff */
        .weak           $__internal_2_$__cuda_sm10x_tcgen05_guardrail_trap_unallocated_columns_being_dealloced
        .type           $__internal_2_$__cuda_sm10x_tcgen05_guardrail_trap_unallocated_columns_being_dealloced,@function
        .size           $__internal_2_$__cuda_sm10x_tcgen05_guardrail_trap_unallocated_columns_being_dealloced,(.L_x_29 - $__internal_2_$__cuda_sm10x_tcgen05_guardrail_trap_unallocated_columns_being_dealloced)
$__internal_2_$__cuda_sm10x_tcgen05_guardrail_trap_unallocated_columns_being_dealloced:
[----:B------:R-:W-:Y:S05]  /*22bc0*/  BPT.TRAP 0x1 ;  /* 0x000000040000795c */ /* 0x000fea0000300000 */
[----:B------:R-:W-:-:S04]  /*22bd0*/  IMAD.MOV.U32 R3, RZ, RZ, 0x0 ;  /* 0x00000000ff037424 */ /* 0x000fc800078e00ff */
[----:B------:R-:W-:Y:S05]  /*22be0*/  RET.REL.NODEC R2 `(attn_fwd) ;  /* 0xfffffdd402047950 */ /* 0x000fea0003c3ffff */
.L_x_26:
[----:B------:R-:W-:-:S00]  /*22bf0*/  BRA `(.L_x_26) ;  /* 0xfffffffc00fc7947 */ /* 0x000fc0000383ffff */
[----:B------:R-:W-:-:S00]  /*22c00*/  NOP ;  /* 0x0000000000007918 */ /* 0x000fc00000000000 */
[----:B------:R-:W-:-:S00]  /*22c10*/  NOP ;  /* 0x0000000000007918 */ /* 0x000fc00000000000 */
[----:B------:R-:W-:-:S00]  /*22c20*/  NOP ;  /* 0x0000000000007918 */ /* 0x000fc00000000000 */
[----:B------:R-:W-:-:S00]  /*22c30*/  NOP ;  /* 0x0000000000007918 */ /* 0x000fc00000000000 */
[----:B------:R-:W-:-:S00]  /*22c40*/  NOP ;  /* 0x0000000000007918 */ /* 0x000fc00000000000 */
[----:B------:R-:W-:-:S00]  /*22c50*/  NOP ;  /* 0x0000000000007918 */ /* 0x000fc00000000000 */
[----:B------:R-:W-:-:S00]  /*22c60*/  NOP ;  /* 0x0000000000007918 */ /* 0x000fc00000000000 */
[----:B------:R-:W-:-:S00]  /*22c70*/  NOP ;  /* 0x0000000000007918 */ /* 0x000fc00000000000 */
.L_x_29:


//--------------------- .nv.global.init           --------------------------
	.section	.nv.global.init,"aw",@progbits
.nv.global.init:
	.type		_$_str,@object
	.size		_$_str,(.L_3 - _$_str)
_$_str:
        /*0000*/ 	.byte	0x5f, 0x5f, 0x43, 0x55, 0x44, 0x41, 0x5f, 0x46, 0x54, 0x5a, 0x00
.L_3:


//--------------------- .nv.shared.attn_fwd       --------------------------
	.section	.nv.shared.attn_fwd,"aw",@nobits
	.sectionflags	@""
	.align	16
	.zero		1024


//--------------------- .nv.shared.reserved.0     --------------------------
	.section	.nv.shared.reserved.0,"aw",@nobits
	.align	8
	.weak		__nv_reservedSMEM_offset_0_alias
	.size		__nv_reservedSMEM_offset_0_alias, 0, 64
	.other		__nv_reservedSMEM_offset_0_alias,@"STO_CUDA_RESERVED_SHARED STV_DEFAULT"
__nv_reservedSMEM_offset_0_alias:
	.zero		0
.nv.shared.reserved.0:
	.zero		64
	.weak		__nv_reservedSMEM_allocation_phase
	.type		__nv_reservedSMEM_allocation_phase,@object
	.size		__nv_reservedSMEM_allocation_phase,(.L_0 - __nv_reservedSMEM_allocation_phase)
__nv_reservedSMEM_allocation_phase:
	.zero		1
.L_0:
	.zero		7
	.weak		__nv_reservedSMEM_devtool_atexit_pc
	.type		__nv_reservedSMEM_devtool_atexit_pc,@object
	.size		__nv_reservedSMEM_devtool_atexit_pc,(__nv_reservedSMEM_allocation_mask - __nv_reservedSMEM_devtool_atexit_pc)
__nv_reservedSMEM_devtool_atexit_pc:
	.zero		8
	.weak		__nv_reservedSMEM_allocation_mask
	.type		__nv_reservedSMEM_allocation_mask,@object
	.size		__nv_reservedSMEM_allocation_mask,(.L_2 - __nv_reservedSMEM_allocation_mask)
__nv_reservedSMEM_allocation_mask:
	.zero		4
.L_2:


//--------------------- .nv.constant0.attn_fwd    --------------------------
	.section	.nv.constant0.attn_fwd,"a",@progbits
	.sectionflags	@""
	.align	4
.nv.constant0.attn_fwd:
	.zero		1032


//--------------------- SYMBOLS --------------------------

	.type		.nv.reservedSmem.offset0,@object
	.size		.nv.reservedSmem.offset0,0x4
	.type		.nv.reservedSmem.cap,@object
	.size		.nv.reservedSmem.cap,0x4
